def matmul_kernel(
    a_ptr,
    b_ptr,
    c_ptr,
    M,
    N,
    K,
    stride_am,
    stride_ak,
    stride_bk,
    stride_bn,
    stride_cm,
    stride_cn,
    BLOCK_M: tl.constexpr,
    BLOCK_N: tl.constexpr,
    BLOCK_K: tl.constexpr,
    GROUP_M: tl.constexpr,
):
    pid = tl.program_id(axis=0)
    num_pid_m = tl.cdiv(M, BLOCK_M)
    num_pid_n = tl.cdiv(N, BLOCK_N)
    num_pid_in_group = GROUP_M * num_pid_n
    group_id = pid // num_pid_in_group
    first_pid_m = group_id * GROUP_M
    group_size_m = min(num_pid_m - first_pid_m, GROUP_M)
    pid_m = first_pid_m + ((pid % num_pid_in_group) % group_size_m)
    pid_n = (pid % num_pid_in_group) // group_size_m

    offs_am = (pid_m * BLOCK_M + tl.arange(0, BLOCK_M)) % M
    offs_bn = (pid_n * BLOCK_N + tl.arange(0, BLOCK_N)) % N
    offs_k = tl.arange(0, BLOCK_K)
    a_ptrs = a_ptr + offs_am[:, None] * stride_am + offs_k[None, :] * stride_ak
    b_ptrs = b_ptr + offs_k[:, None] * stride_bk + offs_bn[None, :] * stride_bn

    acc = tl.zeros((BLOCK_M, BLOCK_N), dtype=tl.float32)
    for kk in range(0, tl.cdiv(K, BLOCK_K)):
        a = tl.load(a_ptrs, mask=offs_k[None, :] < K - kk * BLOCK_K, other=0.0)
        b = tl.load(b_ptrs, mask=offs_k[:, None] < K - kk * BLOCK_K, other=0.0)
        acc = tl.dot(a, b, acc)
        a_ptrs += BLOCK_K * stride_ak
        b_ptrs += BLOCK_K * stride_bk

    c = acc.to(c_ptr.dtype.element_ty)
    offs_cm = pid_m * BLOCK_M + tl.arange(0, BLOCK_M)
    offs_cn = pid_n * BLOCK_N + tl.arange(0, BLOCK_N)
    c_ptrs = c_ptr + offs_cm[:, None] * stride_cm + offs_cn[None, :] * stride_cn
    mask = (offs_cm[:, None] < M) & (offs_cn[None, :] < N)
    tl.store(c_ptrs, c, mask=mask)

# config = {"BLOCK_K": 128, "BLOCK_M": 256, "BLOCK_N": 512, "GROUP_M": 8, "arch": "sm_90", "dtype": "fp32", "num_ctas": 1, "num_stages": 3, "num_warps": 8}
# arch = sm_90


// ===== COMPILED SASS (sm_90a) =====

	.target	sm_90a

	.elftype	@"ET_EXEC"


//--------------------- .note.nv.tkinfo           --------------------------
	.section	.note.nv.tkinfo,"",@"SHT_NOTE"
	.sectionflags	@"SHF_NOTE_NV_TKINFO"
	.tkinfo
        /*0018*/ 	.word	0x00000002
        /*0030*/ 	.string	""
        /*0030*/ 	.string	"ptxas"
        /*0030*/ 	.string	"Cuda compilation tools, release 13.0, V13.0.88"
        /*0030*/ 	.string	"Build cuda_13.0.r13.0/compiler.36424714_0"
        /*0030*/ 	.string	"-v  -suppress-debug-info  -lineinfo  -arch sm_90a "



//--------------------- .note.nv.cuinfo           --------------------------
	.section	.note.nv.cuinfo,"",@"SHT_NOTE"
	.sectionflags	@"SHF_NOTE_NV_CUINFO"
        /*0018*/ 	.short	0x0002
        /*001a*/ 	.short	0x005a
        /*001c*/ 	.short	0x0082
	.zero		2


//--------------------- .nv.info                  --------------------------
	.section	.nv.info,"",@"SHT_CUDA_INFO"
	.align	4


	//----- nvinfo : EIATTR_REGCOUNT
	.align		4
        /*0000*/ 	.byte	0x04, 0x2f
        /*0002*/ 	.short	(.L_1 - .L_0)
	.align		4
.L_0:
        /*0004*/ 	.word	index@(matmul_kernel)
        /*0008*/ 	.word	0x000000ff


	//----- nvinfo : EIATTR_FRAME_SIZE
	.align		4
.L_1:
        /*000c*/ 	.byte	0x04, 0x11
        /*000e*/ 	.short	(.L_3 - .L_2)
	.align		4
.L_2:
        /*0010*/ 	.word	index@(matmul_kernel)
        /*0014*/ 	.word	0x00001930


	//----- nvinfo : EIATTR_MIN_STACK_SIZE
	.align		4
.L_3:
        /*0018*/ 	.byte	0x04, 0x12
        /*001a*/ 	.short	(.L_5 - .L_4)
	.align		4
.L_4:
        /*001c*/ 	.word	index@(matmul_kernel)
        /*0020*/ 	.word	0x00001930
.L_5:


//--------------------- .nv.compat                --------------------------
	.section	.nv.compat,"",@"SHT_CUDA_COMPAT_INFO"
	.align	4
        /*0000*/ 	.byte	0x02, 0x09, 0x01, 0x00, 0x02, 0x02, 0x04, 0x00, 0x02, 0x05, 0x05, 0x00, 0x03, 0x07, 0x01, 0x01
        /*0010*/ 	.byte	0x02, 0x03, 0x00, 0x00, 0x02, 0x06, 0x01, 0x00, 0x04, 0x0b, 0x08, 0x00, 0x00, 0x00, 0x00, 0x00
        /*0020*/ 	.byte	0x00, 0x00, 0x00, 0x00


//--------------------- .nv.info.matmul_kernel    --------------------------
	.section	.nv.info.matmul_kernel,"",@"SHT_CUDA_INFO"
	.sectionflags	@""
	.align	4


	//----- nvinfo : EIATTR_CUDA_API_VERSION
	.align		4
        /*0000*/ 	.byte	0x04, 0x37
        /*0002*/ 	.short	(.L_7 - .L_6)
.L_6:
        /*0004*/ 	.word	0x00000082


	//----- nvinfo : EIATTR_KPARAM_INFO
	.align		4
.L_7:
        /*0008*/ 	.byte	0x04, 0x17
        /*000a*/ 	.short	(.L_9 - .L_8)
.L_8:
        /*000c*/ 	.word	0x00000000
        /*0010*/ 	.short	0x000d
        /*0012*/ 	.short	0x0048
        /*0014*/ 	.byte	0x00, 0xf4, 0x21, 0x00


	//----- nvinfo : EIATTR_KPARAM_INFO
	.align		4
.L_9:
        /*0018*/ 	.byte	0x04, 0x17
        /*001a*/ 	.short	(.L_11 - .L_10)
.L_10:
        /*001c*/ 	.word	0x00000000
        /*0020*/ 	.short	0x000c
        /*0022*/ 	.short	0x0040
        /*0024*/ 	.byte	0x00, 0xf4, 0x21, 0x00


	//----- nvinfo : EIATTR_KPARAM_INFO
	.align		4
.L_11:
        /*0028*/ 	.byte	0x04, 0x17
        /*002a*/ 	.short	(.L_13 - .L_12)
.L_12:
        /*002c*/ 	.word	0x00000000
        /*0030*/ 	.short	0x000b
        /*0032*/ 	.short	0x0038
        /*0034*/ 	.byte	0x00, 0xf0, 0x11, 0x00


	//----- nvinfo : EIATTR_KPARAM_INFO
	.align		4
.L_13:
        /*0038*/ 	.byte	0x04, 0x17
        /*003a*/ 	.short	(.L_15 - .L_14)
.L_14:
        /*003c*/ 	.word	0x00000000
        /*0040*/ 	.short	0x000a
        /*0042*/ 	.short	0x0034
        /*0044*/ 	.byte	0x00, 0xf0, 0x11, 0x00


	//----- nvinfo : EIATTR_KPARAM_INFO
	.align		4
.L_15:
        /*0048*/ 	.byte	0x04, 0x17
        /*004a*/ 	.short	(.L_17 - .L_16)
.L_16:
        /*004c*/ 	.word	0x00000000
        /*0050*/ 	.short	0x0009
        /*0052*/ 	.short	0x0030
        /*0054*/ 	.byte	0x00, 0xf0, 0x11, 0x00


	//----- nvinfo : EIATTR_KPARAM_INFO
	.align		4
.L_17:
        /*0058*/ 	.byte	0x04, 0x17
        /*005a*/ 	.short	(.L_19 - .L_18)
.L_18:
        /*005c*/ 	.word	0x00000000
        /*0060*/ 	.short	0x0008
        /*0062*/ 	.short	0x002c
        /*0064*/ 	.byte	0x00, 0xf0, 0x11, 0x00


	//----- nvinfo : EIATTR_KPARAM_INFO
	.align		4
.L_19:
        /*0068*/ 	.byte	0x04, 0x17
        /*006a*/ 	.short	(.L_21 - .L_20)
.L_20:
        /*006c*/ 	.word	0x00000000
        /*0070*/ 	.short	0x0007
        /*0072*/ 	.short	0x0028
        /*0074*/ 	.byte	0x00, 0xf0, 0x11, 0x00


	//----- nvinfo : EIATTR_KPARAM_INFO
	.align		4
.L_21:
        /*0078*/ 	.byte	0x04, 0x17
        /*007a*/ 	.short	(.L_23 - .L_22)
.L_22:
        /*007c*/ 	.word	0x00000000
        /*0080*/ 	.short	0x0006
        /*0082*/ 	.short	0x0024
        /*0084*/ 	.byte	0x00, 0xf0, 0x11, 0x00


	//----- nvinfo : EIATTR_KPARAM_INFO
	.align		4
.L_23:
        /*0088*/ 	.byte	0x04, 0x17
        /*008a*/ 	.short	(.L_25 - .L_24)
.L_24:
        /*008c*/ 	.word	0x00000000
        /*0090*/ 	.short	0x0005
        /*0092*/ 	.short	0x0020
        /*0094*/ 	.byte	0x00, 0xf0, 0x11, 0x00


	//----- nvinfo : EIATTR_KPARAM_INFO
	.align		4
.L_25:
        /*0098*/ 	.byte	0x04, 0x17
        /*009a*/ 	.short	(.L_27 - .L_26)
.L_26:
        /*009c*/ 	.word	0x00000000
        /*00a0*/ 	.short	0x0004
        /*00a2*/ 	.short	0x001c
        /*00a4*/ 	.byte	0x00, 0xf0, 0x11, 0x00


	//----- nvinfo : EIATTR_KPARAM_INFO
	.align		4
.L_27:
        /*00a8*/ 	.byte	0x04, 0x17
        /*00aa*/ 	.short	(.L_29 - .L_28)
.L_28:
        /*00ac*/ 	.word	0x00000000
        /*00b0*/ 	.short	0x0003
        /*00b2*/ 	.short	0x0018
        /*00b4*/ 	.byte	0x00, 0xf0, 0x11, 0x00


	//----- nvinfo : EIATTR_KPARAM_INFO
	.align		4
.L_29:
        /*00b8*/ 	.byte	0x04, 0x17
        /*00ba*/ 	.short	(.L_31 - .L_30)
.L_30:
        /*00bc*/ 	.word	0x00000000
        /*00c0*/ 	.short	0x0002
        /*00c2*/ 	.short	0x0010
        /*00c4*/ 	.byte	0x00, 0xf4, 0x21, 0x00


	//----- nvinfo : EIATTR_KPARAM_INFO
	.align		4
.L_31:
        /*00c8*/ 	.byte	0x04, 0x17
        /*00ca*/ 	.short	(.L_33 - .L_32)
.L_32:
        /*00cc*/ 	.word	0x00000000
        /*00d0*/ 	.short	0x0001
        /*00d2*/ 	.short	0x0008
        /*00d4*/ 	.byte	0x00, 0xf4, 0x21, 0x00


	//----- nvinfo : EIATTR_KPARAM_INFO
	.align		4
.L_33:
        /*00d8*/ 	.byte	0x04, 0x17
        /*00da*/ 	.short	(.L_35 - .L_34)
.L_34:
        /*00dc*/ 	.word	0x00000000
        /*00e0*/ 	.short	0x0000
        /*00e2*/ 	.short	0x0000
        /*00e4*/ 	.byte	0x00, 0xf4, 0x21, 0x00


	//----- nvinfo : EIATTR_SPARSE_MMA_MASK
	.align		4
.L_35:
        /*00e8*/ 	.byte	0x03, 0x50
        /*00ea*/ 	.short	0x0000


	//----- nvinfo : EIATTR_MAXREG_COUNT
	.align		4
        /*00ec*/ 	.byte	0x03, 0x1b
        /*00ee*/ 	.short	0x00ff


	//----- nvinfo : EIATTR_NUM_BARRIERS
	.align		4
        /*00f0*/ 	.byte	0x02, 0x4c
        /*00f2*/ 	.byte	0x01
	.zero		1


	//----- nvinfo : EIATTR_ANNOTATIONS
	.align		4
        /*00f4*/ 	.byte	0x04, 0x55
        /*00f6*/ 	.short	(.L_37 - .L_36)


	//   ....[0]....
.L_36:
        /*00f8*/ 	.word	0x00000001
        /*00fc*/ 	.byte	0x00, 0x06, 0x00, 0x00, 0x01, 0x00, 0x00, 0x00, 0x30, 0x06, 0x00, 0x00, 0x01, 0x00, 0x00, 0x00
        /* <DEDUP_REMOVED lines=3585> */
        /*e11c*/ 	.byte	0xc0, 0x59, 0x05, 0x00


	//----- nvinfo : EIATTR_MERCURY_ISA_VERSION
	.align		4
.L_37:
        /*e120*/ 	.byte	0x03, 0x5f
        /*e122*/ 	.short	0x0101


	//----- nvinfo : EIATTR_EXIT_INSTR_OFFSETS
	.align		4
        /*e124*/ 	.byte	0x04, 0x1c
        /*e126*/ 	.short	(.L_39 - .L_38)


	//   ....[0]....
.L_38:
        /*e128*/ 	.word	0x00056830


	//   ....[1]....
        /*e12c*/ 	.word	0x00056850


	//----- nvinfo : EIATTR_REQNTID
	.align		4
.L_39:
        /*e130*/ 	.byte	0x04, 0x10
        /*e132*/ 	.short	(.L_41 - .L_40)
.L_40:
        /*e134*/ 	.word	0x00000100
        /*e138*/ 	.word	0x00000001
        /*e13c*/ 	.word	0x00000001


	//----- nvinfo : EIATTR_CBANK_PARAM_SIZE
	.align		4
.L_41:
        /*e140*/ 	.byte	0x03, 0x19
        /*e142*/ 	.short	0x0050


	//----- nvinfo : EIATTR_PARAM_CBANK
	.align		4
        /*e144*/ 	.byte	0x04, 0x0a
        /*e146*/ 	.short	(.L_43 - .L_42)
	.align		4
.L_42:
        /*e148*/ 	.word	index@(.nv.constant0.matmul_kernel)
        /*e14c*/ 	.short	0x0210
        /*e14e*/ 	.short	0x0050


	//----- nvinfo : EIATTR_SW_WAR
	.align		4
.L_43:
        /*e150*/ 	.byte	0x04, 0x36
        /*e152*/ 	.short	(.L_45 - .L_44)
.L_44:
        /*e154*/ 	.word	0x00000008
.L_45:


//--------------------- .nv.callgraph             --------------------------
	.section	.nv.callgraph,"",@"SHT_CUDA_CALLGRAPH"
	.align	4
	.sectionentsize	8
	.align		4
        /*0000*/ 	.word	0x00000000
	.align		4
        /*0004*/ 	.word	0xffffffff
	.align		4
        /*0008*/ 	.word	0x00000000
	.align		4
        /*000c*/ 	.word	0xfffffffe
	.align		4
        /*0010*/ 	.word	0x00000000
	.align		4
        /*0014*/ 	.word	0xfffffffd
	.align		4
        /*0018*/ 	.word	0x00000000
	.align		4
        /*001c*/ 	.word	0xfffffffc


//--------------------- .text.matmul_kernel       --------------------------
	.section	.text.matmul_kernel,"ax",@progbits
	.align	128
        .global         matmul_kernel
        .type           matmul_kernel,@function
        .size           matmul_kernel,(.L_x_3 - matmul_kernel)
        .other          matmul_kernel,@"STO_CUDA_ENTRY STV_DEFAULT"
matmul_kernel:
.text.matmul_kernel:
[----:B------:R-:W1:Y:S08]  /*0000*/  LDC R1, c[0x0][0x28] ;  /* 0x00000a00ff017b82 */ /* 0x000e700000000800 */
[----:B------:R-:W2:Y:S01]  /*0010*/  LDC.64 R124, c[0x0][0x228] ;  /* 0x00008a00ff7c7b82 */ /* 0x000ea20000000a00 */
[----:B------:R-:W3:Y:S01]  /*0020*/  S2R R5, SR_CTAID.X ;  /* 0x0000000000057919 */ /* 0x000ee20000002500 */
[----:B------:R-:W-:Y:S01]  /*0030*/  MOV R175, 0x400 ;  /* 0x0000040000af7802 */ /* 0x000fe20000000f00 */
[----:B-1----:R-:W-:Y:S01]  /*0040*/  VIADD R1, R1, 0xffffe6d0 ;  /* 0xffffe6d001017836 */ /* 0x002fe20000000000 */
[----:B------:R-:W1:Y:S01]  /*0050*/  S2R R14, SR_TID.X ;  /* 0x00000000000e7919 */ /* 0x000e620000002100 */
[----:B--2---:R-:W-:-:S05]  /*0060*/  VIADD R0, R125, 0x1ff ;  /* 0x000001ff7d007836 */ /* 0x004fca0000000000 */
[----:B------:R-:W-:-:S04]  /*0070*/  SHF.R.S32.HI R3, RZ, 0x1f, R0 ;  /* 0x0000001fff037819 */ /* 0x000fc80000011400 */
[----:B------:R-:W-:Y:S02]  /*0080*/  LEA.HI R3, R3, R0, RZ, 0x9 ;  /* 0x0000000003037211 */ /* 0x000fe400078f48ff */
[----:B---3--:R-:W-:Y:S02]  /*0090*/  IABS R8, R5 ;  /* 0x0000000500087213 */ /* 0x008fe40000000000 */
[----:B------:R-:W-:-:S05]  /*00a0*/  SHF.R.S32.HI R3, RZ, 0x9, R3 ;  /* 0x00000009ff037819 */ /* 0x000fca0000011403 */
[----:B------:R-:W-:-:S05]  /*00b0*/  IMAD.SHL.U32 R4, R3, 0x8, RZ ;  /* 0x0000000803047824 */ /* 0x000fca00078e00ff */
[-C--:B------:R-:W-:Y:S02]  /*00c0*/  IABS R7, R4.reuse ;  /* 0x0000000400077213 */ /* 0x080fe40000000000 */
[----:B------:R-:W-:Y:S02]  /*00d0*/  IABS R10, R4 ;  /* 0x00000004000a7213 */ /* 0x000fe40000000000 */
[----:B------:R-:W2:Y:S08]  /*00e0*/  I2F.RP R0, R7 ;  /* 0x0000000700007306 */ /* 0x000eb00000209400 */
[----:B--2---:R-:W2:Y:S02]  /*00f0*/  MUFU.RCP R0, R0 ;  /* 0x0000000000007308 */ /* 0x004ea40000001000 */
[----:B--2---:R-:W-:-:S02]  /*0100*/  VIADD R2, R0, 0xffffffe ;  /* 0x0ffffffe00027836 */ /* 0x004fc40000000000 */
[----:B------:R-:W-:Y:S01]  /*0110*/  IMAD.MOV R0, RZ, RZ, -R10 ;  /* 0x000000ffff007224 */ /* 0x000fe200078e0a0a */
[----:B------:R-:W-:-:S03]  /*0120*/  IABS R10, R124 ;  /* 0x0000007c000a7213 */ /* 0x000fc60000000000 */
[----:B------:R2:W3:Y:S02]  /*0130*/  F2I.FTZ.U32.TRUNC.NTZ R3, R2 ;  /* 0x0000000200037305 */ /* 0x0004e4000021f000 */
[----:B--2---:R-:W-:Y:S02]  /*0140*/  IMAD.MOV.U32 R2, RZ, RZ, RZ ;  /* 0x000000ffff027224 */ /* 0x004fe400078e00ff */
[----:B---3--:R-:W-:-:S04]  /*0150*/  IMAD.MOV R6, RZ, RZ, -R3 ;  /* 0x000000ffff067224 */ /* 0x008fc800078e0a03 */
[----:B------:R-:W-:Y:S02]  /*0160*/  IMAD R9, R6, R7, RZ ;  /* 0x0000000706097224 */ /* 0x000fe400078e02ff */
[----:B------:R-:W-:Y:S02]  /*0170*/  IMAD.MOV.U32 R6, RZ, RZ, R8 ;  /* 0x000000ffff067224 */ /* 0x000fe400078e0008 */
[----:B------:R-:W-:-:S06]  /*0180*/  IMAD.HI.U32 R3, R3, R9, R2 ;  /* 0x0000000903037227 */ /* 0x000fcc00078e0002 */
[----:B------:R-:W-:-:S04]  /*0190*/  IMAD.HI.U32 R3, R3, R6, RZ ;  /* 0x0000000603037227 */ /* 0x000fc800078e00ff */
[----:B------:R-:W-:-:S05]  /*01a0*/  IMAD R0, R3, R0, R6 ;  /* 0x0000000003007224 */ /* 0x000fca00078e0206 */
[----:B------:R-:W-:-:S13]  /*01b0*/  ISETP.GT.U32.AND P1, PT, R7, R0, PT ;  /* 0x000000000700720c */ /* 0x000fda0003f24070 */
[----:B------:R-:W-:Y:S02]  /*01c0*/  @!P1 IMAD.IADD R0, R0, 0x1, -R7 ;  /* 0x0000000100009824 */ /* 0x000fe400078e0a07 */
[----:B------:R-:W-:Y:S01]  /*01d0*/  @!P1 VIADD R3, R3, 0x1 ;  /* 0x0000000103039836 */ /* 0x000fe20000000000 */
[----:B------:R-:W-:Y:S02]  /*01e0*/  ISETP.NE.AND P1, PT, R4, RZ, PT ;  /* 0x000000ff0400720c */ /* 0x000fe40003f25270 */
[----:B------:R-:W-:Y:S02]  /*01f0*/  ISETP.GE.U32.AND P0, PT, R0, R7, PT ;  /* 0x000000070000720c */ /* 0x000fe40003f06070 */
[----:B------:R-:W-:-:S04]  /*0200*/  LOP3.LUT R0, R5, R4, RZ, 0x3c, !PT ;  /* 0x0000000405007212 */ /* 0x000fc800078e3cff */
[----:B------:R-:W-:Y:S01]  /*0210*/  ISETP.GE.AND P2, PT, R0, RZ, PT ;  /* 0x000000ff0000720c */ /* 0x000fe20003f46270 */
[----:B------:R-:W-:-:S06]  /*0220*/  VIADD R0, R124, 0xff ;  /* 0x000000ff7c007836 */ /* 0x000fcc0000000000 */
[----:B------:R-:W-:-:S04]  /*0230*/  @P0 VIADD R3, R3, 0x1 ;  /* 0x0000000103030836 */ /* 0x000fc80000000000 */
[----:B------:R-:W-:Y:S01]  /*0240*/  IMAD.MOV.U32 R2, RZ, RZ, R3 ;  /* 0x000000ffff027224 */ /* 0x000fe200078e0003 */
[----:B------:R-:W-:-:S03]  /*0250*/  SHF.R.S32.HI R3, RZ, 0x1f, R0 ;  /* 0x0000001fff037819 */ /* 0x000fc60000011400 */
[----:B------:R-:W-:Y:S01]  /*0260*/  @!P2 IMAD.MOV R2, RZ, RZ, -R2 ;  /* 0x000000ffff02a224 */ /* 0x000fe200078e0a02 */
[----:B------:R-:W-:Y:S02]  /*0270*/  @!P1 LOP3.LUT R2, RZ, R4, RZ, 0x33, !PT ;  /* 0x00000004ff029212 */ /* 0x000fe400078e33ff */
[----:B------:R-:W-:-:S03]  /*0280*/  LEA.HI R3, R3, R0, RZ, 0x8 ;  /* 0x0000000003037211 */ /* 0x000fc600078f40ff */
[----:B------:R-:W-:Y:S02]  /*0290*/  IMAD.SHL.U32 R8, R2, 0x8, RZ ;  /* 0x0000000802087824 */ /* 0x000fe400078e00ff */
[----:B------:R-:W-:-:S03]  /*02a0*/  IMAD.MOV R2, RZ, RZ, -R2 ;  /* 0x000000ffff027224 */ /* 0x000fc600078e0a02 */
[----:B------:R-:W-:Y:S01]  /*02b0*/  LEA.HI.SX32 R3, R3, -R8, 0x18 ;  /* 0x8000000803037211 */ /* 0x000fe200078fc2ff */
[----:B------:R-:W-:-:S03]  /*02c0*/  IMAD R12, R4, R2, R5 ;  /* 0x00000002040c7224 */ /* 0x000fc600078e0205 */
[----:B------:R-:W-:Y:S02]  /*02d0*/  VIMNMX R11, R3, 0x8, PT ;  /* 0x00000008030b7848 */ /* 0x000fe40003fe0100 */
[----:B------:R-:W-:Y:S02]  /*02e0*/  IABS R9, R12 ;  /* 0x0000000c00097213 */ /* 0x000fe40000000000 */
[-C--:B------:R-:W-:Y:S02]  /*02f0*/  IABS R7, R11.reuse ;  /* 0x0000000b00077213 */ /* 0x080fe40000000000 */
[----:B------:R-:W-:Y:S02]  /*0300*/  IABS R4, R11 ;  /* 0x0000000b00047213 */ /* 0x000fe40000000000 */
[----:B------:R-:W2:Y:S08]  /*0310*/  I2F.RP R0, R7 ;  /* 0x0000000700007306 */ /* 0x000eb00000209400 */
[----:B--2---:R-:W2:Y:S02]  /*0320*/  MUFU.RCP R0, R0 ;  /* 0x0000000000007308 */ /* 0x004ea40000001000 */
[----:B--2---:R-:W-:-:S02]  /*0330*/  VIADD R3, R0, 0xffffffe ;  /* 0x0ffffffe00037836 */ /* 0x004fc40000000000 */
[----:B------:R-:W-:-:S04]  /*0340*/  IMAD.MOV R0, RZ, RZ, -R4 ;  /* 0x000000ffff007224 */ /* 0x000fc800078e0a04 */
[----:B------:R-:W2:Y:S08]  /*0350*/  I2F.RP R4, R10 ;  /* 0x0000000a00047306 */ /* 0x000eb00000209400 */
[----:B------:R-:W3:Y:S08]  /*0360*/  F2I.FTZ.U32.TRUNC.NTZ R3, R3 ;  /* 0x0000000300037305 */ /* 0x000ef0000021f000 */
[----:B--2---:R-:W2:Y:S01]  /*0370*/  MUFU.RCP R4, R4 ;  /* 0x0000000400047308 */ /* 0x004ea20000001000 */
[----:B---3--:R-:W-:-:S04]  /*0380*/  IMAD.MOV R6, RZ, RZ, -R3 ;  /* 0x000000ffff067224 */ /* 0x008fc800078e0a03 */
[----:B------:R-:W-:Y:S02]  /*0390*/  IMAD.MOV.U32 R2, RZ, RZ, R6 ;  /* 0x000000ffff027224 */ /* 0x000fe400078e0006 */
[----:B------:R-:W3:Y:S02]  /*03a0*/  S2R R6, SR_CgaCtaId ;  /* 0x0000000000067919 */ /* 0x000ee40000008800 */
[----:B------:R-:W-:Y:S02]  /*03b0*/  IMAD R5, R2, R7, RZ ;  /* 0x0000000702057224 */ /* 0x000fe400078e02ff */
[----:B------:R-:W-:Y:S01]  /*03c0*/  IMAD.MOV.U32 R2, RZ, RZ, RZ ;  /* 0x000000ffff027224 */ /* 0x000fe200078e00ff */
[----:B--2---:R-:W-:-:S03]  /*03d0*/  IADD3 R4, R4, 0xffffffe, RZ ;  /* 0x0ffffffe04047810 */ /* 0x004fc60007ffe0ff */
[----:B------:R-:W-:Y:S01]  /*03e0*/  IMAD.HI.U32 R2, R3, R5, R2 ;  /* 0x0000000503027227 */ /* 0x000fe200078e0002 */
[----:B------:R-:W-:-:S04]  /*03f0*/  LOP3.LUT R3, R12, R11, RZ, 0x3c, !PT ;  /* 0x0000000b0c037212 */ /* 0x000fc800078e3cff */
[----:B------:R-:W-:Y:S01]  /*0400*/  ISETP.GE.AND P2, PT, R3, RZ, PT ;  /* 0x000000ff0300720c */ /* 0x000fe20003f46270 */
[----:B------:R-:W-:Y:S01]  /*0410*/  IMAD.HI.U32 R2, R2, R9, RZ ;  /* 0x0000000902027227 */ /* 0x000fe200078e00ff */
[----:B------:R-:W-:Y:S03]  /*0420*/  F2I.FTZ.U32.TRUNC.NTZ R3, R4 ;  /* 0x0000000400037305 */ /* 0x000fe6000021f000 */
[----:B------:R-:W-:-:S05]  /*0430*/  IMAD R0, R2, R0, R9 ;  /* 0x0000000002007224 */ /* 0x000fca00078e0209 */
[----:B------:R-:W-:Y:S02]  /*0440*/  ISETP.GT.U32.AND P1, PT, R7, R0, PT ;  /* 0x000000000700720c */ /* 0x000fe40003f24070 */
[----:B---3--:R-:W-:Y:S02]  /*0450*/  LEA R175, R6, R175, 0x18 ;  /* 0x000000af06af7211 */ /* 0x008fe400078ec0ff */
[----:B-1----:R-:W-:-:S09]  /*0460*/  LOP3.LUT R6, R14, 0xff, RZ, 0xc0, !PT ;  /* 0x000000ff0e067812 */ /* 0x002fd200078ec0ff */
[----:B------:R-:W-:Y:S02]  /*0470*/  @!P1 IMAD.IADD R0, R0, 0x1, -R7 ;  /* 0x0000000100009824 */ /* 0x000fe400078e0a07 */
[----:B------:R-:W-:Y:S01]  /*0480*/  @!P1 VIADD R2, R2, 0x1 ;  /* 0x0000000102029836 */ /* 0x000fe20000000000 */
[----:B------:R-:W-:Y:S02]  /*0490*/  ISETP.NE.AND P1, PT, R11, RZ, PT ;  /* 0x000000ff0b00720c */ /* 0x000fe40003f25270 */
[----:B------:R-:W-:Y:S02]  /*04a0*/  ISETP.GE.U32.AND P0, PT, R0, R7, PT ;  /* 0x000000070000720c */ /* 0x000fe40003f06070 */
[----:B------:R-:W-:-:S04]  /*04b0*/  IABS R0, R125 ;  /* 0x0000007d00007213 */ /* 0x000fc80000000000 */
[----:B------:R-:W1:Y:S07]  /*04c0*/  I2F.RP R7, R0 ;  /* 0x0000000000077306 */ /* 0x000e6e0000209400 */
[----:B------:R-:W-:-:S04]  /*04d0*/  @P0 VIADD R2, R2, 0x1 ;  /* 0x0000000102020836 */ /* 0x000fc80000000000 */
[----:B------:R-:W-:-:S04]  /*04e0*/  IMAD.MOV.U32 R13, RZ, RZ, R2 ;  /* 0x000000ffff0d7224 */ /* 0x000fc800078e0002 */
[----:B------:R-:W-:Y:S01]  /*04f0*/  @!P2 IMAD.MOV R13, RZ, RZ, -R13 ;  /* 0x000000ffff0da224 */ /* 0x000fe200078e0a0d */
[----:B------:R-:W-:Y:S01]  /*0500*/  @!P1 LOP3.LUT R13, RZ, R11, RZ, 0x33, !PT ;  /* 0x0000000bff0d9212 */ /* 0x000fe200078e33ff */
[----:B-1----:R-:W1:Y:S04]  /*0510*/  MUFU.RCP R7, R7 ;  /* 0x0000000700077308 */ /* 0x002e680000001000 */
[----:B------:R-:W-:-:S04]  /*0520*/  IMAD.MOV R2, RZ, RZ, -R13 ;  /* 0x000000ffff027224 */ /* 0x000fc800078e0a0d */
[----:B------:R-:W-:Y:S02]  /*0530*/  IMAD R2, R11, R2, R12 ;  /* 0x000000020b027224 */ /* 0x000fe400078e020c */
[----:B------:R-:W-:Y:S02]  /*0540*/  IMAD.MOV R11, RZ, RZ, -R3 ;  /* 0x000000ffff0b7224 */ /* 0x000fe400078e0a03 */
[----:B------:R-:W-:Y:S02]  /*0550*/  IMAD.IADD R5, R8, 0x1, R2 ;  /* 0x0000000108057824 */ /* 0x000fe400078e0202 */
[----:B------:R-:W-:Y:S02]  /*0560*/  IMAD.SHL.U32 R2, R14, 0x10, RZ ;  /* 0x000000100e027824 */ /* 0x000fe400078e00ff */
[----:B------:R-:W-:Y:S02]  /*0570*/  IMAD R11, R11, R10, RZ ;  /* 0x0000000a0b0b7224 */ /* 0x000fe400078e02ff */
[----:B-1----:R-:W-:Y:S01]  /*0580*/  VIADD R8, R7, 0xffffffe ;  /* 0x0ffffffe07087836 */ /* 0x002fe20000000000 */
[----:B------:R-:W-:Y:S01]  /*0590*/  LOP3.LUT R7, R2, 0x70, RZ, 0xc0, !PT ;  /* 0x0000007002077812 */ /* 0x000fe200078ec0ff */
[----:B------:R-:W-:-:S02]  /*05a0*/  IMAD.MOV.U32 R2, RZ, RZ, RZ ;  /* 0x000000ffff027224 */ /* 0x000fc400078e00ff */
[----:B------:R-:W1:Y:S01]  /*05b0*/  F2I.FTZ.U32.TRUNC.NTZ R9, R8 ;  /* 0x0000000800097305 */ /* 0x000e62000021f000 */
[----:B------:R-:W-:Y:S02]  /*05c0*/  IMAD R16, R5, 0x100, R6 ;  /* 0x0000010005107824 */ /* 0x000fe400078e0206 */
[----:B------:R-:W-:Y:S02]  /*05d0*/  IMAD R4, R6, 0x80, R7 ;  /* 0x0000008006047824 */ /* 0x000fe400078e0207 */
[----:B------:R-:W-:Y:S01]  /*05e0*/  IMAD.HI.U32 R2, R3, R11, R2 ;  /* 0x0000000b03027227 */ /* 0x000fe200078e0002 */
[----:B------:R-:W-:Y:S02]  /*05f0*/  IABS R251, R16 ;  /* 0x0000001000fb7213 */ /* 0x000fe40000000000 */
[----:B------:R2:W-:Y:S01]  /*0600*/  STL [R1+0x15c8], R4 ;  /* 0x0015c80401007387 */ /* 0x0005e20000100800 */
[----:B------:R-:W-:Y:S02]  /*0610*/  ISETP.GE.AND P4, PT, R16, RZ, PT ;  /* 0x000000ff1000720c */ /* 0x000fe40003f86270 */
[----:B------:R-:W-:Y:S01]  /*0620*/  IMAD.HI.U32 R2, R2, R251, RZ ;  /* 0x000000fb02027227 */ /* 0x000fe200078e00ff */
[----:B------:R3:W-:Y:S03]  /*0630*/  STL [R1+0x1348], R16 ;  /* 0x0013481001007387 */ /* 0x0007e60000100800 */
[----:B-1----:R-:W-:Y:S01]  /*0640*/  IMAD.MOV R11, RZ, RZ, -R9 ;  /* 0x000000ffff0b7224 */ /* 0x002fe200078e0a09 */
[----:B--2---:R-:W1:Y:S02]  /*0650*/  S2R R4, SR_TID.X ;  /* 0x0000000000047919 */ /* 0x004e640000002100 */
[C---:B-1----:R-:W-:Y:S01]  /*0660*/  IMAD.SHL.U32 R6, R4.reuse, 0x10, RZ ;  /* 0x0000001004067824 */ /* 0x042fe200078e00ff */
[--C-:B------:R-:W-:Y:S01]  /*0670*/  SHF.R.U32.HI R3, RZ, 0x7, R4.reuse ;  /* 0x00000007ff037819 */ /* 0x100fe20000011604 */
[C-C-:B------:R-:W-:Y:S01]  /*0680*/  IMAD R5, R4.reuse, 0x100, R4.reuse ;  /* 0x0000010004057824 */ /* 0x140fe200078e0204 */
[----:B------:R-:W-:Y:S01]  /*0690*/  SHF.R.S32.HI R168, RZ, 0x7, R4 ;  /* 0x00000007ffa87819 */ /* 0x000fe20000011404 */
[----:B------:R-:W-:Y:S01]  /*06a0*/  IMAD.SHL.U32 R7, R4, 0x80, RZ ;  /* 0x0000008004077824 */ /* 0x000fe200078e00ff */
[----:B------:R-:W-:Y:S01]  /*06b0*/  LOP3.LUT R8, R6, 0xf0, RZ, 0xc0, !PT ;  /* 0x000000f006087812 */ /* 0x000fe200078ec0ff */
[----:B------:R-:W-:Y:S01]  /*06c0*/  IMAD.SHL.U32 R6, R13, 0x200, RZ ;  /* 0x000002000d067824 */ /* 0x000fe200078e00ff */
[----:B------:R-:W-:Y:S01]  /*06d0*/  SGXT.U32 R3, R3, 0x1 ;  /* 0x000000010303781a */ /* 0x000fe20000000000 */
[----:B------:R-:W-:Y:S01]  /*06e0*/  IMAD.SHL.U32 R5, R5, 0x4, RZ ;  /* 0x0000000405057824 */ /* 0x000fe200078e00ff */
[----:B------:R-:W-:-:S02]  /*06f0*/  LOP3.LUT R7, R7, 0x800, RZ, 0xc0, !PT ;  /* 0x0000080007077812 */ /* 0x000fc400078ec0ff */
[----:B------:R-:W-:Y:S01]  /*0700*/  LOP3.LUT R3, R6, R3, RZ, 0xfc, !PT ;  /* 0x0000000306037212 */ /* 0x000fe200078efcff */
[----:B------:R1:W-:Y:S01]  /*0710*/  STL [R1+0x15cc], R6 ;  /* 0x0015cc0601007387 */ /* 0x0003e20000100800 */
[----:B------:R-:W-:Y:S02]  /*0720*/  SGXT R168, R168, 0x1 ;  /* 0x00000001a8a8781a */ /* 0x000fe40000000200 */
[----:B------:R-:W-:Y:S01]  /*0730*/  LOP3.LUT R5, R5, 0x1807c, RZ, 0xc0, !PT ;  /* 0x0001807c05057812 */ /* 0x000fe200078ec0ff */
[----:B------:R-:W-:Y:S01]  /*0740*/  STL [R1+0x15d0], R175 ;  /* 0x0015d0af01007387 */ /* 0x000fe20000100800 */
[----:B------:R-:W-:Y:S01]  /*0750*/  IADD3 R169, R7, R175, R8 ;  /* 0x000000af07a97210 */ /* 0x000fe20007ffe008 */
[----:B------:R-:W-:Y:S01]  /*0760*/  IMAD R7, R11, R0, RZ ;  /* 0x000000000b077224 */ /* 0x000fe200078e02ff */
[----:B------:R-:W-:Y:S01]  /*0770*/  IABS R11, R3 ;  /* 0x00000003000b7213 */ /* 0x000fe20000000000 */
[----:B------:R-:W-:Y:S01]  /*0780*/  IMAD.MOV.U32 R8, RZ, RZ, RZ ;  /* 0x000000ffff087224 */ /* 0x000fe200078e00ff */
[----:B------:R-:W-:Y:S01]  /*0790*/  LOP3.LUT R168, R5, 0x90, R168, 0x78, !PT ;  /* 0x0000009005a87812 */ /* 0x000fe200078e78a8 */
[----:B------:R-:W-:Y:S01]  /*07a0*/  IMAD.MOV R5, RZ, RZ, -R2 ;  /* 0x000000ffff057224 */ /* 0x000fe200078e0a02 */
[----:B------:R-:W-:Y:S01]  /*07b0*/  LOP3.LUT R12, R3, 0x1fe, RZ, 0xfc, !PT ;  /* 0x000001fe030c7812 */ /* 0x000fe200078efcff */
[----:B------:R-:W-:Y:S01]  /*07c0*/  IMAD.HI.U32 R2, R9, R7, R8 ;  /* 0x0000000709027227 */ /* 0x000fe200078e0008 */
[----:B------:R-:W-:-:S02]  /*07d0*/  LOP3.LUT R13, R3, 0x2, RZ, 0xfc, !PT ;  /* 0x00000002030d7812 */ /* 0x000fc400078efcff */
[----:B------:R-:W-:Y:S01]  /*07e0*/  IABS R245, R12 ;  /* 0x0000000c00f57213 */ /* 0x000fe20000000000 */
[----:B------:R-:W-:Y:S01]  /*07f0*/  IMAD.MOV.U32 R9, RZ, RZ, R11 ;  /* 0x000000ffff097224 */ /* 0x000fe200078e000b */
[C---:B------:R-:W-:Y:S01]  /*0800*/  LOP3.LUT R14, R3.reuse, 0x4, RZ, 0xfc, !PT ;  /* 0x00000004030e7812 */ /* 0x040fe200078efcff */
[----:B------:R-:W-:Y:S01]  /*0810*/  IMAD R251, R10, R5, R251 ;  /* 0x000000050afb7224 */ /* 0x000fe200078e02fb */
[----:B------:R-:W-:Y:S01]  /*0820*/  IABS R11, R13 ;  /* 0x0000000d000b7213 */ /* 0x000fe20000000000 */
[----:B------:R-:W-:Y:S01]  /*0830*/  IMAD.HI.U32 R5, R2, R9, RZ ;  /* 0x0000000902057227 */ /* 0x000fe200078e00ff */
[----:B------:R-:W-:Y:S02]  /*0840*/  LOP3.LUT R15, R3, 0x6, RZ, 0xfc, !PT ;  /* 0x00000006030f7812 */ /* 0x000fe400078efcff */
[----:B------:R-:W-:Y:S01]  /*0850*/  ISETP.GT.U32.AND P0, PT, R10, R251, PT ;  /* 0x000000fb0a00720c */ /* 0x000fe20003f04070 */
[----:B------:R-:W-:Y:S01]  /*0860*/  IMAD.SHL.U32 R8, R4, 0x8, RZ ;  /* 0x0000000804087824 */ /* 0x000fe200078e00ff */
[----:B------:R-:W-:Y:S01]  /*0870*/  ISETP.GE.AND P2, PT, R12, RZ, PT ;  /* 0x000000ff0c00720c */ /* 0x000fe20003f46270 */
[----:B------:R-:W-:Y:S01]  /*0880*/  IMAD.MOV R5, RZ, RZ, -R5 ;  /* 0x000000ffff057224 */ /* 0x000fe200078e0a05 */
[----:B------:R-:W-:Y:S01]  /*0890*/  IABS R12, R15 ;  /* 0x0000000f000c7213 */ /* 0x000fe20000000000 */
[----:B------:R-:W-:Y:S01]  /*08a0*/  IMAD.HI.U32 R7, R2, R245, RZ ;  /* 0x000000f502077227 */ /* 0x000fe200078e00ff */
[----:B------:R-:W-:-:S02]  /*08b0*/  LOP3.LUT R8, R8, 0x700, RZ, 0xc0, !PT ;  /* 0x0000070008087812 */ /* 0x000fc400078ec0ff */
[C---:B---3--:R-:W-:Y:S01]  /*08c0*/  LOP3.LUT R16, R3.reuse, 0x10, RZ, 0xfc, !PT ;  /* 0x0000001003107812 */ /* 0x048fe200078efcff */
[C---:B------:R-:W-:Y:S01]  /*08d0*/  IMAD R5, R0.reuse, R5, R9 ;  /* 0x0000000500057224 */ /* 0x040fe200078e0209 */
[----:B------:R-:W-:Y:S01]  /*08e0*/  LOP3.LUT R24, R3, 0x2e, RZ, 0xfc, !PT ;  /* 0x0000002e03187812 */ /* 0x000fe200078efcff */
[----:B------:R-:W-:Y:S01]  /*08f0*/  IMAD.IADD R169, R169, 0x1, R8 ;  /* 0x00000001a9a97824 */ /* 0x000fe200078e0208 */
[----:B------:R-:W-:Y:S01]  /*0900*/  IABS R8, R14 ;  /* 0x0000000e00087213 */ /* 0x000fe20000000000 */
[----:B------:R-:W-:Y:S01]  /*0910*/  IMAD.MOV R7, RZ, RZ, -R7 ;  /* 0x000000ffff077224 */ /* 0x000fe200078e0a07 */
[C---:B------:R-:W-:Y:S01]  /*0920*/  ISETP.GT.U32.AND P5, PT, R0.reuse, R5, PT ;  /* 0x000000050000720c */ /* 0x040fe20003fa4070 */
[----:B------:R-:W-:Y:S01]  /*0930*/  @!P0 IMAD.IADD R251, R251, 0x1, -R10 ;  /* 0x00000001fbfb8824 */ /* 0x000fe200078e0a0a */
[----:B------:R-:W-:Y:S01]  /*0940*/  MOV R9, R8 ;  /* 0x0000000800097202 */ /* 0x000fe20000000f00 */
[----:B------:R-:W-:Y:S01]  /*0950*/  IMAD R245, R0, R7, R245 ;  /* 0x0000000700f57224 */ /* 0x000fe200078e02f5 */
[----:B------:R-:W-:Y:S01]  /*0960*/  ISETP.GE.AND P0, PT, R13, RZ, PT ;  /* 0x000000ff0d00720c */ /* 0x000fe20003f06270 */
[----:B------:R-:W-:Y:S01]  /*0970*/  IMAD.HI.U32 R7, R2, R11, RZ ;  /* 0x0000000b02077227 */ /* 0x000fe200078e00ff */
[----:B------:R-:W-:Y:S01]  /*0980*/  ISETP.GT.U32.AND P1, PT, R10, R251, PT ;  /* 0x000000fb0a00720c */ /* 0x000fe20003f24070 */
[----:B------:R-:W-:Y:S01]  /*0990*/  STL.64 [R1+0x1530], R168 ;  /* 0x001530a801007387 */ /* 0x000fe20000100a00 */
[----:B------:R-:W-:Y:S01]  /*09a0*/  ISETP.GT.U32.AND P3, PT, R0, R245, PT ;  /* 0x000000f50000720c */ /* 0x000fe20003f64070 */
[----:B------:R-:W-:Y:S01]  /*09b0*/  IMAD.HI.U32 R8, R2, R9, RZ ;  /* 0x0000000902087227 */ /* 0x000fe200078e00ff */
[----:B------:R-:W-:-:S02]  /*09c0*/  LOP3.LUT R26, R3, 0x30, RZ, 0xfc, !PT ;  /* 0x00000030031a7812 */ /* 0x000fc400078efcff */
[C---:B------:R-:W-:Y:S01]  /*09d0*/  LOP3.LUT R27, R3.reuse, 0x32, RZ, 0xfc, !PT ;  /* 0x00000032031b7812 */ /* 0x040fe200078efcff */
[----:B------:R-:W-:Y:S01]  /*09e0*/  IMAD.MOV R7, RZ, RZ, -R7 ;  /* 0x000000ffff077224 */ /* 0x000fe200078e0a07 */
[----:B------:R-:W-:Y:S01]  /*09f0*/  LOP3.LUT R29, R3, 0x36, RZ, 0xfc, !PT ;  /* 0x00000036031d7812 */ /* 0x000fe200078efcff */
[----:B------:R-:W-:Y:S01]  /*0a00*/  @!P5 IMAD.IADD R5, R5, 0x1, -R0 ;  /* 0x000000010505d824 */ /* 0x000fe200078e0a00 */
[C---:B------:R-:W-:Y:S01]  /*0a10*/  LOP3.LUT R28, R3.reuse, 0x34, RZ, 0xfc, !PT ;  /* 0x00000034031c7812 */ /* 0x040fe200078efcff */
[----:B------:R-:W-:Y:S01]  /*0a20*/  IMAD.MOV R8, RZ, RZ, -R8 ;  /* 0x000000ffff087224 */ /* 0x000fe200078e0a08 */
[----:B------:R-:W-:Y:S01]  /*0a30*/  IABS R25, R29 ;  /* 0x0000001d00197213 */ /* 0x000fe20000000000 */
[C---:B------:R-:W-:Y:S01]  /*0a40*/  IMAD R7, R0.reuse, R7, R11 ;  /* 0x0000000700077224 */ /* 0x040fe200078e020b */
[C---:B------:R-:W-:Y:S01]  /*0a50*/  ISETP.GT.U32.AND P5, PT, R0.reuse, R5, PT ;  /* 0x000000050000720c */ /* 0x040fe20003fa4070 */
[----:B------:R-:W-:Y:S01]  /*0a60*/  IMAD.MOV.U32 R11, RZ, RZ, R12 ;  /* 0x000000ffff0b7224 */ /* 0x000fe200078e000c */
[----:B------:R-:W-:Y:S01]  /*0a70*/  LOP3.LUT R12, R3, 0xa, RZ, 0xfc, !PT ;  /* 0x0000000a030c7812 */ /* 0x000fe200078efcff */
[C---:B------:R-:W-:Y:S01]  /*0a80*/  IMAD R9, R0.reuse, R8, R9 ;  /* 0x0000000800097224 */ /* 0x040fe200078e0209 */
[----:B------:R-:W-:Y:S01]  /*0a90*/  ISETP.GT.U32.AND P6, PT, R0, R7, PT ;  /* 0x000000070000720c */ /* 0x000fe20003fc4070 */
[----:B------:R-:W-:Y:S01]  /*0aa0*/  IMAD.HI.U32 R8, R2, R11, RZ ;  /* 0x0000000b02087227 */ /* 0x000fe200078e00ff */
[----:B------:R-:W-:-:S02]  /*0ab0*/  IABS R23, R28 ;  /* 0x0000001c00177213 */ /* 0x000fc40000000000 */
[C---:B------:R-:W-:Y:S01]  /*0ac0*/  LOP3.LUT R30, R3.reuse, 0x3a, RZ, 0xfc, !PT ;  /* 0x0000003a031e7812 */ /* 0x040fe200078efcff */
[----:B------:R-:W-:Y:S01]  /*0ad0*/  IMAD.MOV R8, RZ, RZ, -R8 ;  /* 0x000000ffff087224 */ /* 0x000fe200078e0a08 */
[----:B------:R-:W-:Y:S01]  /*0ae0*/  LOP3.LUT R34, R3, 0x4a, RZ, 0xfc, !PT ;  /* 0x0000004a03227812 */ /* 0x000fe200078efcff */
[----:B------:R-:W-:Y:S01]  /*0af0*/  @!P3 IMAD.IADD R245, R245, 0x1, -R0 ;  /* 0x00000001f5f5b824 */ /* 0x000fe200078e0a00 */
[----:B------:R-:W-:Y:S01]  /*0b00*/  ISETP.NE.AND P3, PT, R124, RZ, PT ;  /* 0x000000ff7c00720c */ /* 0x000fe20003f65270 */
[C---:B------:R-:W-:Y:S01]  /*0b10*/  IMAD R11, R0.reuse, R8, R11 ;  /* 0x00000008000b7224 */ /* 0x040fe200078e020b */
[----:B------:R-:W-:Y:S01]  /*0b20*/  LOP3.LUT R32, R3, 0x48, RZ, 0xfc, !PT ;  /* 0x0000004803207812 */ /* 0x000fe200078efcff */
[----:B------:R-:W-:Y:S01]  /*0b30*/  @!P1 IMAD.IADD R251, R251, 0x1, -R10 ;  /* 0x00000001fbfb9824 */ /* 0x000fe200078e0a0a */
[C---:B------:R-:W-:Y:S01]  /*0b40*/  ISETP.GT.U32.AND P1, PT, R0.reuse, R245, PT ;  /* 0x000000f50000720c */ /* 0x040fe20003f24070 */
[--C-:B------:R-:W-:Y:S01]  /*0b50*/  @!P5 IMAD.IADD R5, R5, 0x1, -R0.reuse ;  /* 0x000000010505d824 */ /* 0x100fe200078e0a00 */
[----:B------:R-:W-:Y:S01]  /*0b60*/  ISETP.GT.U32.AND P5, PT, R0, R11, PT ;  /* 0x0000000b0000720c */ /* 0x000fe20003fa4070 */
[----:B------:R-:W-:Y:S01]  /*0b70*/  @!P4 IMAD.MOV R251, RZ, RZ, -R251 ;  /* 0x000000fffffbc224 */ /* 0x000fe200078e0afb */
[----:B------:R-:W-:Y:S01]  /*0b80*/  LOP3.LUT R10, R3, 0x8, RZ, 0xfc, !PT ;  /* 0x00000008030a7812 */ /* 0x000fe200078efcff */
[----:B------:R-:W-:Y:S01]  /*0b90*/  @!P6 IMAD.IADD R7, R7, 0x1, -R0 ;  /* 0x000000010707e824 */ /* 0x000fe200078e0a00 */
[----:B------:R-:W-:Y:S01]  /*0ba0*/  ISETP.GE.AND P6, PT, R3, RZ, PT ;  /* 0x000000ff0300720c */ /* 0x000fe20003fc6270 */
[----:B-1----:R-:W-:Y:S01]  /*0bb0*/  IMAD.MOV.U32 R6, RZ, RZ, R5 ;  /* 0x000000ffff067224 */ /* 0x002fe200078e0005 */
[----:B------:R-:W-:-:S02]  /*0bc0*/  IABS R13, R10 ;  /* 0x0000000a000d7213 */ /* 0x000fc40000000000 */
[----:B------:R-:W-:Y:S02]  /*0bd0*/  @!P3 LOP3.LUT R251, RZ, R124, RZ, 0x33, !PT ;  /* 0x0000007cfffbb212 */ /* 0x000fe400078e33ff */
[C---:B------:R-:W-:Y:S01]  /*0be0*/  ISETP.GT.U32.AND P3, PT, R0.reuse, R9, PT ;  /* 0x000000090000720c */ /* 0x040fe20003f64070 */
[--C-:B------:R-:W-:Y:S01]  /*0bf0*/  @!P1 IMAD.IADD R245, R245, 0x1, -R0.reuse ;  /* 0x00000001f5f59824 */ /* 0x100fe200078e0a00 */
[----:B------:R-:W-:Y:S01]  /*0c00*/  ISETP.GE.AND P1, PT, R15, RZ, PT ;  /* 0x000000ff0f00720c */ /* 0x000fe20003f26270 */
[----:B------:R-:W-:Y:S01]  /*0c10*/  @!P5 IMAD.IADD R11, R11, 0x1, -R0 ;  /* 0x000000010b0bd824 */ /* 0x000fe200078e0a00 */
[----:B------:R-:W-:Y:S01]  /*0c20*/  IABS R15, R12 ;  /* 0x0000000c000f7213 */ /* 0x000fe20000000000 */
[----:B------:R-:W-:Y:S01]  /*0c30*/  @!P2 IMAD.MOV R245, RZ, RZ, -R245 ;  /* 0x000000fffff5a224 */ /* 0x000fe200078e0af5 */
[----:B------:R-:W-:Y:S01]  /*0c40*/  ISETP.GT.U32.AND P2, PT, R0, R7, PT ;  /* 0x000000070000720c */ /* 0x000fe20003f44070 */
[----:B------:R-:W-:Y:S01]  /*0c50*/  IMAD.HI.U32 R8, R2, R13, RZ ;  /* 0x0000000d02087227 */ /* 0x000fe200078e00ff */
[----:B------:R-:W-:-:S02]  /*0c60*/  ISETP.GT.U32.AND P5, PT, R0, R11, PT ;  /* 0x0000000b0000720c */ /* 0x000fc40003fa4070 */
[----:B------:R-:W-:Y:S01]  /*0c70*/  ISETP.GE.AND P4, PT, R14, RZ, PT ;  /* 0x000000ff0e00720c */ /* 0x000fe20003f86270 */
[----:B------:R-:W-:Y:S01]  /*0c80*/  IMAD.HI.U32 R5, R2, R15, RZ ;  /* 0x0000000f02057227 */ /* 0x000fe200078e00ff */
[C---:B------:R-:W-:Y:S02]  /*0c90*/  LOP3.LUT R14, R3.reuse, 0xc, RZ, 0xfc, !PT ;  /* 0x0000000c030e7812 */ /* 0x040fe400078efcff */
[----:B------:R-:W-:Y:S01]  /*0ca0*/  LOP3.LUT R35, R3, 0x4c, RZ, 0xfc, !PT ;  /* 0x0000004c03237812 */ /* 0x000fe200078efcff */
[----:B------:R-:W-:Y:S01]  /*0cb0*/  @!P3 IMAD.IADD R9, R9, 0x1, -R0 ;  /* 0x000000010909b824 */ /* 0x000fe200078e0a00 */
[----:B------:R-:W-:Y:S01]  /*0cc0*/  IABS R17, R14 ;  /* 0x0000000e00117213 */ /* 0x000fe20000000000 */
[----:B------:R-:W-:Y:S01]  /*0cd0*/  IMAD.MOV R5, RZ, RZ, -R5 ;  /* 0x000000ffff057224 */ /* 0x000fe200078e0a05 */
[----:B------:R-:W-:Y:S01]  /*0ce0*/  IABS R31, R32 ;  /* 0x00000020001f7213 */ /* 0x000fe20000000000 */
[----:B------:R-:W-:Y:S01]  /*0cf0*/  IMAD.MOV R8, RZ, RZ, -R8 ;  /* 0x000000ffff087224 */ /* 0x000fe200078e0a08 */
[C---:B------:R-:W-:Y:S01]  /*0d00*/  ISETP.GT.U32.AND P3, PT, R0.reuse, R9, PT ;  /* 0x000000090000720c */ /* 0x040fe20003f64070 */
[C---:B------:R-:W-:Y:S01]  /*0d10*/  IMAD R5, R0.reuse, R5, R15 ;  /* 0x0000000500057224 */ /* 0x040fe200078e020f */
[----:B------:R-:W-:Y:S01]  /*0d20*/  IABS R33, R35 ;  /* 0x0000002300217213 */ /* 0x000fe20000000000 */
[C---:B------:R-:W-:Y:S01]  /*0d30*/  IMAD R13, R0.reuse, R8, R13 ;  /* 0x00000008000d7224 */ /* 0x040fe200078e020d */
[----:B------:R-:W-:Y:S01]  /*0d40*/  LOP3.LUT R36, R3, 0x52, RZ, 0xfc, !PT ;  /* 0x0000005203247812 */ /* 0x000fe200078efcff */
[--C-:B------:R-:W-:Y:S01]  /*0d50*/  @!P5 IMAD.IADD R11, R11, 0x1, -R0.reuse ;  /* 0x000000010b0bd824 */ /* 0x100fe200078e0a00 */
[C---:B------:R-:W-:Y:S01]  /*0d60*/  ISETP.GT.U32.AND P5, PT, R0.reuse, R5, PT ;  /* 0x000000050000720c */ /* 0x040fe20003fa4070 */
[----:B------:R-:W-:Y:S01]  /*0d70*/  @!P2 IMAD.IADD R7, R7, 0x1, -R0 ;  /* 0x000000010707a824 */ /* 0x000fe200078e0a00 */
[----:B------:R-:W-:Y:S01]  /*0d80*/  ISETP.GT.U32.AND P2, PT, R0, R13, PT ;  /* 0x0000000d0000720c */ /* 0x000fe20003f44070 */
[----:B------:R-:W-:Y:S01]  /*0d90*/  @!P6 IMAD.MOV R6, RZ, RZ, -R6 ;  /* 0x000000ffff06e224 */ /* 0x000fe200078e0a06 */
[----:B------:R-:W-:Y:S01]  /*0da0*/  ISETP.GE.AND P6, PT, R10, RZ, PT ;  /* 0x000000ff0a00720c */ /* 0x000fe20003fc6270 */
[----:B------:R-:W-:Y:S01]  /*0db0*/  IMAD.HI.U32 R8, R2, R17, RZ ;  /* 0x0000001102087227 */ /* 0x000fe200078e00ff */
[----:B------:R-:W-:-:S02]  /*0dc0*/  IABS R10, R16 ;  /* 0x00000010000a7213 */ /* 0x000fc40000000000 */
[----:B------:R1:W-:Y:S01]  /*0dd0*/  STL [R1+0x34], R6 ;  /* 0x0000340601007387 */ /* 0x0003e20000100800 */
[----:B------:R-:W-:Y:S01]  /*0de0*/  @!P3 IMAD.IADD R9, R9, 0x1, -R0 ;  /* 0x000000010909b824 */ /* 0x000fe200078e0a00 */
[----:B------:R-:W-:Y:S01]  /*0df0*/  ISETP.GE.AND P3, PT, R12, RZ, PT ;  /* 0x000000ff0c00720c */ /* 0x000fe20003f66270 */
[----:B------:R-:W-:Y:S01]  /*0e00*/  IMAD.MOV R8, RZ, RZ, -R8 ;  /* 0x000000ffff087224 */ /* 0x000fe200078e0a08 */
[----:B------:R-:W-:Y:S01]  /*0e10*/  LOP3.LUT R12, R3, 0xe, RZ, 0xfc, !PT ;  /* 0x0000000e030c7812 */ /* 0x000fe200078efcff */
[--C-:B------:R-:W-:Y:S01]  /*0e20*/  @!P5 IMAD.IADD R5, R5, 0x1, -R0.reuse ;  /* 0x000000010505d824 */ /* 0x100fe200078e0a00 */
[----:B------:R-:W-:Y:S01]  /*0e30*/  LOP3.LUT R40, R3, 0x54, RZ, 0xfc, !PT ;  /* 0x0000005403287812 */ /* 0x000fe200078efcff */
[----:B------:R-:W-:Y:S01]  /*0e40*/  @!P2 IMAD.IADD R13, R13, 0x1, -R0 ;  /* 0x000000010d0da824 */ /* 0x000fe200078e0a00 */
[----:B------:R-:W-:Y:S01]  /*0e50*/  IABS R15, R12 ;  /* 0x0000000c000f7213 */ /* 0x000fe20000000000 */
[----:B------:R-:W-:Y:S01]  /*0e60*/  IMAD.MOV.U32 R18, RZ, RZ, R9 ;  /* 0x000000ffff127224 */ /* 0x000fe200078e0009 */
[----:B------:R-:W-:Y:S01]  /*0e70*/  ISETP.GT.U32.AND P5, PT, R0, R5, PT ;  /* 0x000000050000720c */ /* 0x000fe20003fa4070 */
[----:B-1----:R-:W-:Y:S01]  /*0e80*/  IMAD.MOV.U32 R6, RZ, RZ, R7 ;  /* 0x000000ffff067224 */ /* 0x002fe200078e0007 */
[----:B------:R-:W-:Y:S01]  /*0e90*/  ISETP.GE.AND P2, PT, R14, RZ, PT ;  /* 0x000000ff0e00720c */ /* 0x000fe20003f46270 */
[----:B------:R-:W-:Y:S01]  /*0ea0*/  IMAD R7, R0, R8, R17 ;  /* 0x0000000800077224 */ /* 0x000fe200078e0211 */
[----:B------:R-:W-:Y:S01]  /*0eb0*/  LOP3.LUT R14, R3, 0x16, RZ, 0xfc, !PT ;  /* 0x00000016030e7812 */ /* 0x000fe200078efcff */
[----:B------:R-:W-:Y:S01]  /*0ec0*/  IMAD.MOV.U32 R17, RZ, RZ, R10 ;  /* 0x000000ffff117224 */ /* 0x000fe200078e000a */
[----:B------:R-:W-:Y:S01]  /*0ed0*/  @!P0 IADD3 R6, -R6, RZ, RZ ;  /* 0x000000ff06068210 */ /* 0x000fe20007ffe1ff */
[----:B------:R-:W-:Y:S01]  /*0ee0*/  IMAD.HI.U32 R8, R2, R15, RZ ;  /* 0x0000000f02087227 */ /* 0x000fe200078e00ff */
[----:B------:R-:W-:-:S02]  /*0ef0*/  ISETP.GT.U32.AND P0, PT, R0, R13, PT ;  /* 0x0000000d0000720c */ /* 0x000fc40003f04070 */
[C---:B------:R-:W-:Y:S01]  /*0f00*/  LOP3.LUT R10, R3.reuse, 0x12, RZ, 0xfc, !PT ;  /* 0x00000012030a7812 */ /* 0x040fe200078efcff */
[----:B------:R-:W-:Y:S01]  /*0f10*/  IMAD.HI.U32 R9, R2, R17, RZ ;  /* 0x0000001102097227 */ /* 0x000fe200078e00ff */
[----:B------:R1:W-:Y:S01]  /*0f20*/  STL [R1+0x30], R6 ;  /* 0x0000300601007387 */ /* 0x0003e20000100800 */
[----:B------:R-:W-:Y:S02]  /*0f30*/  LOP3.LUT R41, R3, 0x56, RZ, 0xfc, !PT ;  /* 0x0000005603297812 */ /* 0x000fe400078efcff */
[----:B------:R-:W-:Y:S01]  /*0f40*/  @!P4 IMAD.MOV R18, RZ, RZ, -R18 ;  /* 0x000000ffff12c224 */ /* 0x000fe200078e0a12 */
[----:B------:R-:W-:Y:S01]  /*0f50*/  ISETP.GT.U32.AND P4, PT, R0, R7, PT ;  /* 0x000000070000720c */ /* 0x000fe20003f84070 */
[----:B------:R-:W-:Y:S01]  /*0f60*/  IMAD.MOV R8, RZ, RZ, -R8 ;  /* 0x000000ffff087224 */ /* 0x000fe200078e0a08 */
[----:B------:R-:W-:Y:S01]  /*0f70*/  IABS R37, R40 ;  /* 0x0000002800257213 */ /* 0x000fe20000000000 */
[--C-:B------:R-:W-:Y:S01]  /*0f80*/  @!P5 IMAD.IADD R5, R5, 0x1, -R0.reuse ;  /* 0x000000010505d824 */ /* 0x100fe200078e0a00 */
[----:B------:R2:W-:Y:S01]  /*0f90*/  STL [R1+0x2c], R18 ;  /* 0x00002c1201007387 */ /* 0x0005e20000100800 */
[--C-:B------:R-:W-:Y:S01]  /*0fa0*/  @!P0 IMAD.IADD R13, R13, 0x1, -R0.reuse ;  /* 0x000000010d0d8824 */ /* 0x100fe200078e0a00 */
[----:B------:R-:W-:Y:S01]  /*0fb0*/  ISETP.GE.AND P0, PT, R16, RZ, PT ;  /* 0x000000ff1000720c */ /* 0x000fe20003f06270 */
[----:B-1----:R-:W-:Y:S01]  /*0fc0*/  IMAD.MOV.U32 R6, RZ, RZ, R11 ;  /* 0x000000ffff067224 */ /* 0x002fe200078e000b */
[----:B------:R-:W-:Y:S01]  /*0fd0*/  LOP3.LUT R16, R3, 0x1e, RZ, 0xfc, !PT ;  /* 0x0000001e03107812 */ /* 0x000fe200078efcff */
[----:B------:R-:W-:Y:S01]  /*0fe0*/  IMAD.MOV R11, RZ, RZ, -R9 ;  /* 0x000000ffff0b7224 */ /* 0x000fe200078e0a09 */
[----:B------:R-:W-:Y:S01]  /*0ff0*/  IABS R39, R41 ;  /* 0x0000002900277213 */ /* 0x000fe20000000000 */
[C---:B------:R-:W-:Y:S01]  /*1000*/  IMAD R9, R0.reuse, R8, R15 ;  /* 0x0000000800097224 */ /* 0x040fe200078e020f */
[----:B------:R-:W-:Y:S01]  /*1010*/  IABS R15, R10 ;  /* 0x0000000a000f7213 */ /* 0x000fe20000000000 */
[----:B------:R-:W-:Y:S01]  /*1020*/  @!P4 IMAD.IADD R7, R7, 0x1, -R0 ;  /* 0x000000010707c824 */ /* 0x000fe200078e0a00 */
[----:B------:R-:W-:Y:S01]  /*1030*/  IABS R21, R16 ;  /* 0x0000001000157213 */ /* 0x000fe20000000000 */
[C---:B------:R-:W-:Y:S01]  /*1040*/  IMAD R11, R0.reuse, R11, R17 ;  /* 0x0000000b000b7224 */ /* 0x040fe200078e0211 */
[C---:B------:R-:W-:Y:S01]  /*1050*/  ISETP.GT.U32.AND P5, PT, R0.reuse, R9, PT ;  /* 0x000000090000720c */ /* 0x040fe20003fa4070 */
[----:B--2---:R-:W-:Y:S01]  /*1060*/  IMAD.MOV.U32 R18, RZ, RZ, R13 ;  /* 0x000000ffff127224 */ /* 0x004fe200078e000d */
[----:B------:R-:W-:Y:S01]  /*1070*/  ISETP.GT.U32.AND P4, PT, R0, R7, PT ;  /* 0x000000070000720c */ /* 0x000fe20003f84070 */
[----:B------:R-:W-:Y:S01]  /*1080*/  @!P1 IMAD.MOV R6, RZ, RZ, -R6 ;  /* 0x000000ffff069224 */ /* 0x000fe200078e0a06 */
[----:B------:R-:W-:Y:S01]  /*1090*/  ISETP.GE.AND P1, PT, R12, RZ, PT ;  /* 0x000000ff0c00720c */ /* 0x000fe20003f26270 */
[----:B------:R-:W-:Y:S01]  /*10a0*/  @!P6 IMAD.MOV R18, RZ, RZ, -R18 ;  /* 0x000000ffff12e224 */ /* 0x000fe200078e0a12 */
[----:B------:R-:W-:-:S02]  /*10b0*/  ISETP.GT.U32.AND P6, PT, R0, R11, PT ;  /* 0x0000000b0000720c */ /* 0x000fc40003fc4070 */
[----:B------:R1:W-:Y:S01]  /*10c0*/  STL [R1+0x28], R6 ;  /* 0x0000280601007387 */ /* 0x0003e20000100800 */
[----:B------:R-:W-:Y:S02]  /*10d0*/  LOP3.LUT R12, R3, 0x14, RZ, 0xfc, !PT ;  /* 0x00000014030c7812 */ /* 0x000fe400078efcff */
[----:B------:R-:W-:Y:S01]  /*10e0*/  IABS R17, R14 ;  /* 0x0000000e00117213 */ /* 0x000fe20000000000 */
[----:B------:R-:W-:Y:S01]  /*10f0*/  STL [R1+0x24], R18 ;  /* 0x0000241201007387 */ /* 0x000fe20000100800 */
[--C-:B------:R-:W-:Y:S01]  /*1100*/  @!P5 IMAD.IADD R9, R9, 0x1, -R0.reuse ;  /* 0x000000010909d824 */ /* 0x100fe200078e0a00 */
[----:B------:R-:W-:Y:S01]  /*1110*/  IABS R8, R12 ;  /* 0x0000000c00087213 */ /* 0x000fe20000000000 */
[----:B------:R-:W-:Y:S01]  /*1120*/  @!P4 IMAD.IADD R7, R7, 0x1, -R0 ;  /* 0x000000010707c824 */ /* 0x000fe200078e0a00 */
[----:B------:R-:W-:Y:S01]  /*1130*/  ISETP.GE.AND P4, PT, R12, RZ, PT ;  /* 0x000000ff0c00720c */ /* 0x000fe20003f86270 */
[----:B-1----:R-:W-:Y:S01]  /*1140*/  IMAD.MOV.U32 R6, RZ, RZ, R5 ;  /* 0x000000ffff067224 */ /* 0x002fe200078e0005 */
[----:B------:R-:W-:Y:S01]  /*1150*/  ISETP.GT.U32.AND P5, PT, R0, R9, PT ;  /* 0x000000090000720c */ /* 0x000fe20003fa4070 */
[----:B------:R-:W-:Y:S01]  /*1160*/  IMAD.MOV.U32 R13, RZ, RZ, R8 ;  /* 0x000000ffff0d7224 */ /* 0x000fe200078e0008 */
[----:B------:R-:W-:Y:S01]  /*1170*/  LOP3.LUT R12, R3, 0x1a, RZ, 0xfc, !PT ;  /* 0x0000001a030c7812 */ /* 0x000fe200078efcff */
[----:B------:R-:W-:Y:S01]  /*1180*/  @!P3 IMAD.MOV R6, RZ, RZ, -R6 ;  /* 0x000000ffff06b224 */ /* 0x000fe200078e0a06 */
[----:B------:R-:W-:Y:S01]  /*1190*/  ISETP.GE.AND P3, PT, R10, RZ, PT ;  /* 0x000000ff0a00720c */ /* 0x000fe20003f66270 */
[----:B------:R-:W-:Y:S01]  /*11a0*/  @!P6 IMAD.IADD R11, R11, 0x1, -R0 ;  /* 0x000000010b0be824 */ /* 0x000fe200078e0a00 */
[C---:B------:R-:W-:Y:S01]  /*11b0*/  LOP3.LUT R42, R3.reuse, 0x5a, RZ, 0xfc, !PT ;  /* 0x0000005a032a7812 */ /* 0x040fe200078efcff */
[----:B------:R-:W-:Y:S01]  /*11c0*/  IMAD.HI.U32 R5, R2, R15, RZ ;  /* 0x0000000f02057227 */ /* 0x000fe200078e00ff */
[----:B------:R1:W-:Y:S01]  /*11d0*/  STL [R1+0x20], R6 ;  /* 0x0000200601007387 */ /* 0x0003e20000100800 */
[----:B------:R-:W-:-:S02]  /*11e0*/  LOP3.LUT R44, R3, 0x5c, RZ, 0xfc, !PT ;  /* 0x0000005c032c7812 */ /* 0x000fc400078efcff */
[----:B------:R-:W-:Y:S01]  /*11f0*/  IMAD.HI.U32 R8, R2, R13, RZ ;  /* 0x0000000d02087227 */ /* 0x000fe200078e00ff */
[C---:B------:R-:W-:Y:S02]  /*1200*/  ISETP.GT.U32.AND P6, PT, R0.reuse, R11, PT ;  /* 0x0000000b0000720c */ /* 0x040fe40003fc4070 */
[----:B------:R-:W-:Y:S01]  /*1210*/  @!P5 IADD3 R9, R9, -R0, RZ ;  /* 0x800000000909d210 */ /* 0x000fe20007ffe0ff */
[----:B------:R-:W-:Y:S01]  /*1220*/  IMAD.MOV R5, RZ, RZ, -R5 ;  /* 0x000000ffff057224 */ /* 0x000fe200078e0a05 */
[C---:B------:R-:W-:Y:S01]  /*1230*/  LOP3.LUT R45, R3.reuse, 0x5e, RZ, 0xfc, !PT ;  /* 0x0000005e032d7812 */ /* 0x040fe200078efcff */
[----:B------:R-:W-:Y:S01]  /*1240*/  IMAD.MOV R8, RZ, RZ, -R8 ;  /* 0x000000ffff087224 */ /* 0x000fe200078e0a08 */
[C---:B------:R-:W-:Y:S01]  /*1250*/  LOP3.LUT R46, R3.reuse, 0x60, RZ, 0xfc, !PT ;  /* 0x00000060032e7812 */ /* 0x040fe200078efcff */
[----:B-1----:R-:W-:Y:S01]  /*1260*/  IMAD.MOV.U32 R6, RZ, RZ, R7 ;  /* 0x000000ffff067224 */ /* 0x002fe200078e0007 */
[C---:B------:R-:W-:Y:S01]  /*1270*/  LOP3.LUT R48, R3.reuse, 0x68, RZ, 0xfc, !PT ;  /* 0x0000006803307812 */ /* 0x040fe200078efcff */
[----:B------:R-:W-:Y:S01]  /*1280*/  IMAD R5, R0, R5, R15 ;  /* 0x0000000500057224 */ /* 0x000fe200078e020f */
[----:B------:R-:W-:Y:S01]  /*1290*/  IABS R43, R46 ;  /* 0x0000002e002b7213 */ /* 0x000fe20000000000 */
[----:B------:R-:W-:Y:S01]  /*12a0*/  @!P2 IMAD.MOV R6, RZ, RZ, -R6 ;  /* 0x000000ffff06a224 */ /* 0x000fe200078e0a06 */
[----:B------:R-:W-:Y:S01]  /*12b0*/  ISETP.GE.AND P2, PT, R14, RZ, PT ;  /* 0x000000ff0e00720c */ /* 0x000fe20003f46270 */
[C---:B------:R-:W-:Y:S01]  /*12c0*/  IMAD R7, R0.reuse, R8, R13 ;  /* 0x0000000800077224 */ /* 0x040fe200078e020d */
[----:B------:R-:W-:Y:S01]  /*12d0*/  ISETP.GT.U32.AND P5, PT, R0, R5, PT ;  /* 0x000000050000720c */ /* 0x000fe20003fa4070 */
[----:B------:R-:W-:Y:S01]  /*12e0*/  IMAD.HI.U32 R10, R2, R17, RZ ;  /* 0x00000011020a7227 */ /* 0x000fe200078e00ff */
[----:B------:R1:W-:Y:S01]  /*12f0*/  STL [R1+0x1c], R6 ;  /* 0x00001c0601007387 */ /* 0x0003e20000100800 */
[----:B------:R-:W-:-:S02]  /*1300*/  LOP3.LUT R8, R3, 0x18, RZ, 0xfc, !PT ;  /* 0x0000001803087812 */ /* 0x000fc400078efcff */
[----:B------:R-:W-:Y:S01]  /*1310*/  IMAD.MOV R10, RZ, RZ, -R10 ;  /* 0x000000ffff0a7224 */ /* 0x000fe200078e0a0a */
[----:B------:R-:W-:Y:S01]  /*1320*/  LOP3.LUT R14, R3, 0x1c, RZ, 0xfc, !PT ;  /* 0x0000001c030e7812 */ /* 0x000fe200078efcff */
[--C-:B------:R-:W-:Y:S01]  /*1330*/  @!P6 IMAD.IADD R11, R11, 0x1, -R0.reuse ;  /* 0x000000010b0be824 */ /* 0x100fe200078e0a00 */
[----:B------:R-:W-:Y:S01]  /*1340*/  IABS R15, R8 ;  /* 0x00000008000f7213 */ /* 0x000fe20000000000 */
[----:B------:R-:W-:Y:S01]  /*1350*/  IMAD R13, R0, R10, R17 ;  /* 0x0000000a000d7224 */ /* 0x000fe200078e0211 */
[----:B------:R-:W-:Y:S01]  /*1360*/  IABS R17, R12 ;  /* 0x0000000c00117213 */ /* 0x000fe20000000000 */
[----:B-1----:R-:W-:Y:S01]  /*1370*/  IMAD.MOV.U32 R6, RZ, RZ, R9 ;  /* 0x000000ffff067224 */ /* 0x002fe200078e0009 */
[----:B------:R-:W-:Y:S01]  /*1380*/  ISETP.GE.AND P6, PT, R8, RZ, PT ;  /* 0x000000ff0800720c */ /* 0x000fe20003fc6270 */
[----:B------:R-:W-:Y:S01]  /*1390*/  @!P5 IMAD.IADD R5, R5, 0x1, -R0 ;  /* 0x000000010505d824 */ /* 0x000fe200078e0a00 */
[----:B------:R-:W-:Y:S01]  /*13a0*/  IABS R19, R14 ;  /* 0x0000000e00137213 */ /* 0x000fe20000000000 */
[----:B------:R-:W-:Y:S01]  /*13b0*/  @!P1 IMAD.MOV R6, RZ, RZ, -R6 ;  /* 0x000000ffff069224 */ /* 0x000fe200078e0a06 */
[----:B------:R-:W-:Y:S01]  /*13c0*/  ISETP.GT.U32.AND P1, PT, R0, R7, PT ;  /* 0x000000070000720c */ /* 0x000fe20003f24070 */
[----:B------:R-:W-:Y:S01]  /*13d0*/  IMAD.HI.U32 R8, R2, R15, RZ ;  /* 0x0000000f02087227 */ /* 0x000fe200078e00ff */
[----:B------:R-:W-:-:S02]  /*13e0*/  ISETP.GT.U32.AND P5, PT, R0, R5, PT ;  /* 0x000000050000720c */ /* 0x000fc40003fa4070 */
[----:B------:R1:W-:Y:S01]  /*13f0*/  STL [R1+0x18], R6 ;  /* 0x0000180601007387 */ /* 0x0003e20000100800 */
[C---:B------:R-:W-:Y:S01]  /*1400*/  IMAD.HI.U32 R9, R2.reuse, R17, RZ ;  /* 0x0000001102097227 */ /* 0x040fe200078e00ff */
[----:B------:R-:W-:Y:S02]  /*1410*/  IABS R47, R48 ;  /* 0x00000030002f7213 */ /* 0x000fe40000000000 */
[C---:B------:R-:W-:Y:S01]  /*1420*/  LOP3.LUT R50, R3.reuse, 0x6c, RZ, 0xfc, !PT ;  /* 0x0000006c03327812 */ /* 0x040fe200078efcff */
[----:B------:R-:W-:Y:S01]  /*1430*/  IMAD.MOV R10, RZ, RZ, -R8 ;  /* 0x000000ffff0a7224 */ /* 0x000fe200078e0a08 */
[C---:B------:R-:W-:Y:S01]  /*1440*/  LOP3.LUT R52, R3.reuse, 0x6e, RZ, 0xfc, !PT ;  /* 0x0000006e03347812 */ /* 0x040fe200078efcff */
[----:B------:R-:W-:Y:S01]  /*1450*/  IMAD.HI.U32 R8, R2, R19, RZ ;  /* 0x0000001302087227 */ /* 0x000fe200078e00ff */
[----:B------:R-:W-:Y:S02]  /*1460*/  IABS R49, R50 ;  /* 0x0000003200317213 */ /* 0x000fe40000000000 */
[----:B------:R-:W-:Y:S01]  /*1470*/  LOP3.LUT R54, R3, 0x70, RZ, 0xfc, !PT ;  /* 0x0000007003367812 */ /* 0x000fe200078efcff */
[----:B-1----:R-:W-:Y:S01]  /*1480*/  IMAD.MOV.U32 R6, RZ, RZ, R11 ;  /* 0x000000ffff067224 */ /* 0x002fe200078e000b */
[----:B------:R-:W-:Y:S01]  /*1490*/  IABS R51, R52 ;  /* 0x0000003400337213 */ /* 0x000fe20000000000 */
[----:B------:R-:W-:Y:S01]  /*14a0*/  @!P1 IMAD.IADD R7, R7, 0x1, -R0 ;  /* 0x0000000107079824 */ /* 0x000fe200078e0a00 */
[----:B------:R-:W-:Y:S01]  /*14b0*/  IABS R53, R54 ;  /* 0x0000003600357213 */ /* 0x000fe20000000000 */
[----:B------:R-:W-:Y:S01]  /*14c0*/  @!P0 IMAD.MOV R6, RZ, RZ, -R6 ;  /* 0x000000ffff068224 */ /* 0x000fe200078e0a06 */
[C---:B------:R-:W-:Y:S01]  /*14d0*/  ISETP.GT.U32.AND P0, PT, R0.reuse, R13, PT ;  /* 0x0000000d0000720c */ /* 0x040fe20003f04070 */
[----:B------:R-:W-:Y:S01]  /*14e0*/  IMAD.MOV R11, RZ, RZ, -R9 ;  /* 0x000000ffff0b7224 */ /* 0x000fe200078e0a09 */
[C---:B------:R-:W-:Y:S01]  /*14f0*/  ISETP.GT.U32.AND P1, PT, R0.reuse, R7, PT ;  /* 0x000000070000720c */ /* 0x040fe20003f24070 */
[----:B------:R-:W-:Y:S01]  /*1500*/  @!P5 IMAD.IADD R5, R5, 0x1, -R0 ;  /* 0x000000010505d824 */ /* 0x000fe200078e0a00 */
[----:B------:R1:W-:Y:S01]  /*1510*/  STL [R1+0x14], R6 ;  /* 0x0000140601007387 */ /* 0x0003e20000100800 */
[----:B------:R-:W-:Y:S01]  /*1520*/  IMAD R9, R0, R10, R15 ;  /* 0x0000000a00097224 */ /* 0x000fe200078e020f */
[----:B------:R-:W-:Y:S01]  /*1530*/  ISETP.GE.AND P5, PT, R12, RZ, PT ;  /* 0x000000ff0c00720c */ /* 0x000fe20003fa6270 */
[----:B------:R-:W-:Y:S01]  /*1540*/  IMAD.MOV.U32 R18, RZ, RZ, R5 ;  /* 0x000000ffff127224 */ /* 0x000fe200078e0005 */
[C---:B------:R-:W-:Y:S01]  /*1550*/  LOP3.LUT R12, R3.reuse, 0x20, RZ, 0xfc, !PT ;  /* 0x00000020030c7812 */ /* 0x040fe200078efcff */
[----:B------:R-:W-:Y:S01]  /*1560*/  IMAD.HI.U32 R10, R2, R21, RZ ;  /* 0x00000015020a7227 */ /* 0x000fe200078e00ff */
[----:B------:R-:W-:-:S02]  /*1570*/  LOP3.LUT R55, R3, 0x74, RZ, 0xfc, !PT ;  /* 0x0000007403377812 */ /* 0x000fc400078efcff */
[----:B------:R-:W-:Y:S01]  /*1580*/  LOP3.LUT R62, R3, 0x80, RZ, 0xfc, !PT ;  /* 0x00000080033e7812 */ /* 0x000fe200078efcff */
[--C-:B------:R-:W-:Y:S01]  /*1590*/  @!P0 IMAD.IADD R13, R13, 0x1, -R0.reuse ;  /* 0x000000010d0d8824 */ /* 0x100fe200078e0a00 */
[----:B------:R-:W-:Y:S01]  /*15a0*/  LOP3.LUT R60, R3, 0x7e, RZ, 0xfc, !PT ;  /* 0x0000007e033c7812 */ /* 0x000fe200078efcff */
[----:B------:R-:W-:Y:S01]  /*15b0*/  @!P1 IMAD.IADD R7, R7, 0x1, -R0 ;  /* 0x0000000107079824 */ /* 0x000fe200078e0a00 */
[C---:B------:R-:W-:Y:S01]  /*15c0*/  ISETP.GT.U32.AND P1, PT, R0.reuse, R9, PT ;  /* 0x000000090000720c */ /* 0x040fe20003f24070 */
[----:B------:R-:W-:Y:S01]  /*15d0*/  @!P3 IMAD.MOV R18, RZ, RZ, -R18 ;  /* 0x000000ffff12b224 */ /* 0x000fe200078e0a12 */
[C---:B------:R-:W-:Y:S01]  /*15e0*/  ISETP.GT.U32.AND P0, PT, R0.reuse, R13, PT ;  /* 0x0000000d0000720c */ /* 0x040fe20003f04070 */
[----:B-1----:R-:W-:Y:S01]  /*15f0*/  IMAD.MOV.U32 R6, RZ, RZ, R7 ;  /* 0x000000ffff067224 */ /* 0x002fe200078e0007 */
[----:B------:R-:W-:Y:S01]  /*1600*/  IABS R7, R12 ;  /* 0x0000000c00077213 */ /* 0x000fe20000000000 */
[----:B------:R-:W-:Y:S01]  /*1610*/  IMAD R11, R0, R11, R17 ;  /* 0x0000000b000b7224 */ /* 0x000fe200078e0211 */
[----:B------:R1:W-:Y:S01]  /*1620*/  STL [R1+0x10], R18 ;  /* 0x0000101201007387 */ /* 0x0003e20000100800 */
[----:B------:R-:W-:Y:S01]  /*1630*/  @!P4 IMAD.MOV R6, RZ, RZ, -R6 ;  /* 0x000000ffff06c224 */ /* 0x000fe200078e0a06 */
[----:B------:R-:W-:Y:S01]  /*1640*/  ISETP.GE.AND P4, PT, R14, RZ, PT ;  /* 0x000000ff0e00720c */ /* 0x000fe20003f86270 */
[----:B------:R-:W-:Y:S01]  /*1650*/  IMAD.MOV R10, RZ, RZ, -R10 ;  /* 0x000000ffff0a7224 */ /* 0x000fe200078e0a0a */
[C---:B------:R-:W-:Y:S01]  /*1660*/  ISETP.GT.U32.AND P3, PT, R0.reuse, R11, PT ;  /* 0x0000000b0000720c */ /* 0x040fe20003f64070 */
[----:B------:R-:W-:Y:S01]  /*1670*/  IMAD.MOV R8, RZ, RZ, -R8 ;  /* 0x000000ffff087224 */ /* 0x000fe200078e0a08 */
[----:B------:R2:W-:Y:S01]  /*1680*/  STL [R1+0xc], R6 ;  /* 0x00000c0601007387 */ /* 0x0005e20000100800 */
[C---:B------:R-:W-:Y:S01]  /*1690*/  IMAD R10, R0.reuse, R10, R21 ;  /* 0x0000000a000a7224 */ /* 0x040fe200078e0215 */
[----:B------:R-:W-:Y:S01]  /*16a0*/  LOP3.LUT R14, R3, 0x22, RZ, 0xfc, !PT ;  /* 0x00000022030e7812 */ /* 0x000fe200078efcff */
[--C-:B------:R-:W-:Y:S01]  /*16b0*/  @!P0 IMAD.IADD R13, R13, 0x1, -R0.reuse ;  /* 0x000000010d0d8824 */ /* 0x100fe200078e0a00 */
[----:B------:R-:W-:Y:S01]  /*16c0*/  LOP3.LUT R17, R3, 0x24, RZ, 0xfc, !PT ;  /* 0x0000002403117812 */ /* 0x000fe200078efcff */
[----:B------:R-:W-:Y:S01]  /*16d0*/  @!P1 IMAD.IADD R9, R9, 0x1, -R0 ;  /* 0x0000000109099824 */ /* 0x000fe200078e0a00 */
[----:B-1----:R-:W-:Y:S01]  /*16e0*/  LOP3.LUT R18, R3, 0x2c, RZ, 0xfc, !PT ;  /* 0x0000002c03127812 */ /* 0x002fe200078efcff */
[----:B------:R-:W-:Y:S01]  /*16f0*/  IMAD R252, R0, R8, R19 ;  /* 0x0000000800fc7224 */ /* 0x000fe200078e0213 */
[----:B------:R-:W-:Y:S01]  /*1700*/  IABS R15, R17 ;  /* 0x00000011000f7213 */ /* 0x000fe20000000000 */
[----:B------:R-:W-:Y:S01]  /*1710*/  IMAD.HI.U32 R5, R2, R7, RZ ;  /* 0x0000000702057227 */ /* 0x000fe200078e00ff */
[----:B------:R-:W-:-:S02]  /*1720*/  ISETP.GT.U32.AND P1, PT, R0, R9, PT ;  /* 0x000000090000720c */ /* 0x000fc40003f24070 */
[C---:B------:R-:W-:Y:S01]  /*1730*/  ISETP.GT.U32.AND P0, PT, R0.reuse, R252, PT ;  /* 0x000000fc0000720c */ /* 0x040fe20003f04070 */
[----:B--2---:R-:W-:Y:S01]  /*1740*/  IMAD.MOV.U32 R6, RZ, RZ, R13 ;  /* 0x000000ffff067224 */ /* 0x004fe200078e000d */
[----:B------:R-:W-:Y:S01]  /*1750*/  IABS R13, R14 ;  /* 0x0000000e000d7213 */ /* 0x000fe20000000000 */
[----:B------:R-:W-:Y:S01]  /*1760*/  @!P3 IMAD.IADD R11, R11, 0x1, -R0 ;  /* 0x000000010b0bb824 */ /* 0x000fe200078e0a00 */
[----:B------:R-:W-:Y:S01]  /*1770*/  IABS R19, R18 ;  /* 0x0000001200137213 */ /* 0x000fe20000000000 */
[----:B------:R-:W-:Y:S01]  /*1780*/  @!P2 IMAD.MOV R6, RZ, RZ, -R6 ;  /* 0x000000ffff06a224 */ /* 0x000fe200078e0a06 */
[C---:B------:R-:W-:Y:S01]  /*1790*/  ISETP.GT.U32.AND P2, PT, R0.reuse, R10, PT ;  /* 0x0000000a0000720c */ /* 0x040fe20003f44070 */
[----:B------:R-:W-:Y:S01]  /*17a0*/  IMAD.MOV R5, RZ, RZ, -R5 ;  /* 0x000000ffff057224 */ /* 0x000fe200078e0a05 */
[----:B------:R-:W-:Y:S01]  /*17b0*/  ISETP.GT.U32.AND P3, PT, R0, R11, PT ;  /* 0x0000000b0000720c */ /* 0x000fe20003f64070 */
[----:B------:R-:W-:Y:S01]  /*17c0*/  IMAD.HI.U32 R8, R2, R15, RZ ;  /* 0x0000000f02087227 */ /* 0x000fe200078e00ff */
[----:B------:R1:W-:Y:S01]  /*17d0*/  STL [R1+0x8], R6 ;  /* 0x0000080601007387 */ /* 0x0003e20000100800 */
[----:B------:R-:W-:-:S02]  /*17e0*/  @!P1 IADD3 R9, R9, -R0, RZ ;  /* 0x8000000009099210 */ /* 0x000fc40007ffe0ff */
[----:B------:R-:W-:Y:S01]  /*17f0*/  IMAD R5, R0, R5, R7 ;  /* 0x0000000500057224 */ /* 0x000fe200078e0207 */
[----:B------:R-:W-:Y:S01]  /*1800*/  ISETP.GE.AND P1, PT, R16, RZ, PT ;  /* 0x000000ff1000720c */ /* 0x000fe20003f26270 */
[----:B------:R-:W-:Y:S01]  /*1810*/  IMAD.HI.U32 R7, R2, R13, RZ ;  /* 0x0000000d02077227 */ /* 0x000fe200078e00ff */
[C---:B------:R-:W-:Y:S02]  /*1820*/  LOP3.LUT R16, R3.reuse, 0x2a, RZ, 0xfc, !PT ;  /* 0x0000002a03107812 */ /* 0x040fe400078efcff */
[----:B------:R-:W-:Y:S01]  /*1830*/  IABS R21, R27 ;  /* 0x0000001b00157213 */ /* 0x000fe20000000000 */
[----:B------:R-:W-:Y:S01]  /*1840*/  @!P2 IMAD.IADD R10, R10, 0x1, -R0 ;  /* 0x000000010a0aa824 */ /* 0x000fe200078e0a00 */
[C---:B------:R-:W-:Y:S01]  /*1850*/  LOP3.LUT R64, R3.reuse, 0x82, RZ, 0xfc, !PT ;  /* 0x0000008203407812 */ /* 0x040fe200078efcff */
[----:B-1----:R-:W-:Y:S01]  /*1860*/  IMAD.MOV.U32 R6, RZ, RZ, R9 ;  /* 0x000000ffff067224 */ /* 0x002fe200078e0009 */
[----:B------:R-:W-:Y:S01]  /*1870*/  LOP3.LUT R65, R3, 0x84, RZ, 0xfc, !PT ;  /* 0x0000008403417812 */ /* 0x000fe200078efcff */
[----:B------:R-:W-:Y:S01]  /*1880*/  IMAD.MOV R7, RZ, RZ, -R7 ;  /* 0x000000ffff077224 */ /* 0x000fe200078e0a07 */
[----:B------:R-:W-:Y:S01]  /*1890*/  ISETP.GT.U32.AND P2, PT, R0, R10, PT ;  /* 0x0000000a0000720c */ /* 0x000fe20003f44070 */
[----:B------:R-:W-:Y:S01]  /*18a0*/  @!P6 IMAD.MOV R6, RZ, RZ, -R6 ;  /* 0x000000ffff06e224 */ /* 0x000fe200078e0a06 */
[----:B------:R-:W-:Y:S01]  /*18b0*/  ISETP.GE.AND P6, PT, R12, RZ, PT ;  /* 0x000000ff0c00720c */ /* 0x000fe20003fc6270 */
[--C-:B------:R-:W-:Y:S01]  /*18c0*/  @!P0 IMAD.IADD R252, R252, 0x1, -R0.reuse ;  /* 0x00000001fcfc8824 */ /* 0x100fe200078e0a00 */
[----:B------:R-:W-:Y:S01]  /*18d0*/  IABS R61, R65 ;  /* 0x00000041003d7213 */ /* 0x000fe20000000000 */
[----:B------:R-:W-:Y:S01]  /*18e0*/  @!P3 IMAD.IADD R11, R11, 0x1, -R0 ;  /* 0x000000010b0bb824 */ /* 0x000fe200078e0a00 */
[C---:B------:R-:W-:Y:S01]  /*18f0*/  ISETP.GT.U32.AND P3, PT, R0.reuse, R5, PT ;  /* 0x000000050000720c */ /* 0x040fe20003f64070 */
[C---:B------:R-:W-:Y:S01]  /*1900*/  IMAD R12, R0.reuse, R7, R13 ;  /* 0x00000007000c7224 */ /* 0x040fe200078e020d */
[----:B------:R-:W-:Y:S01]  /*1910*/  ISETP.GT.U32.AND P0, PT, R0, R252, PT ;  /* 0x000000fc0000720c */ /* 0x000fe20003f04070 */
[----:B------:R-:W-:Y:S01]  /*1920*/  IMAD.MOV R8, RZ, RZ, -R8 ;  /* 0x000000ffff087224 */ /* 0x000fe200078e0a08 */
[C---:B------:R-:W-:Y:S01]  /*1930*/  LOP3.LUT R7, R3.reuse, 0x26, RZ, 0xfc, !PT ;  /* 0x0000002603077812 */ /* 0x040fe200078efcff */
[----:B------:R-:W-:Y:S01]  /*1940*/  IMAD.MOV.U32 R175, RZ, RZ, R11 ;  /* 0x000000ffffaf7224 */ /* 0x000fe200078e000b */
[C---:B------:R-:W-:Y:S01]  /*1950*/  LOP3.LUT R66, R3.reuse, 0x88, RZ, 0xfc, !PT ;  /* 0x0000008803427812 */ /* 0x040fe200078efcff */
[----:B------:R-:W-:Y:S01]  /*1960*/  @!P2 IMAD.IADD R10, R10, 0x1, -R0 ;  /* 0x000000010a0aa824 */ /* 0x000fe200078e0a00 */
[C---:B------:R-:W-:Y:S01]  /*1970*/  ISETP.GT.U32.AND P2, PT, R0.reuse, R12, PT ;  /* 0x0000000c0000720c */ /* 0x040fe20003f44070 */
[----:B------:R-:W-:Y:S01]  /*1980*/  IMAD R13, R0, R8, R15 ;  /* 0x00000008000d7224 */ /* 0x000fe200078e020f */
[----:B------:R-:W-:Y:S01]  /*1990*/  LOP3.LUT R8, R3, 0x28, RZ, 0xfc, !PT ;  /* 0x0000002803087812 */ /* 0x000fe200078efcff */
[----:B------:R-:W-:Y:S01]  /*19a0*/  @!P1 IMAD.MOV R10, RZ, RZ, -R10 ;  /* 0x000000ffff0a9224 */ /* 0x000fe200078e0a0a */
[----:B------:R-:W-:Y:S01]  /*19b0*/  IABS R9, R7 ;  /* 0x0000000700097213 */ /* 0x000fe20000000000 */
[--C-:B------:R-:W-:Y:S01]  /*19c0*/  @!P3 IMAD.IADD R5, R5, 0x1, -R0.reuse ;  /* 0x000000010505b824 */ /* 0x100fe200078e0a00 */
[----:B------:R-:W-:Y:S01]  /*19d0*/  IABS R15, R8 ;  /* 0x00000008000f7213 */ /* 0x000fe20000000000 */
[----:B------:R-:W-:Y:S01]  /*19e0*/  @!P0 IMAD.IADD R252, R252, 0x1, -R0 ;  /* 0x00000001fcfc8824 */ /* 0x000fe200078e0a00 */
[----:B------:R-:W-:Y:S01]  /*19f0*/  ISETP.GE.AND P1, PT, R8, RZ, PT ;  /* 0x000000ff0800720c */ /* 0x000fe20003f26270 */
[----:B------:R-:W-:Y:S01]  /*1a00*/  @!P5 IMAD.MOV R175, RZ, RZ, -R175 ;  /* 0x000000ffffafd224 */ /* 0x000fe200078e0aaf */
[----:B------:R-:W-:Y:S01]  /*1a10*/  ISETP.GT.U32.AND P3, PT, R0, R5, PT ;  /* 0x000000050000720c */ /* 0x000fe20003f64070 */
[----:B------:R-:W-:Y:S01]  /*1a20*/  @!P4 IMAD.MOV R252, RZ, RZ, -R252 ;  /* 0x000000fffffcc224 */ /* 0x000fe200078e0afc */
[----:B------:R-:W-:Y:S01]  /*1a30*/  ISETP.GE.AND P4, PT, R7, RZ, PT ;  /* 0x000000ff0700720c */ /* 0x000fe20003f86270 */
[--C-:B------:R-:W-:Y:S01]  /*1a40*/  @!P2 IMAD.IADD R12, R12, 0x1, -R0.reuse ;  /* 0x000000010c0ca824 */ /* 0x100fe200078e0a00 */
[----:B------:R-:W-:Y:S01]  /*1a50*/  ISETP.GE.AND P5, PT, R14, RZ, PT ;  /* 0x000000ff0e00720c */ /* 0x000fe20003fa6270 */
[----:B------:R-:W-:Y:S01]  /*1a60*/  IMAD.HI.U32 R7, R2, R9, RZ ;  /* 0x0000000902077227 */ /* 0x000fe200078e00ff */
[----:B------:R-:W-:Y:S01]  /*1a70*/  ISETP.GE.AND P0, PT, R17, RZ, PT ;  /* 0x000000ff1100720c */ /* 0x000fe20003f06270 */
[----:B------:R-:W-:Y:S01]  /*1a80*/  STL [R1+0x15ec], R175 ;  /* 0x0015ecaf01007387 */ /* 0x000fe20000100800 */
[----:B------:R-:W-:Y:S01]  /*1a90*/  ISETP.GT.U32.AND P2, PT, R0, R12, PT ;  /* 0x0000000c0000720c */ /* 0x000fe20003f44070 */
[----:B------:R-:W-:Y:S01]  /*1aa0*/  IMAD.HI.U32 R8, R2, R15, RZ ;  /* 0x0000000f02087227 */ /* 0x000fe200078e00ff */
[----:B------:R-:W-:Y:S01]  /*1ab0*/  IABS R17, R16 ;  /* 0x0000001000117213 */ /* 0x000fe20000000000 */
[----:B------:R-:W-:Y:S01]  /*1ac0*/  STL [R1+0x4], R6 ;  /* 0x0000040601007387 */ /* 0x000fe20000100800 */
[C---:B------:R-:W-:Y:S01]  /*1ad0*/  LOP3.LUT R68, R3.reuse, 0x8a, RZ, 0xfc, !PT ;  /* 0x0000008a03447812 */ /* 0x040fe200078efcff */
[----:B------:R-:W-:Y:S01]  /*1ae0*/  IMAD.MOV R7, RZ, RZ, -R7 ;  /* 0x000000ffff077224 */ /* 0x000fe200078e0a07 */
[----:B------:R-:W-:Y:S01]  /*1af0*/  LOP3.LUT R69, R3, 0x8e, RZ, 0xfc, !PT ;  /* 0x0000008e03457812 */ /* 0x000fe200078efcff */
[----:B------:R-:W-:Y:S01]  /*1b00*/  @!P3 IMAD.IADD R5, R5, 0x1, -R0 ;  /* 0x000000010505b824 */ /* 0x000fe200078e0a00 */
[C---:B------:R-:W-:Y:S01]  /*1b10*/  ISETP.GT.U32.AND P3, PT, R0.reuse, R13, PT ;  /* 0x0000000d0000720c */ /* 0x040fe20003f64070 */
[----:B------:R-:W-:Y:S01]  /*1b20*/  IMAD.MOV R8, RZ, RZ, -R8 ;  /* 0x000000ffff087224 */ /* 0x000fe200078e0a08 */
[----:B------:R-:W-:Y:S01]  /*1b30*/  IABS R67, R69 ;  /* 0x0000004500437213 */ /* 0x000fe20000000000 */
[C---:B------:R-:W-:Y:S01]  /*1b40*/  IMAD R14, R0.reuse, R7, R9 ;  /* 0x00000007000e7224 */ /* 0x040fe200078e0209 */
[----:B------:R-:W-:Y:S01]  /*1b50*/  IABS R9, R24 ;  /* 0x0000001800097213 */ /* 0x000fe20000000000 */
[----:B------:R-:W-:Y:S01]  /*1b60*/  IMAD R15, R0, R8, R15 ;  /* 0x00000008000f7224 */ /* 0x000fe200078e020f */
[C---:B------:R-:W-:Y:S01]  /*1b70*/  LOP3.LUT R70, R3.reuse, 0x90, RZ, 0xfc, !PT ;  /* 0x0000009003467812 */ /* 0x040fe200078efcff */
[--C-:B------:R-:W-:Y:S01]  /*1b80*/  @!P2 IMAD.IADD R12, R12, 0x1, -R0.reuse ;  /* 0x000000010c0ca824 */ /* 0x100fe200078e0a00 */
[----:B------:R-:W-:Y:S01]  /*1b90*/  ISETP.GT.U32.AND P2, PT, R0, R14, PT ;  /* 0x0000000e0000720c */ /* 0x000fe20003f44070 */
[----:B------:R-:W-:Y:S01]  /*1ba0*/  IMAD.MOV.U32 R11, RZ, RZ, R5 ;  /* 0x000000ffff0b7224 */ /* 0x000fe200078e0005 */
[----:B------:R-:W-:Y:S01]  /*1bb0*/  LOP3.LUT R71, R3, 0x92, RZ, 0xfc, !PT ;  /* 0x0000009203477812 */ /* 0x000fe200078efcff */
[----:B------:R-:W-:Y:S01]  /*1bc0*/  IMAD.HI.U32 R7, R2, R17, RZ ;  /* 0x0000001102077227 */ /* 0x000fe200078e00ff */
[----:B------:R-:W-:Y:S01]  /*1bd0*/  @!P5 IADD3 R12, -R12, RZ, RZ ;  /* 0x000000ff0c0cd210 */ /* 0x000fe20007ffe1ff */
[----:B------:R-:W-:Y:S01]  /*1be0*/  STL [R1+0x15f0], R252 ;  /* 0x0015f0fc01007387 */ /* 0x000fe20000100800 */
[----:B------:R-:W-:Y:S01]  /*1bf0*/  ISETP.GE.AND P5, PT, R16, RZ, PT ;  /* 0x000000ff1000720c */ /* 0x000fe20003fa6270 */
[----:B------:R-:W-:Y:S01]  /*1c00*/  @!P6 IMAD.MOV R11, RZ, RZ, -R11 ;  /* 0x000000ffff0be224 */ /* 0x000fe200078e0a0b */
[----:B------:R-:W-:Y:S01]  /*1c10*/  ISETP.GT.U32.AND P6, PT, R0, R15, PT ;  /* 0x0000000f0000720c */ /* 0x000fe20003fc4070 */
[--C-:B------:R-:W-:Y:S01]  /*1c20*/  @!P3 IMAD.IADD R13, R13, 0x1, -R0.reuse ;  /* 0x000000010d0db824 */ /* 0x100fe200078e0a00 */
[C---:B------:R-:W-:Y:S01]  /*1c30*/  LOP3.LUT R72, R3.reuse, 0x98, RZ, 0xfc, !PT ;  /* 0x0000009803487812 */ /* 0x040fe200078efcff */
[----:B------:R-:W-:Y:S01]  /*1c40*/  IMAD.HI.U32 R8, R2, R19, RZ ;  /* 0x0000001302087227 */ /* 0x000fe200078e00ff */
[C---:B------:R-:W-:Y:S01]  /*1c50*/  LOP3.LUT R74, R3.reuse, 0x9a, RZ, 0xfc, !PT ;  /* 0x0000009a034a7812 */ /* 0x040fe200078efcff */
[----:B------:R-:W-:Y:S01]  /*1c60*/  STL [R1+0x15f4], R10 ;  /* 0x0015f40a01007387 */ /* 0x000fe20000100800 */
[----:B------:R-:W-:Y:S01]  /*1c70*/  ISETP.GT.U32.AND P3, PT, R0, R13, PT ;  /* 0x0000000d0000720c */ /* 0x000fe20003f64070 */
[----:B------:R-:W-:Y:S01]  /*1c80*/  @!P2 IMAD.IADD R14, R14, 0x1, -R0 ;  /* 0x000000010e0ea824 */ /* 0x000fe200078e0a00 */
[C---:B------:R-:W-:Y:S01]  /*1c90*/  LOP3.LUT R77, R3.reuse, 0x9e, RZ, 0xfc, !PT ;  /* 0x0000009e034d7812 */ /* 0x040fe200078efcff */
[----:B------:R-:W-:Y:S01]  /*1ca0*/  IMAD.MOV R7, RZ, RZ, -R7 ;  /* 0x000000ffff077224 */ /* 0x000fe200078e0a07 */
[----:B------:R-:W-:Y:S01]  /*1cb0*/  LOP3.LUT R76, R3, 0x9c, RZ, 0xfc, !PT ;  /* 0x0000009c034c7812 */ /* 0x000fe200078efcff */
[----:B------:R-:W-:Y:S01]  /*1cc0*/  IMAD.MOV R8, RZ, RZ, -R8 ;  /* 0x000000ffff087224 */ /* 0x000fe200078e0a08 */
[C---:B------:R-:W-:Y:S01]  /*1cd0*/  ISETP.GT.U32.AND P2, PT, R0.reuse, R14, PT ;  /* 0x0000000e0000720c */ /* 0x040fe20003f44070 */
[--C-:B------:R-:W-:Y:S01]  /*1ce0*/  @!P6 IMAD.IADD R15, R15, 0x1, -R0.reuse ;  /* 0x000000010f0fe824 */ /* 0x100fe200078e0a00 */
[----:B------:R-:W-:Y:S01]  /*1cf0*/  IABS R73, R76 ;  /* 0x0000004c00497213 */ /* 0x000fe20000000000 */
[C---:B------:R-:W-:Y:S01]  /*1d00*/  IMAD R16, R0.reuse, R7, R17 ;  /* 0x0000000700107224 */ /* 0x040fe200078e0211 */
[----:B------:R-:W-:Y:S01]  /*1d10*/  LOP3.LUT R78, R3, 0xa0, RZ, 0xfc, !PT ;  /* 0x000000a0034e7812 */ /* 0x000fe200078efcff */
[C---:B------:R-:W-:Y:S01]  /*1d20*/  IMAD R17, R0.reuse, R8, R19 ;  /* 0x0000000800117224 */ /* 0x040fe200078e0213 */
[----:B------:R-:W-:Y:S01]  /*1d30*/  ISETP.GT.U32.AND P6, PT, R0, R15, PT ;  /* 0x0000000f0000720c */ /* 0x000fe20003fc4070 */
[----:B------:R-:W-:Y:S01]  /*1d40*/  IMAD.HI.U32 R5, R2, R9, RZ ;  /* 0x0000000902057227 */ /* 0x000fe200078e00ff */
[----:B------:R-:W-:Y:S01]  /*1d50*/  IABS R19, R26 ;  /* 0x0000001a00137213 */ /* 0x000fe20000000000 */
[----:B------:R-:W-:Y:S01]  /*1d60*/  STL [R1+0x15f8], R11 ;  /* 0x0015f80b01007387 */ /* 0x000fe20000100800 */
[----:B------:R-:W-:Y:S01]  /*1d70*/  IABS R75, R78 ;  /* 0x0000004e004b7213 */ /* 0x000fe20000000000 */
[--C-:B------:R-:W-:Y:S01]  /*1d80*/  @!P3 IMAD.IADD R13, R13, 0x1, -R0.reuse ;  /* 0x000000010d0db824 */ /* 0x100fe200078e0a00 */
[----:B------:R-:W-:Y:S01]  /*1d90*/  ISETP.GE.AND P3, PT, R18, RZ, PT ;  /* 0x000000ff1200720c */ /* 0x000fe20003f66270 */
[--C-:B------:R-:W-:Y:S01]  /*1da0*/  @!P2 IMAD.IADD R14, R14, 0x1, -R0.reuse ;  /* 0x000000010e0ea824 */ /* 0x100fe200078e0a00 */
[----:B------:R-:W-:Y:S01]  /*1db0*/  ISETP.GT.U32.AND P2, PT, R0, R16, PT ;  /* 0x000000100000720c */ /* 0x000fe20003f44070 */
[----:B------:R-:W-:Y:S01]  /*1dc0*/  IMAD.MOV R18, RZ, RZ, -R5 ;  /* 0x000000ffff127224 */ /* 0x000fe200078e0a05 */
[C---:B------:R-:W-:Y:S01]  /*1dd0*/  LOP3.LUT R80, R3.reuse, 0xa2, RZ, 0xfc, !PT ;  /* 0x000000a203507812 */ /* 0x040fe200078efcff */
[----:B------:R-:W-:Y:S01]  /*1de0*/  IMAD.HI.U32 R5, R2, R19, RZ ;  /* 0x0000001302057227 */ /* 0x000fe200078e00ff */
[C---:B------:R-:W-:Y:S01]  /*1df0*/  LOP3.LUT R84, R3.reuse, 0xa8, RZ, 0xfc, !PT ;  /* 0x000000a803547812 */ /* 0x040fe200078efcff */
[----:B------:R-:W-:Y:S01]  /*1e00*/  STL [R1+0x15fc], R12 ;  /* 0x0015fc0c01007387 */ /* 0x000fe20000100800 */
[----:B------:R-:W-:Y:S01]  /*1e10*/  LOP3.LUT R82, R3, 0xa4, RZ, 0xfc, !PT ;  /* 0x000000a403527812 */ /* 0x000fe200078efcff */
[--C-:B------:R-:W-:Y:S01]  /*1e20*/  @!P6 IMAD.IADD R15, R15, 0x1, -R0.reuse ;  /* 0x000000010f0fe824 */ /* 0x100fe200078e0a00 */
[C---:B------:R-:W-:Y:S01]  /*1e30*/  ISETP.GT.U32.AND P6, PT, R0.reuse, R17, PT ;  /* 0x000000110000720c */ /* 0x040fe20003fc4070 */
[----:B------:R-:W-:Y:S01]  /*1e40*/  IMAD R18, R0, R18, R9 ;  /* 0x0000001200127224 */ /* 0x000fe200078e0209 */
[C---:B------:R-:W-:Y:S01]  /*1e50*/  LOP3.LUT R83, R3.reuse, 0xa6, RZ, 0xfc, !PT ;  /* 0x000000a603537812 */ /* 0x040fe200078efcff */
[----:B------:R-:W-:Y:S01]  /*1e60*/  IMAD.MOV R9, RZ, RZ, -R5 ;  /* 0x000000ffff097224 */ /* 0x000fe200078e0a05 */
[----:B------:R-:W-:Y:S01]  /*1e70*/  IABS R79, R84 ;  /* 0x00000054004f7213 */ /* 0x000fe20000000000 */
[----:B------:R-:W-:Y:S01]  /*1e80*/  @!P2 IMAD.IADD R16, R16, 0x1, -R0 ;  /* 0x000000011010a824 */ /* 0x000fe200078e0a00 */
[C---:B------:R-:W-:Y:S01]  /*1e90*/  ISETP.GT.U32.AND P2, PT, R0.reuse, R18, PT ;  /* 0x000000120000720c */ /* 0x040fe20003f44070 */
[----:B------:R-:W-:Y:S01]  /*1ea0*/  IMAD R19, R0, R9, R19 ;  /* 0x0000000900137224 */ /* 0x000fe200078e0213 */
[----:B------:R-:W-:Y:S01]  /*1eb0*/  IABS R9, R30 ;  /* 0x0000001e00097213 */ /* 0x000fe20000000000 */
[----:B------:R-:W-:Y:S01]  /*1ec0*/  IMAD.HI.U32 R7, R2, R21, RZ ;  /* 0x0000001502077227 */ /* 0x000fe200078e00ff */
[----:B------:R-:W-:-:S02]  /*1ed0*/  LOP3.LUT R85, R3, 0xaa, RZ, 0xfc, !PT ;  /* 0x000000aa03557812 */ /* 0x000fc400078efcff */
[----:B------:R-:W-:Y:S01]  /*1ee0*/  LOP3.LUT R86, R3, 0xb6, RZ, 0xfc, !PT ;  /* 0x000000b603567812 */ /* 0x000fe200078efcff */
[--C-:B------:R-:W-:Y:S01]  /*1ef0*/  @!P6 IMAD.IADD R17, R17, 0x1, -R0.reuse ;  /* 0x000000011111e824 */ /* 0x100fe200078e0a00 */
[C---:B------:R-:W-:Y:S01]  /*1f00*/  ISETP.GT.U32.AND P6, PT, R0.reuse, R19, PT ;  /* 0x000000130000720c */ /* 0x040fe20003fc4070 */
[----:B------:R-:W-:Y:S01]  /*1f10*/  IMAD.MOV R7, RZ, RZ, -R7 ;  /* 0x000000ffff077224 */ /* 0x000fe200078e0a07 */
[C---:B------:R-:W-:Y:S01]  /*1f20*/  LOP3.LUT R88, R3.reuse, 0xb8, RZ, 0xfc, !PT ;  /* 0x000000b803587812 */ /* 0x040fe200078efcff */
[----:B------:R-:W-:Y:S01]  /*1f30*/  @!P1 IMAD.MOV R15, RZ, RZ, -R15 ;  /* 0x000000ffff0f9224 */ /* 0x000fe200078e0a0f */
[----:B------:R-:W-:Y:S01]  /*1f40*/  LOP3.LUT R96, R3, 0xc0, RZ, 0xfc, !PT ;  /* 0x000000c003607812 */ /* 0x000fe200078efcff */
[----:B------:R-:W-:Y:S01]  /*1f50*/  IMAD R20, R0, R7, R21 ;  /* 0x0000000700147224 */ /* 0x000fe200078e0215 */
[----:B------:R-:W-:Y:S01]  /*1f60*/  IABS R87, R88 ;  /* 0x0000005800577213 */ /* 0x000fe20000000000 */
[----:B------:R-:W-:Y:S01]  /*1f70*/  @!P2 IMAD.IADD R18, R18, 0x1, -R0 ;  /* 0x000000011212a824 */ /* 0x000fe200078e0a00 */
[----:B------:R-:W-:Y:S01]  /*1f80*/  ISETP.GT.U32.AND P2, PT, R0, R16, PT ;  /* 0x000000100000720c */ /* 0x000fe20003f44070 */
[----:B------:R-:W-:Y:S01]  /*1f90*/  IMAD.HI.U32 R5, R2, R25, RZ ;  /* 0x0000001902057227 */ /* 0x000fe200078e00ff */
[----:B------:R-:W-:-:S02]  /*1fa0*/  ISETP.GT.U32.AND P1, PT, R0, R20, PT ;  /* 0x000000140000720c */ /* 0x000fc40003f24070 */
[----:B------:R-:W-:Y:S01]  /*1fb0*/  LOP3.LUT R94, R3, 0xbe, RZ, 0xfc, !PT ;  /* 0x000000be035e7812 */ /* 0x000fe200078efcff */
[----:B------:R-:W-:Y:S01]  /*1fc0*/  @!P6 IMAD.IADD R19, R19, 0x1, -R0 ;  /* 0x000000011313e824 */ /* 0x000fe200078e0a00 */
[----:B------:R-:W-:Y:S01]  /*1fd0*/  ISETP.GT.U32.AND P6, PT, R0, R18, PT ;  /* 0x000000120000720c */ /* 0x000fe20003fc4070 */
[----:B------:R-:W-:Y:S01]  /*1fe0*/  IMAD.HI.U32 R8, R2, R23, RZ ;  /* 0x0000001702087227 */ /* 0x000fe200078e00ff */
[----:B------:R-:W-:Y:S02]  /*1ff0*/  IABS R95, R96 ;  /* 0x00000060005f7213 */ /* 0x000fe40000000000 */
[----:B------:R-:W-:Y:S01]  /*2000*/  IABS R93, R94 ;  /* 0x0000005e005d7213 */ /* 0x000fe20000000000 */
[----:B------:R-:W-:Y:S01]  /*2010*/  IMAD.MOV R5, RZ, RZ, -R5 ;  /* 0x000000ffff057224 */ /* 0x000fe200078e0a05 */
[C---:B------:R-:W-:Y:S01]  /*2020*/  LOP3.LUT R98, R3.reuse, 0xc2, RZ, 0xfc, !PT ;  /* 0x000000c203627812 */ /* 0x040fe200078efcff */
[----:B------:R-:W-:Y:S01]  /*2030*/  @!P0 IMAD.MOV R13, RZ, RZ, -R13 ;  /* 0x000000ffff0d8224 */ /* 0x000fe200078e0a0d */
[C---:B------:R-:W-:Y:S01]  /*2040*/  ISETP.GT.U32.AND P0, PT, R0.reuse, R17, PT ;  /* 0x000000110000720c */ /* 0x040fe20003f04070 */
[----:B------:R-:W-:Y:S01]  /*2050*/  @!P4 IMAD.MOV R14, RZ, RZ, -R14 ;  /* 0x000000ffff0ec224 */ /* 0x000fe200078e0a0e */
[C---:B------:R-:W-:Y:S01]  /*2060*/  ISETP.GT.U32.AND P4, PT, R0.reuse, R19, PT ;  /* 0x000000130000720c */ /* 0x040fe20003f84070 */
[----:B------:R-:W-:Y:S01]  /*2070*/  IMAD.MOV R8, RZ, RZ, -R8 ;  /* 0x000000ffff087224 */ /* 0x000fe200078e0a08 */
[C---:B------:R-:W-:Y:S01]  /*2080*/  LOP3.LUT R99, R3.reuse, 0xc4, RZ, 0xfc, !PT ;  /* 0x000000c403637812 */ /* 0x040fe200078efcff */
[C---:B------:R-:W-:Y:S01]  /*2090*/  IMAD R22, R0.reuse, R5, R25 ;  /* 0x0000000500167224 */ /* 0x040fe200078e0219 */
[C---:B------:R-:W-:Y:S01]  /*20a0*/  LOP3.LUT R100, R3.reuse, 0xc6, RZ, 0xfc, !PT ;  /* 0x000000c603647812 */ /* 0x040fe200078efcff */
[----:B------:R-:W-:Y:S01]  /*20b0*/  IMAD R21, R0, R8, R23 ;  /* 0x0000000800157224 */ /* 0x000fe200078e0217 */
[C---:B------:R-:W-:Y:S01]  /*20c0*/  LOP3.LUT R8, R3.reuse, 0x38, RZ, 0xfc, !PT ;  /* 0x0000003803087812 */ /* 0x040fe200078efcff */
[--C-:B------:R-:W-:Y:S01]  /*20d0*/  @!P2 IMAD.IADD R16, R16, 0x1, -R0.reuse ;  /* 0x000000011010a824 */ /* 0x100fe200078e0a00 */
[----:B------:R-:W-:Y:S01]  /*20e0*/  LOP3.LUT R101, R3, 0xc8, RZ, 0xfc, !PT ;  /* 0x000000c803657812 */ /* 0x000fe200078efcff */
[--C-:B------:R-:W-:Y:S01]  /*20f0*/  @!P1 IMAD.IADD R20, R20, 0x1, -R0.reuse ;  /* 0x0000000114149824 */ /* 0x100fe200078e0a00 */
[----:B------:R-:W-:Y:S01]  /*2100*/  IABS R23, R8 ;  /* 0x0000000800177213 */ /* 0x000fe20000000000 */
[----:B------:R-:W-:Y:S01]  /*2110*/  @!P6 IMAD.IADD R18, R18, 0x1, -R0 ;  /* 0x000000011212e824 */ /* 0x000fe200078e0a00 */
[C---:B------:R-:W-:Y:S01]  /*2120*/  ISETP.GT.U32.AND P6, PT, R0.reuse, R22, PT ;  /* 0x000000160000720c */ /* 0x040fe20003fc4070 */
[----:B------:R-:W-:Y:S01]  /*2130*/  @!P5 IMAD.MOV R16, RZ, RZ, -R16 ;  /* 0x000000ffff10d224 */ /* 0x000fe200078e0a10 */
[----:B------:R-:W-:Y:S01]  /*2140*/  ISETP.GT.U32.AND P5, PT, R0, R20, PT ;  /* 0x000000140000720c */ /* 0x000fe20003fa4070 */
[----:B------:R-:W-:Y:S01]  /*2150*/  IMAD.HI.U32 R7, R2, R9, RZ ;  /* 0x0000000902077227 */ /* 0x000fe200078e00ff */
[----:B------:R-:W-:Y:S01]  /*2160*/  ISETP.GT.U32.AND P2, PT, R0, R21, PT ;  /* 0x000000150000720c */ /* 0x000fe20003f44070 */
[----:B------:R-:W-:Y:S01]  /*2170*/  STL [R1+0x1600], R13 ;  /* 0x0016000d01007387 */ /* 0x000fe20000100800 */
[----:B------:R-:W-:Y:S01]  /*2180*/  ISETP.GE.AND P1, PT, R27, RZ, PT ;  /* 0x000000ff1b00720c */ /* 0x000fe20003f26270 */
[--C-:B------:R-:W-:Y:S01]  /*2190*/  @!P0 IMAD.IADD R17, R17, 0x1, -R0.reuse ;  /* 0x0000000111118824 */ /* 0x100fe200078e0a00 */
[----:B------:R-:W-:Y:S01]  /*21a0*/  ISETP.GE.AND P0, PT, R24, RZ, PT ;  /* 0x000000ff1800720c */ /* 0x000fe20003f06270 */
[--C-:B------:R-:W-:Y:S01]  /*21b0*/  @!P4 IMAD.IADD R19, R19, 0x1, -R0.reuse ;  /* 0x000000011313c824 */ /* 0x100fe200078e0a00 */
[----:B------:R-:W-:Y:S01]  /*21c0*/  ISETP.GE.AND P4, PT, R26, RZ, PT ;  /* 0x000000ff1a00720c */ /* 0x000fe20003f86270 */
[----:B------:R-:W-:Y:S01]  /*21d0*/  IMAD.HI.U32 R5, R2, R23, RZ ;  /* 0x0000001702057227 */ /* 0x000fe200078e00ff */
[C---:B------:R-:W-:Y:S01]  /*21e0*/  LOP3.LUT R26, R3.reuse, 0x3e, RZ, 0xfc, !PT ;  /* 0x0000003e031a7812 */ /* 0x040fe200078efcff */
[----:B------:R-:W-:Y:S01]  /*21f0*/  STL [R1+0x1604], R14 ;  /* 0x0016040e01007387 */ /* 0x000fe20000100800 */
[----:B------:R-:W-:Y:S01]  /*2200*/  IABS R97, R101 ;  /* 0x0000006500617213 */ /* 0x000fe20000000000 */
[----:B------:R-:W-:Y:S01]  /*2210*/  IMAD.MOV R7, RZ, RZ, -R7 ;  /* 0x000000ffff077224 */ /* 0x000fe200078e0a07 */
[----:B------:R-:W-:Y:S01]  /*2220*/  LOP3.LUT R102, R3, 0xcc, RZ, 0xfc, !PT ;  /* 0x000000cc03667812 */ /* 0x000fe200078efcff */
[----:B------:R-:W-:Y:S01]  /*2230*/  IMAD.MOV R5, RZ, RZ, -R5 ;  /* 0x000000ffff057224 */ /* 0x000fe200078e0a05 */
[----:B------:R-:W-:Y:S01]  /*2240*/  @!P2 IADD3 R21, R21, -R0, RZ ;  /* 0x800000001515a210 */ /* 0x000fe20007ffe0ff */
[----:B------:R-:W-:Y:S01]  /*2250*/  IMAD R24, R0, R7, R9 ;  /* 0x0000000700187224 */ /* 0x000fe200078e0209 */
[----:B------:R-:W-:Y:S01]  /*2260*/  LOP3.LUT R7, R3, 0x3c, RZ, 0xfc, !PT ;  /* 0x0000003c03077812 */ /* 0x000fe200078efcff */
[--C-:B------:R-:W-:Y:S01]  /*2270*/  @!P6 IMAD.IADD R22, R22, 0x1, -R0.reuse ;  /* 0x000000011616e824 */ /* 0x100fe200078e0a00 */
[----:B------:R-:W-:Y:S01]  /*2280*/  ISETP.GE.AND P2, PT, R28, RZ, PT ;  /* 0x000000ff1c00720c */ /* 0x000fe20003f46270 */
[----:B------:R-:W-:Y:S01]  /*2290*/  IMAD R23, R0, R5, R23 ;  /* 0x0000000500177224 */ /* 0x000fe200078e0217 */
[----:B------:R-:W-:Y:S01]  /*22a0*/  IABS R25, R7 ;  /* 0x0000000700197213 */ /* 0x000fe20000000000 */
[----:B------:R-:W-:Y:S01]  /*22b0*/  @!P5 IMAD.IADD R20, R20, 0x1, -R0 ;  /* 0x000000011414d824 */ /* 0x000fe200078e0a00 */
[C---:B------:R-:W-:Y:S01]  /*22c0*/  ISETP.GT.U32.AND P5, PT, R0.reuse, R24, PT ;  /* 0x000000180000720c */ /* 0x040fe20003fa4070 */
[----:B------:R-:W-:Y:S01]  /*22d0*/  @!P0 IMAD.MOV R18, RZ, RZ, -R18 ;  /* 0x000000ffff128224 */ /* 0x000fe200078e0a12 */
[C---:B------:R-:W-:Y:S01]  /*22e0*/  ISETP.GT.U32.AND P6, PT, R0.reuse, R22, PT ;  /* 0x000000160000720c */ /* 0x040fe20003fc4070 */
[----:B------:R-:W-:Y:S01]  /*22f0*/  @!P4 IMAD.MOV R19, RZ, RZ, -R19 ;  /* 0x000000ffff13c224 */ /* 0x000fe200078e0a13 */
[----:B------:R-:W-:Y:S01]  /*2300*/  ISETP.GT.U32.AND P0, PT, R0, R23, PT ;  /* 0x000000170000720c */ /* 0x000fe20003f04070 */
[----:B------:R-:W-:Y:S01]  /*2310*/  IMAD.HI.U32 R5, R2, R25, RZ ;  /* 0x0000001902057227 */ /* 0x000fe200078e00ff */
[----:B------:R-:W-:Y:S01]  /*2320*/  ISETP.GE.AND P4, PT, R29, RZ, PT ;  /* 0x000000ff1d00720c */ /* 0x000fe20003f86270 */
[----:B------:R1:W-:Y:S01]  /*2330*/  STL [R1+0x1608], R15 ;  /* 0x0016080f01007387 */ /* 0x0003e20000100800 */
[----:B------:R-:W-:Y:S01]  /*2340*/  IABS R9, R26 ;  /* 0x0000001a00097213 */ /* 0x000fe20000000000 */
[----:B------:R-:W-:Y:S01]  /*2350*/  @!P3 IMAD.MOV R17, RZ, RZ, -R17 ;  /* 0x000000ffff11b224 */ /* 0x000fe200078e0a11 */
[----:B------:R-:W-:Y:S01]  /*2360*/  ISETP.GT.U32.AND P3, PT, R0, R21, PT ;  /* 0x000000150000720c */ /* 0x000fe20003f64070 */
[----:B------:R-:W-:Y:S01]  /*2370*/  IMAD.MOV R5, RZ, RZ, -R5 ;  /* 0x000000ffff057224 */ /* 0x000fe200078e0a05 */
[C---:B------:R-:W-:Y:S01]  /*2380*/  LOP3.LUT R28, R3.reuse, 0x44, RZ, 0xfc, !PT ;  /* 0x00000044031c7812 */ /* 0x040fe200078efcff */
[--C-:B------:R-:W-:Y:S01]  /*2390*/  @!P5 IMAD.IADD R24, R24, 0x1, -R0.reuse ;  /* 0x000000011818d824 */ /* 0x100fe200078e0a00 */
[----:B------:R-:W-:Y:S01]  /*23a0*/  LOP3.LUT R106, R3, 0xd8, RZ, 0xfc, !PT ;  /* 0x000000d8036a7812 */ /* 0x000fe200078efcff */
[--C-:B------:R-:W-:Y:S01]  /*23b0*/  @!P6 IMAD.IADD R22, R22, 0x1, -R0.reuse ;  /* 0x000000011616e824 */ /* 0x100fe200078e0a00 */
[----:B------:R-:W-:Y:S01]  /*23c0*/  ISETP.GE.AND P6, PT, R30, RZ, PT ;  /* 0x000000ff1e00720c */ /* 0x000fe20003fc6270 */
[C---:B------:R-:W-:Y:S01]  /*23d0*/  IMAD R25, R0.reuse, R5, R25 ;  /* 0x0000000500197224 */ /* 0x040fe200078e0219 */
[C---:B------:R-:W-:Y:S01]  /*23e0*/  ISETP.GT.U32.AND P5, PT, R0.reuse, R24, PT ;  /* 0x000000180000720c */ /* 0x040fe20003fa4070 */
[----:B------:R-:W-:Y:S01]  /*23f0*/  @!P0 IMAD.IADD R23, R23, 0x1, -R0 ;  /* 0x0000000117178824 */ /* 0x000fe200078e0a00 */
[----:B------:R-:W-:Y:S01]  /*2400*/  ISETP.GE.AND P0, PT, R7, RZ, PT ;  /* 0x000000ff0700720c */ /* 0x000fe20003f06270 */
[----:B------:R-:W-:Y:S01]  /*2410*/  @!P4 IMAD.MOV R22, RZ, RZ, -R22 ;  /* 0x000000ffff16c224 */ /* 0x000fe200078e0a16 */
[----:B------:R-:W-:Y:S01]  /*2420*/  ISETP.GT.U32.AND P4, PT, R0, R25, PT ;  /* 0x000000190000720c */ /* 0x000fe20003f84070 */
[----:B------:R-:W-:Y:S01]  /*2430*/  IMAD.HI.U32 R7, R2, R9, RZ ;  /* 0x0000000902077227 */ /* 0x000fe200078e00ff */
[----:B------:R-:W-:Y:S01]  /*2440*/  LOP3.LUT R5, R3, 0x40, RZ, 0xfc, !PT ;  /* 0x0000004003057812 */ /* 0x000fe200078efcff */
[----:B------:R2:W-:Y:S01]  /*2450*/  STL [R1+0x160c], R16 ;  /* 0x00160c1001007387 */ /* 0x0005e20000100800 */
[----:B------:R-:W-:Y:S01]  /*2460*/  IABS R29, R28 ;  /* 0x0000001c001d7213 */ /* 0x000fe20000000000 */
[----:B------:R-:W-:Y:S01]  /*2470*/  @!P3 IMAD.IADD R21, R21, 0x1, -R0 ;  /* 0x000000011515b824 */ /* 0x000fe200078e0a00 */
[----:B------:R-:W-:Y:S01]  /*2480*/  IABS R27, R5 ;  /* 0x00000005001b7213 */ /* 0x000fe20000000000 */
[----:B------:R-:W-:Y:S01]  /*2490*/  @!P1 IMAD.MOV R20, RZ, RZ, -R20 ;  /* 0x000000ffff149224 */ /* 0x000fe200078e0a14 */
[----:B------:R-:W-:Y:S01]  /*24a0*/  ISETP.GT.U32.AND P1, PT, R0, R23, PT ;  /* 0x000000170000720c */ /* 0x000fe20003f24070 */
[----:B------:R-:W-:Y:S01]  /*24b0*/  IMAD.MOV R7, RZ, RZ, -R7 ;  /* 0x000000ffff077224 */ /* 0x000fe200078e0a07 */
[----:B------:R-:W-:Y:S01]  /*24c0*/  ISETP.GE.AND P3, PT, R8, RZ, PT ;  /* 0x000000ff0800720c */ /* 0x000fe20003f66270 */
[----:B------:R-:W-:Y:S01]  /*24d0*/  @!P2 IMAD.MOV R21, RZ, RZ, -R21 ;  /* 0x000000ffff15a224 */ /* 0x000fe200078e0a15 */
[----:B------:R-:W-:Y:S01]  /*24e0*/  ISETP.GE.AND P2, PT, R26, RZ, PT ;  /* 0x000000ff1a00720c */ /* 0x000fe20003f46270 */
[----:B------:R-:W-:Y:S01]  /*24f0*/  IMAD R26, R0, R7, R9 ;  /* 0x00000007001a7224 */ /* 0x000fe200078e0209 */
[C---:B------:R-:W-:Y:S01]  /*2500*/  LOP3.LUT R7, R3.reuse, 0x42, RZ, 0xfc, !PT ;  /* 0x0000004203077812 */ /* 0x040fe200078efcff */
[--C-:B------:R-:W-:Y:S01]  /*2510*/  @!P5 IMAD.IADD R24, R24, 0x1, -R0.reuse ;  /* 0x000000011818d824 */ /* 0x100fe200078e0a00 */
[----:B------:R-:W-:Y:S01]  /*2520*/  LOP3.LUT R30, R3, 0x46, RZ, 0xfc, !PT ;  /* 0x00000046031e7812 */ /* 0x000fe200078efcff */
[--C-:B------:R-:W-:Y:S01]  /*2530*/  @!P4 IMAD.IADD R25, R25, 0x1, -R0.reuse ;  /* 0x000000011919c824 */ /* 0x100fe200078e0a00 */
[----:B------:R-:W-:Y:S01]  /*2540*/  ISETP.GT.U32.AND P5, PT, R0, R26, PT ;  /* 0x0000001a0000720c */ /* 0x000fe20003fa4070 */
[----:B------:R-:W-:Y:S01]  /*2550*/  IMAD.HI.U32 R8, R2, R29, RZ ;  /* 0x0000001d02087227 */ /* 0x000fe200078e00ff */
[----:B------:R-:W-:Y:S01]  /*2560*/  IABS R9, R7 ;  /* 0x0000000700097213 */ /* 0x000fe20000000000 */
[----:B------:R-:W-:Y:S01]  /*2570*/  STL [R1+0x1610], R17 ;  /* 0x0016101101007387 */ /* 0x000fe20000100800 */
[----:B------:R-:W-:Y:S01]  /*2580*/  ISETP.GT.U32.AND P4, PT, R0, R25, PT ;  /* 0x000000190000720c */ /* 0x000fe20003f84070 */
[--C-:B------:R-:W-:Y:S01]  /*2590*/  @!P1 IMAD.IADD R23, R23, 0x1, -R0.reuse ;  /* 0x0000000117179824 */ /* 0x100fe200078e0a00 */
[----:B------:R-:W-:Y:S01]  /*25a0*/  ISETP.GE.AND P1, PT, R5, RZ, PT ;  /* 0x000000ff0500720c */ /* 0x000fe20003f26270 */
[----:B------:R-:W-:Y:S01]  /*25b0*/  IMAD.HI.U32 R5, R2, R27, RZ ;  /* 0x0000001b02057227 */ /* 0x000fe200078e00ff */
[----:B------:R-:W-:Y:S01]  /*25c0*/  IABS R103, R106 ;  /* 0x0000006a00677213 */ /* 0x000fe20000000000 */
[----:B------:R3:W-:Y:S01]  /*25d0*/  STL.64 [R1+0x1618], R18 ;  /* 0x0016181201007387 */ /* 0x0007e20000100a00 */
[C---:B------:R-:W-:Y:S01]  /*25e0*/  LOP3.LUT R108, R3.reuse, 0xdc, RZ, 0xfc, !PT ;  /* 0x000000dc036c7812 */ /* 0x040fe200078efcff */
[----:B------:R-:W-:Y:S01]  /*25f0*/  IMAD.MOV R5, RZ, RZ, -R5 ;  /* 0x000000ffff057224 */ /* 0x000fe200078e0a05 */
[C---:B------:R-:W-:Y:S01]  /*2600*/  LOP3.LUT R110, R3.reuse, 0xde, RZ, 0xfc, !PT ;  /* 0x000000de036e7812 */ /* 0x040fe200078efcff */
[----:B------:R-:W-:Y:S01]  /*2610*/  @!P5 IMAD.IADD R26, R26, 0x1, -R0 ;  /* 0x000000011a1ad824 */ /* 0x000fe200078e0a00 */
[C---:B------:R-:W-:Y:S01]  /*2620*/  LOP3.LUT R112, R3.reuse, 0xe2, RZ, 0xfc, !PT ;  /* 0x000000e203707812 */ /* 0x040fe200078efcff */
[----:B------:R-:W-:Y:S01]  /*2630*/  IMAD R27, R0, R5, R27 ;  /* 0x00000005001b7224 */ /* 0x000fe200078e021b */
[----:B------:R-:W-:Y:S01]  /*2640*/  LOP3.LUT R111, R3, 0xe0, RZ, 0xfc, !PT ;  /* 0x000000e0036f7812 */ /* 0x000fe200078efcff */
[----:B------:R-:W-:Y:S01]  /*2650*/  @!P3 IMAD.MOV R23, RZ, RZ, -R23 ;  /* 0x000000ffff17b224 */ /* 0x000fe200078e0a17 */
[----:B------:R-:W-:Y:S01]  /*2660*/  ISETP.GE.AND P3, PT, R7, RZ, PT ;  /* 0x000000ff0700720c */ /* 0x000fe20003f66270 */
[----:B------:R-:W-:Y:S01]  /*2670*/  IMAD.HI.U32 R7, R2, R9, RZ ;  /* 0x0000000902077227 */ /* 0x000fe200078e00ff */
[----:B------:R-:W-:-:S02]  /*2680*/  ISETP.GT.U32.AND P5, PT, R0, R26, PT ;  /* 0x0000001a0000720c */ /* 0x000fc40003fa4070 */
[----:B------:R-:W-:Y:S01]  /*2690*/  @!P4 IADD3 R25, R25, -R0, RZ ;  /* 0x800000001919c210 */ /* 0x000fe20007ffe0ff */
[----:B------:R-:W-:Y:S01]  /*26a0*/  IMAD.MOV R7, RZ, RZ, -R7 ;  /* 0x000000ffff077224 */ /* 0x000fe200078e0a07 */
[----:B------:R-:W-:Y:S01]  /*26b0*/  ISETP.GT.U32.AND P4, PT, R0, R27, PT ;  /* 0x0000001b0000720c */ /* 0x000fe20003f84070 */
[----:B------:R-:W-:Y:S01]  /*26c0*/  @!P6 IMAD.MOV R24, RZ, RZ, -R24 ;  /* 0x000000ffff18e224 */ /* 0x000fe200078e0a18 */
[----:B------:R-:W-:Y:S01]  /*26d0*/  ISETP.GE.AND P6, PT, R28, RZ, PT ;  /* 0x000000ff1c00720c */ /* 0x000fe20003fc6270 */
[----:B------:R-:W-:Y:S01]  /*26e0*/  IMAD R28, R0, R7, R9 ;  /* 0x00000007001c7224 */ /* 0x000fe200078e0209 */
[----:B------:R-:W-:Y:S01]  /*26f0*/  IABS R7, R30 ;  /* 0x0000001e00077213 */ /* 0x000fe20000000000 */
[----:B------:R-:W-:Y:S01]  /*2700*/  IMAD.MOV R8, RZ, RZ, -R8 ;  /* 0x000000ffff087224 */ /* 0x000fe200078e0a08 */
[----:B------:R-:W-:Y:S01]  /*2710*/  IABS R9, R34 ;  /* 0x0000002200097213 */ /* 0x000fe20000000000 */
[----:B------:R-:W-:Y:S01]  /*2720*/  @!P0 IMAD.MOV R25, RZ, RZ, -R25 ;  /* 0x000000ffff198224 */ /* 0x000fe200078e0a19 */
[----:B------:R-:W-:Y:S01]  /*2730*/  IABS R109, R112 ;  /* 0x00000070006d7213 */ /* 0x000fe20000000000 */
[--C-:B------:R-:W-:Y:S01]  /*2740*/  @!P5 IMAD.IADD R26, R26, 0x1, -R0.reuse ;  /* 0x000000011a1ad824 */ /* 0x100fe200078e0a00 */
[C---:B------:R-:W-:Y:S01]  /*2750*/  ISETP.GT.U32.AND P5, PT, R0.reuse, R28, PT ;  /* 0x0000001c0000720c */ /* 0x040fe20003fa4070 */
[----:B------:R-:W-:Y:S01]  /*2760*/  IMAD R29, R0, R8, R29 ;  /* 0x00000008001d7224 */ /* 0x000fe200078e021d */
[----:B------:R-:W-:Y:S01]  /*2770*/  IABS R107, R111 ;  /* 0x0000006f006b7213 */ /* 0x000fe20000000000 */
[----:B------:R-:W-:Y:S01]  /*2780*/  @!P4 IMAD.IADD R27, R27, 0x1, -R0 ;  /* 0x000000011b1bc824 */ /* 0x000fe200078e0a00 */
[----:B------:R-:W-:Y:S01]  /*2790*/  LOP3.LUT R114, R3, 0xe6, RZ, 0xfc, !PT ;  /* 0x000000e603727812 */ /* 0x000fe200078efcff */
[----:B------:R-:W-:Y:S01]  /*27a0*/  IMAD.HI.U32 R5, R2, R7, RZ ;  /* 0x0000000702057227 */ /* 0x000fe200078e00ff */
[----:B------:R-:W-:-:S02]  /*27b0*/  ISETP.GT.U32.AND P0, PT, R0, R29, PT ;  /* 0x0000001d0000720c */ /* 0x000fc40003f04070 */
[----:B------:R-:W-:Y:S01]  /*27c0*/  ISETP.GT.U32.AND P4, PT, R0, R27, PT ;  /* 0x0000001b0000720c */ /* 0x000fe20003f84070 */
[----:B------:R-:W-:Y:S01]  /*27d0*/  IMAD.MOV R5, RZ, RZ, -R5 ;  /* 0x000000ffff057224 */ /* 0x000fe200078e0a05 */
[C---:B------:R-:W-:Y:S01]  /*27e0*/  LOP3.LUT R115, R3.reuse, 0xe8, RZ, 0xfc, !PT ;  /* 0x000000e803737812 */ /* 0x040fe200078efcff */
[----:B------:R-:W-:Y:S01]  /*27f0*/  @!P2 IMAD.MOV R26, RZ, RZ, -R26 ;  /* 0x000000ffff1aa224 */ /* 0x000fe200078e0a1a */
[----:B------:R-:W-:Y:S01]  /*2800*/  ISETP.GE.AND P2, PT, R30, RZ, PT ;  /* 0x000000ff1e00720c */ /* 0x000fe20003f46270 */
[----:B------:R-:W-:Y:S01]  /*2810*/  @!P5 IMAD.IADD R28, R28, 0x1, -R0 ;  /* 0x000000011c1cd824 */ /* 0x000fe200078e0a00 */
[C---:B------:R-:W-:Y:S01]  /*2820*/  LOP3.LUT R116, R3.reuse, 0xea, RZ, 0xfc, !PT ;  /* 0x000000ea03747812 */ /* 0x040fe200078efcff */
[----:B------:R-:W-:Y:S01]  /*2830*/  IMAD R30, R0, R5, R7 ;  /* 0x00000005001e7224 */ /* 0x000fe200078e0207 */
[----:B------:R-:W-:Y:S01]  /*2840*/  LOP3.LUT R117, R3, 0xee, RZ, 0xfc, !PT ;  /* 0x000000ee03757812 */ /* 0x000fe200078efcff */
[----:B------:R-:W-:Y:S01]  /*2850*/  IMAD.HI.U32 R7, R2, R9, RZ ;  /* 0x0000000902077227 */ /* 0x000fe200078e00ff */
[----:B------:R-:W-:-:S02]  /*2860*/  ISETP.GT.U32.AND P5, PT, R0, R28, PT ;  /* 0x0000001c0000720c */ /* 0x000fc40003fa4070 */
[----:B------:R-:W-:Y:S01]  /*2870*/  IABS R113, R116 ;  /* 0x0000007400717213 */ /* 0x000fe20000000000 */
[--C-:B------:R-:W-:Y:S01]  /*2880*/  @!P4 IMAD.IADD R27, R27, 0x1, -R0.reuse ;  /* 0x000000011b1bc824 */ /* 0x100fe200078e0a00 */
[----:B------:R-:W-:Y:S01]  /*2890*/  ISETP.GT.U32.AND P4, PT, R0, R30, PT ;  /* 0x0000001e0000720c */ /* 0x000fe20003f84070 */
[----:B------:R-:W-:Y:S01]  /*28a0*/  @!P0 IMAD.IADD R29, R29, 0x1, -R0 ;  /* 0x000000011d1d8824 */ /* 0x000fe200078e0a00 */
[C---:B------:R-:W-:Y:S01]  /*28b0*/  LOP3.LUT R118, R3.reuse, 0xf4, RZ, 0xfc, !PT ;  /* 0x000000f403767812 */ /* 0x040fe200078efcff */
[----:B------:R-:W-:Y:S01]  /*28c0*/  IMAD.HI.U32 R5, R2, R31, RZ ;  /* 0x0000001f02057227 */ /* 0x000fe200078e00ff */
[C---:B------:R-:W-:Y:S02]  /*28d0*/  LOP3.LUT R119, R3.reuse, 0xf6, RZ, 0xfc, !PT ;  /* 0x000000f603777812 */ /* 0x040fe400078efcff */
[----:B------:R-:W-:Y:S01]  /*28e0*/  ISETP.GT.U32.AND P0, PT, R0, R29, PT ;  /* 0x0000001d0000720c */ /* 0x000fe20003f04070 */
[----:B------:R-:W-:Y:S01]  /*28f0*/  IMAD.HI.U32 R8, R2, R33, RZ ;  /* 0x0000002102087227 */ /* 0x000fe200078e00ff */
[----:B------:R-:W-:-:S02]  /*2900*/  LOP3.LUT R120, R3, 0xfc, RZ, 0xfc, !PT ;  /* 0x000000fc03787812 */ /* 0x000fc400078efcff */
[C---:B------:R-:W-:Y:S01]  /*2910*/  LOP3.LUT R128, R3.reuse, 0x104, RZ, 0xfc, !PT ;  /* 0x0000010403807812 */ /* 0x040fe200078efcff */
[----:B------:R-:W-:Y:S01]  /*2920*/  IMAD.MOV R7, RZ, RZ, -R7 ;  /* 0x000000ffff077224 */ /* 0x000fe200078e0a07 */
[----:B------:R-:W-:Y:S01]  /*2930*/  IABS R121, R120 ;  /* 0x0000007800797213 */ /* 0x000fe20000000000 */
[--C-:B------:R-:W-:Y:S01]  /*2940*/  @!P5 IMAD.IADD R28, R28, 0x1, -R0.reuse ;  /* 0x000000011c1cd824 */ /* 0x100fe200078e0a00 */
[----:B------:R-:W-:Y:S01]  /*2950*/  ISETP.GE.AND P5, PT, R32, RZ, PT ;  /* 0x000000ff2000720c */ /* 0x000fe20003fa6270 */
[----:B------:R-:W-:Y:S01]  /*2960*/  @!P4 IMAD.IADD R30, R30, 0x1, -R0 ;  /* 0x000000011e1ec824 */ /* 0x000fe200078e0a00 */
[----:B------:R-:W-:Y:S01]  /*2970*/  IABS R129, R128 ;  /* 0x0000008000817213 */ /* 0x000fe20000000000 */
[----:B------:R-:W-:Y:S01]  /*2980*/  IMAD.MOV R5, RZ, RZ, -R5 ;  /* 0x000000ffff057224 */ /* 0x000fe200078e0a05 */
[C---:B------:R-:W-:Y:S01]  /*2990*/  LOP3.LUT R124, R3.reuse, 0x102, RZ, 0xfc, !PT ;  /* 0x00000102037c7812 */ /* 0x040fe200078efcff */
[----:B------:R-:W-:Y:S01]  /*29a0*/  IMAD.MOV R8, RZ, RZ, -R8 ;  /* 0x000000ffff087224 */ /* 0x000fe200078e0a08 */
[C---:B------:R-:W-:Y:S01]  /*29b0*/  ISETP.GT.U32.AND P4, PT, R0.reuse, R30, PT ;  /* 0x0000001e0000720c */ /* 0x040fe20003f84070 */
[C---:B------:R-:W-:Y:S01]  /*29c0*/  IMAD R32, R0.reuse, R7, R9 ;  /* 0x0000000700207224 */ /* 0x040fe200078e0209 */
[----:B------:R-:W-:Y:S01]  /*29d0*/  LOP3.LUT R9, R3, 0x4e, RZ, 0xfc, !PT ;  /* 0x0000004e03097812 */ /* 0x000fe200078efcff */
[C---:B------:R-:W-:Y:S01]  /*29e0*/  IMAD R31, R0.reuse, R5, R31 ;  /* 0x00000005001f7224 */ /* 0x040fe200078e021f */
[----:B------:R-:W-:Y:S01]  /*29f0*/  IABS R127, R124 ;  /* 0x0000007c007f7213 */ /* 0x000fe20000000000 */
[C---:B------:R-:W-:Y:S01]  /*2a00*/  IMAD R33, R0.reuse, R8, R33 ;  /* 0x0000000800217224 */ /* 0x040fe200078e0221 */
        /* <DEDUP_REMOVED lines=8> */
[----:B------:R-:W-:-:S02]  /*2a90*/  LOP3.LUT R8, R3, 0x50, RZ, 0xfc, !PT ;  /* 0x0000005003087812 */ /* 0x000fc400078efcff */
[----:B------:R-:W-:Y:S01]  /*2aa0*/  LOP3.LUT R130, R3, 0x108, RZ, 0xfc, !PT ;  /* 0x0000010803827812 */ /* 0x000fe200078efcff */
[--C-:B------:R-:W-:Y:S01]  /*2ab0*/  @!P4 IMAD.IADD R30, R30, 0x1, -R0.reuse ;  /* 0x000000011e1ec824 */ /* 0x100fe200078e0a00 */
[----:B------:R-:W-:Y:S01]  /*2ac0*/  ISETP.GE.AND P4, PT, R35, RZ, PT ;  /* 0x000000ff2300720c */ /* 0x000fe20003f86270 */
[----:B------:R-:W-:Y:S01]  /*2ad0*/  IMAD.MOV R5, RZ, RZ, -R5 ;  /* 0x000000ffff057224 */ /* 0x000fe200078e0a05 */
[----:B------:R-:W-:Y:S01]  /*2ae0*/  IABS R35, R8 ;  /* 0x0000000800237213 */ /* 0x000fe20000000000 */
[----:B------:R-:W-:Y:S01]  /*2af0*/  @!P0 IMAD.IADD R32, R32, 0x1, -R0 ;  /* 0x0000000120208824 */ /* 0x000fe200078e0a00 */
[----:B------:R-:W-:Y:S01]  /*2b00*/  LOP3.LUT R131, R3, 0x10a, RZ, 0xfc, !PT ;  /* 0x0000010a03837812 */ /* 0x000fe200078efcff */
[----:B------:R-:W-:Y:S01]  /*2b10*/  @!P3 IMAD.MOV R28, RZ, RZ, -R28 ;  /* 0x000000ffff1cb224 */ /* 0x000fe200078e0a1c */
[----:B------:R-:W-:Y:S01]  /*2b20*/  ISETP.GE.AND P3, PT, R34, RZ, PT ;  /* 0x000000ff2200720c */ /* 0x000fe20003f66270 */
[--C-:B------:R-:W-:Y:S01]  /*2b30*/  @!P1 IMAD.IADD R31, R31, 0x1, -R0.reuse ;  /* 0x000000011f1f9824 */ /* 0x100fe200078e0a00 */
[----:B------:R-:W-:Y:S01]  /*2b40*/  ISETP.GE.AND P1, PT, R9, RZ, PT ;  /* 0x000000ff0900720c */ /* 0x000fe20003f26270 */
[----:B------:R-:W-:Y:S01]  /*2b50*/  @!P6 IMAD.IADD R33, R33, 0x1, -R0 ;  /* 0x000000012121e824 */ /* 0x000fe200078e0a00 */
[C---:B------:R-:W-:Y:S01]  /*2b60*/  ISETP.GT.U32.AND P6, PT, R0.reuse, R32, PT ;  /* 0x000000200000720c */ /* 0x040fe20003fc4070 */
[C---:B------:R-:W-:Y:S01]  /*2b70*/  IMAD R34, R0.reuse, R5, R7 ;  /* 0x0000000500227224 */ /* 0x040fe200078e0207 */
[----:B------:R-:W-:Y:S01]  /*2b80*/  ISETP.GT.U32.AND P0, PT, R0, R31, PT ;  /* 0x0000001f0000720c */ /* 0x000fe20003f04070 */
[----:B------:R-:W-:Y:S01]  /*2b90*/  IMAD.HI.U32 R5, R2, R35, RZ ;  /* 0x0000002302057227 */ /* 0x000fe200078e00ff */
[----:B------:R-:W-:-:S02]  /*2ba0*/  IABS R9, R36 ;  /* 0x0000002400097213 */ /* 0x000fc40000000000 */
[C---:B------:R-:W-:Y:S01]  /*2bb0*/  LOP3.LUT R132, R3.reuse, 0x112, RZ, 0xfc, !PT ;  /* 0x0000011203847812 */ /* 0x040fe200078efcff */
[----:B------:R-:W-:Y:S01]  /*2bc0*/  IMAD.MOV R5, RZ, RZ, -R5 ;  /* 0x000000ffff057224 */ /* 0x000fe200078e0a05 */
[C---:B------:R-:W-:Y:S01]  /*2bd0*/  LOP3.LUT R136, R3.reuse, 0x114, RZ, 0xfc, !PT ;  /* 0x0000011403887812 */ /* 0x040fe200078efcff */
[----:B------:R-:W-:Y:S01]  /*2be0*/  @!P2 IMAD.MOV R30, RZ, RZ, -R30 ;  /* 0x000000ffff1ea224 */ /* 0x000fe200078e0a1e */
[C---:B------:R-:W-:Y:S01]  /*2bf0*/  ISETP.GT.U32.AND P2, PT, R0.reuse, R33, PT ;  /* 0x000000210000720c */ /* 0x040fe20003f44070 */
[----:B------:R-:W-:Y:S01]  /*2c00*/  IMAD R35, R0, R5, R35 ;  /* 0x0000000500237224 */ /* 0x000fe200078e0223 */
[----:B------:R-:W-:Y:S01]  /*2c10*/  IABS R135, R132 ;  /* 0x0000008400877213 */ /* 0x000fe20000000000 */
[----:B------:R-:W-:Y:S01]  /*2c20*/  @!P6 IMAD.IADD R32, R32, 0x1, -R0 ;  /* 0x000000012020e824 */ /* 0x000fe200078e0a00 */
[----:B------:R-:W-:Y:S01]  /*2c30*/  LOP3.LUT R138, R3, 0x116, RZ, 0xfc, !PT ;  /* 0x00000116038a7812 */ /* 0x000fe200078efcff */
[----:B------:R-:W-:Y:S01]  /*2c40*/  IMAD.HI.U32 R5, R2, R9, RZ ;  /* 0x0000000902057227 */ /* 0x000fe200078e00ff */
[----:B------:R-:W-:-:S02]  /*2c50*/  ISETP.GT.U32.AND P6, PT, R0, R35, PT ;  /* 0x000000230000720c */ /* 0x000fc40003fc4070 */
[----:B------:R-:W-:Y:S01]  /*2c60*/  @!P0 IADD3 R31, R31, -R0, RZ ;  /* 0x800000001f1f8210 */ /* 0x000fe20007ffe0ff */
[----:B------:R-:W-:Y:S01]  /*2c70*/  IMAD.HI.U32 R7, R2, R37, RZ ;  /* 0x0000002502077227 */ /* 0x000fe200078e00ff */
[----:B------:R-:W-:Y:S02]  /*2c80*/  ISETP.GT.U32.AND P0, PT, R0, R34, PT ;  /* 0x000000220000720c */ /* 0x000fe40003f04070 */
[C---:B------:R-:W-:Y:S01]  /*2c90*/  LOP3.LUT R139, R3.reuse, 0x118, RZ, 0xfc, !PT ;  /* 0x00000118038b7812 */ /* 0x040fe200078efcff */
[----:B------:R-:W-:Y:S01]  /*2ca0*/  IMAD.MOV R5, RZ, RZ, -R5 ;  /* 0x000000ffff057224 */ /* 0x000fe200078e0a05 */
[----:B------:R-:W-:Y:S01]  /*2cb0*/  LOP3.LUT R140, R3, 0x11a, RZ, 0xfc, !PT ;  /* 0x0000011a038c7812 */ /* 0x000fe200078efcff */
[----:B------:R-:W-:Y:S01]  /*2cc0*/  @!P2 IMAD.IADD R33, R33, 0x1, -R0 ;  /* 0x000000012121a824 */ /* 0x000fe200078e0a00 */
[----:B------:R-:W-:Y:S01]  /*2cd0*/  ISETP.GE.AND P2, PT, R8, RZ, PT ;  /* 0x000000ff0800720c */ /* 0x000fe20003f46270 */
[----:B------:R-:W-:Y:S01]  /*2ce0*/  IMAD.HI.U32 R8, R2, R39, RZ ;  /* 0x0000002702087227 */ /* 0x000fe200078e00ff */
[----:B------:R-:W-:-:S02]  /*2cf0*/  LOP3.LUT R141, R3, 0x11c, RZ, 0xfc, !PT ;  /* 0x0000011c038d7812 */ /* 0x000fc400078efcff */
[----:B------:R-:W-:Y:S01]  /*2d00*/  IABS R153, R139 ;  /* 0x0000008b00997213 */ /* 0x000fe20000000000 */
[--C-:B------:R-:W-:Y:S01]  /*2d10*/  @!P6 IMAD.IADD R35, R35, 0x1, -R0.reuse ;  /* 0x000000012323e824 */ /* 0x100fe200078e0a00 */
[----:B------:R-:W-:Y:S01]  /*2d20*/  IABS R137, R140 ;  /* 0x0000008c00897213 */ /* 0x000fe20000000000 */
[----:B------:R-:W-:Y:S01]  /*2d30*/  @!P0 IMAD.IADD R34, R34, 0x1, -R0 ;  /* 0x0000000122228824 */ /* 0x000fe200078e0a00 */
[----:B------:R-:W-:Y:S01]  /*2d40*/  ISETP.GE.AND P0, PT, R36, RZ, PT ;  /* 0x000000ff2400720c */ /* 0x000fe20003f06270 */
[----:B------:R-:W-:Y:S01]  /*2d50*/  IMAD.MOV R7, RZ, RZ, -R7 ;  /* 0x000000ffff077224 */ /* 0x000fe200078e0a07 */
[C---:B------:R-:W-:Y:S01]  /*2d60*/  ISETP.GT.U32.AND P6, PT, R0.reuse, R35, PT ;  /* 0x000000230000720c */ /* 0x040fe20003fc4070 */
[C---:B------:R-:W-:Y:S01]  /*2d70*/  IMAD R36, R0.reuse, R5, R9 ;  /* 0x0000000500247224 */ /* 0x040fe200078e0209 */
[----:B------:R-:W-:Y:S01]  /*2d80*/  IABS R9, R42 ;  /* 0x0000002a00097213 */ /* 0x000fe20000000000 */
[----:B------:R-:W-:Y:S01]  /*2d90*/  IMAD.MOV R8, RZ, RZ, -R8 ;  /* 0x000000ffff087224 */ /* 0x000fe200078e0a08 */
[----:B------:R-:W-:Y:S01]  /*2da0*/  IABS R151, R141 ;  /* 0x0000008d00977213 */ /* 0x000fe20000000000 */
[C---:B------:R-:W-:Y:S01]  /*2db0*/  IMAD R37, R0.reuse, R7, R37 ;  /* 0x0000000700257224 */ /* 0x040fe200078e0225 */
[C---:B------:R-:W-:Y:S01]  /*2dc0*/  LOP3.LUT R154, R3.reuse, 0x132, RZ, 0xfc, !PT ;  /* 0x00000132039a7812 */ /* 0x040fe200078efcff */
[----:B------:R-:W-:Y:S01]  /*2dd0*/  @!P3 IMAD.MOV R32, RZ, RZ, -R32 ;  /* 0x000000ffff20b224 */ /* 0x000fe200078e0a20 */
[C---:B------:R-:W-:Y:S01]  /*2de0*/  ISETP.GT.U32.AND P3, PT, R0.reuse, R36, PT ;  /* 0x000000240000720c */ /* 0x040fe20003f64070 */
[C---:B------:R-:W-:Y:S01]  /*2df0*/  IMAD R38, R0.reuse, R8, R39 ;  /* 0x0000000800267224 */ /* 0x040fe200078e0227 */
[----:B------:R-:W-:Y:S01]  /*2e00*/  LOP3.LUT R8, R3, 0x58, RZ, 0xfc, !PT ;  /* 0x0000005803087812 */ /* 0x000fe200078efcff */
[----:B------:R-:W-:Y:S01]  /*2e10*/  @!P4 IMAD.MOV R33, RZ, RZ, -R33 ;  /* 0x000000ffff21c224 */ /* 0x000fe200078e0a21 */
[C---:B------:R-:W-:Y:S01]  /*2e20*/  ISETP.GT.U32.AND P4, PT, R0.reuse, R37, PT ;  /* 0x000000250000720c */ /* 0x040fe20003f84070 */
[----:B------:R-:W-:Y:S01]  /*2e30*/  @!P6 IMAD.IADD R35, R35, 0x1, -R0 ;  /* 0x000000012323e824 */ /* 0x000fe200078e0a00 */
[C---:B------:R-:W-:Y:S01]  /*2e40*/  ISETP.GT.U32.AND P6, PT, R0.reuse, R38, PT ;  /* 0x000000260000720c */ /* 0x040fe20003fc4070 */
[----:B------:R-:W-:Y:S01]  /*2e50*/  @!P5 IMAD.MOV R31, RZ, RZ, -R31 ;  /* 0x000000ffff1fd224 */ /* 0x000fe200078e0a1f */
[----:B------:R-:W-:Y:S01]  /*2e60*/  IABS R39, R8 ;  /* 0x0000000800277213 */ /* 0x000fe20000000000 */
[----:B------:R-:W-:Y:S01]  /*2e70*/  @!P2 IMAD.MOV R35, RZ, RZ, -R35 ;  /* 0x000000ffff23a224 */ /* 0x000fe200078e0a23 */
[----:B------:R-:W-:-:S02]  /*2e80*/  ISETP.GT.U32.AND P5, PT, R0, R34, PT ;  /* 0x000000220000720c */ /* 0x000fc40003fa4070 */
[----:B------:R-:W-:Y:S01]  /*2e90*/  LOP3.LUT R155, R3, 0x13c, RZ, 0xfc, !PT ;  /* 0x0000013c039b7812 */ /* 0x000fe200078efcff */
[--C-:B------:R-:W-:Y:S01]  /*2ea0*/  @!P3 IMAD.IADD R36, R36, 0x1, -R0.reuse ;  /* 0x000000012424b824 */ /* 0x100fe200078e0a00 */
[----:B------:R-:W-:Y:S01]  /*2eb0*/  ISETP.GE.AND P3, PT, R41, RZ, PT ;  /* 0x000000ff2900720c */ /* 0x000fe20003f66270 */
[----:B------:R-:W-:Y:S01]  /*2ec0*/  IMAD.HI.U32 R5, R2, R39, RZ ;  /* 0x0000002702057227 */ /* 0x000fe200078e00ff */
[----:B------:R-:W-:Y:S02]  /*2ed0*/  IABS R41, R44 ;  /* 0x0000002c00297213 */ /* 0x000fe40000000000 */
[----:B------:R-:W-:Y:S01]  /*2ee0*/  IABS R243, R155 ;  /* 0x0000009b00f37213 */ /* 0x000fe20000000000 */
[--C-:B------:R-:W-:Y:S01]  /*2ef0*/  @!P4 IMAD.IADD R37, R37, 0x1, -R0.reuse ;  /* 0x000000012525c824 */ /* 0x100fe200078e0a00 */
[----:B------:R-:W-:Y:S01]  /*2f00*/  ISETP.GT.U32.AND P4, PT, R0, R36, PT ;  /* 0x000000240000720c */ /* 0x000fe20003f84070 */
[----:B------:R-:W-:Y:S01]  /*2f10*/  @!P6 IMAD.IADD R38, R38, 0x1, -R0 ;  /* 0x000000012626e824 */ /* 0x000fe200078e0a00 */
[----:B------:R-:W-:Y:S01]  /*2f20*/  LOP3.LUT R156, R3, 0x144, RZ, 0xfc, !PT ;  /* 0x00000144039c7812 */ /* 0x000fe200078efcff */
[----:B------:R-:W-:Y:S01]  /*2f30*/  IMAD.MOV R7, RZ, RZ, -R5 ;  /* 0x000000ffff077224 */ /* 0x000fe200078e0a05 */
[----:B------:R-:W-:Y:S01]  /*2f40*/  ISETP.GT.U32.AND P6, PT, R0, R37, PT ;  /* 0x000000250000720c */ /* 0x000fe20003fc4070 */
[----:B------:R-:W-:Y:S01]  /*2f50*/  IMAD.HI.U32 R5, R2, R9, RZ ;  /* 0x0000000902057227 */ /* 0x000fe200078e00ff */
[----:B------:R-:W-:-:S02]  /*2f60*/  IABS R177, R156 ;  /* 0x0000009c00b17213 */ /* 0x000fc40000000000 */
[C---:B------:R-:W-:Y:S01]  /*2f70*/  LOP3.LUT R157, R3.reuse, 0x146, RZ, 0xfc, !PT ;  /* 0x00000146039d7812 */ /* 0x040fe200078efcff */
[----:B------:R-:W-:Y:S01]  /*2f80*/  IMAD R39, R0, R7, R39 ;  /* 0x0000000700277224 */ /* 0x000fe200078e0227 */
[C---:B------:R-:W-:Y:S01]  /*2f90*/  LOP3.LUT R158, R3.reuse, 0x156, RZ, 0xfc, !PT ;  /* 0x00000156039e7812 */ /* 0x040fe200078efcff */
[----:B------:R-:W-:Y:S01]  /*2fa0*/  IMAD.MOV R5, RZ, RZ, -R5 ;  /* 0x000000ffff057224 */ /* 0x000fe200078e0a05 */
[----:B------:R-:W-:Y:S01]  /*2fb0*/  LOP3.LUT R180, R3, 0x168, RZ, 0xfc, !PT ;  /* 0x0000016803b47812 */ /* 0x000fe200078efcff */
[--C-:B------:R-:W-:Y:S01]  /*2fc0*/  @!P5 IMAD.IADD R34, R34, 0x1, -R0.reuse ;  /* 0x000000012222d824 */ /* 0x100fe200078e0a00 */
[----:B------:R-:W-:Y:S01]  /*2fd0*/  ISETP.GE.AND P5, PT, R40, RZ, PT ;  /* 0x000000ff2800720c */ /* 0x000fe20003fa6270 */
[--C-:B------:R-:W-:Y:S01]  /*2fe0*/  @!P4 IMAD.IADD R36, R36, 0x1, -R0.reuse ;  /* 0x000000012424c824 */ /* 0x100fe200078e0a00 */
[C---:B------:R-:W-:Y:S01]  /*2ff0*/  ISETP.GT.U32.AND P4, PT, R0.reuse, R39, PT ;  /* 0x000000270000720c */ /* 0x040fe20003f84070 */
[----:B------:R-:W-:Y:S01]  /*3000*/  IMAD R40, R0, R5, R9 ;  /* 0x0000000500287224 */ /* 0x000fe200078e0209 */
[----:B------:R-:W-:Y:S01]  /*3010*/  IABS R9, R45 ;  /* 0x0000002d00097213 */ /* 0x000fe20000000000 */
[----:B------:R-:W-:Y:S01]  /*3020*/  @!P6 IMAD.IADD R37, R37, 0x1, -R0 ;  /* 0x000000012525e824 */ /* 0x000fe200078e0a00 */
[----:B------:R-:W-:Y:S01]  /*3030*/  IABS R165, R158 ;  /* 0x0000009e00a57213 */ /* 0x000fe20000000000 */
[----:B------:R-:W-:Y:S01]  /*3040*/  IMAD.HI.U32 R5, R2, R41, RZ ;  /* 0x0000002902057227 */ /* 0x000fe200078e00ff */
[----:B------:R-:W-:-:S02]  /*3050*/  ISETP.GT.U32.AND P6, PT, R0, R40, PT ;  /* 0x000000280000720c */ /* 0x000fc40003fc4070 */
[C---:B------:R-:W-:Y:S01]  /*3060*/  LOP3.LUT R182, R3.reuse, 0x16a, RZ, 0xfc, !PT ;  /* 0x0000016a03b67812 */ /* 0x040fe200078efcff */
[----:B------:R-:W-:Y:S01]  /*3070*/  IMAD.MOV R7, RZ, RZ, -R5 ;  /* 0x000000ffff077224 */ /* 0x000fe200078e0a05 */
[C---:B------:R-:W-:Y:S01]  /*3080*/  LOP3.LUT R183, R3.reuse, 0x174, RZ, 0xfc, !PT ;  /* 0x0000017403b77812 */ /* 0x040fe200078efcff */
[----:B------:R-:W-:Y:S01]  /*3090*/  IMAD.HI.U32 R5, R2, R9, RZ ;  /* 0x0000000902057227 */ /* 0x000fe200078e00ff */
[----:B------:R-:W-:Y:S02]  /*30a0*/  LOP3.LUT R184, R3, 0x184, RZ, 0xfc, !PT ;  /* 0x0000018403b87812 */ /* 0x000fe400078efcff */
[----:B------:R-:W-:Y:S01]  /*30b0*/  IABS R201, R183 ;  /* 0x000000b700c97213 */ /* 0x000fe20000000000 */
[----:B------:R-:W-:Y:S01]  /*30c0*/  @!P4 IMAD.IADD R39, R39, 0x1, -R0 ;  /* 0x000000012727c824 */ /* 0x000fe200078e0a00 */
[----:B------:R-:W-:Y:S01]  /*30d0*/  ISETP.GE.AND P4, PT, R42, RZ, PT ;  /* 0x000000ff2a00720c */ /* 0x000fe20003f86270 */
[----:B------:R-:W-:Y:S01]  /*30e0*/  @!P1 IMAD.MOV R34, RZ, RZ, -R34 ;  /* 0x000000ffff229224 */ /* 0x000fe200078e0a22 */
[C---:B------:R-:W-:Y:S01]  /*30f0*/  ISETP.GT.U32.AND P1, PT, R0.reuse, R38, PT ;  /* 0x000000260000720c */ /* 0x040fe20003f24070 */
[----:B------:R-:W-:Y:S01]  /*3100*/  IMAD R41, R0, R7, R41 ;  /* 0x0000000700297224 */ /* 0x000fe200078e0229 */
[----:B------:R-:W-:Y:S01]  /*3110*/  @!P6 IADD3 R40, R40, -R0, RZ ;  /* 0x800000002828e210 */ /* 0x000fe20007ffe0ff */
[----:B------:R-:W-:Y:S01]  /*3120*/  IMAD.MOV R42, RZ, RZ, -R5 ;  /* 0x000000ffff2a7224 */ /* 0x000fe200078e0a05 */
[C---:B------:R-:W-:Y:S01]  /*3130*/  ISETP.GT.U32.AND P6, PT, R0.reuse, R39, PT ;  /* 0x000000270000720c */ /* 0x040fe20003fc4070 */
[----:B------:R-:W-:Y:S01]  /*3140*/  @!P0 IMAD.MOV R36, RZ, RZ, -R36 ;  /* 0x000000ffff248224 */ /* 0x000fe200078e0a24 */
[C---:B------:R-:W-:Y:S01]  /*3150*/  ISETP.GT.U32.AND P2, PT, R0.reuse, R41, PT ;  /* 0x000000290000720c */ /* 0x040fe20003f44070 */
[C---:B------:R-:W-:Y:S01]  /*3160*/  IMAD R42, R0.reuse, R42, R9 ;  /* 0x0000002a002a7224 */ /* 0x040fe200078e0209 */
[----:B------:R-:W-:Y:S01]  /*3170*/  ISETP.GT.U32.AND P0, PT, R0, R40, PT ;  /* 0x000000280000720c */ /* 0x000fe20003f04070 */
[----:B------:R-:W-:Y:S01]  /*3180*/  IMAD.HI.U32 R5, R2, R43, RZ ;  /* 0x0000002b02057227 */ /* 0x000fe200078e00ff */
[----:B------:R-:W-:-:S02]  /*3190*/  IABS R193, R184 ;  /* 0x000000b800c17213 */ /* 0x000fc40000000000 */
[C---:B------:R-:W-:Y:S01]  /*31a0*/  LOP3.LUT R185, R3.reuse, 0x186, RZ, 0xfc, !PT ;  /* 0x0000018603b97812 */ /* 0x040fe200078efcff */
[--C-:B------:R-:W-:Y:S01]  /*31b0*/  @!P1 IMAD.IADD R38, R38, 0x1, -R0.reuse ;  /* 0x0000000126269824 */ /* 0x100fe200078e0a00 */
[----:B------:R-:W-:Y:S01]  /*31c0*/  ISETP.GE.AND P1, PT, R8, RZ, PT ;  /* 0x000000ff0800720c */ /* 0x000fe20003f26270 */
[----:B------:R-:W-:Y:S01]  /*31d0*/  IMAD.MOV R5, RZ, RZ, -R5 ;  /* 0x000000ffff057224 */ /* 0x000fe200078e0a05 */
[----:B------:R-:W-:Y:S01]  /*31e0*/  LOP3.LUT R8, R3, 0x62, RZ, 0xfc, !PT ;  /* 0x0000006203087812 */ /* 0x000fe200078efcff */
[--C-:B------:R-:W-:Y:S01]  /*31f0*/  @!P6 IMAD.IADD R39, R39, 0x1, -R0.reuse ;  /* 0x000000012727e824 */ /* 0x100fe200078e0a00 */
[C---:B------:R-:W-:Y:S01]  /*3200*/  ISETP.GT.U32.AND P6, PT, R0.reuse, R42, PT ;  /* 0x0000002a0000720c */ /* 0x040fe20003fc4070 */
[--C-:B------:R-:W-:Y:S01]  /*3210*/  @!P2 IMAD.IADD R41, R41, 0x1, -R0.reuse ;  /* 0x000000012929a824 */ /* 0x100fe200078e0a00 */
[----:B------:R-:W-:Y:S01]  /*3220*/  IABS R7, R8 ;  /* 0x0000000800077213 */ /* 0x000fe20000000000 */
[----:B------:R-:W-:Y:S01]  /*3230*/  IMAD R43, R0, R5, R43 ;  /* 0x00000005002b7224 */ /* 0x000fe200078e022b */
[----:B------:R-:W-:Y:S01]  /*3240*/  ISETP.GE.AND P2, PT, R8, RZ, PT ;  /* 0x000000ff0800720c */ /* 0x000fe20003f46270 */
[----:B------:R-:W-:Y:S01]  /*3250*/  @!P0 IMAD.IADD R40, R40, 0x1, -R0 ;  /* 0x0000000128288824 */ /* 0x000fe200078e0a00 */
[----:B------:R-:W-:Y:S01]  /*3260*/  LOP3.LUT R8, R3, 0x64, RZ, 0xfc, !PT ;  /* 0x0000006403087812 */ /* 0x000fe200078efcff */
[----:B------:R-:W-:Y:S01]  /*3270*/  IMAD.HI.U32 R5, R2, R7, RZ ;  /* 0x0000000702057227 */ /* 0x000fe200078e00ff */
[----:B------:R-:W-:-:S02]  /*3280*/  ISETP.GE.AND P0, PT, R46, RZ, PT ;  /* 0x000000ff2e00720c */ /* 0x000fc40003f06270 */
[C---:B------:R-:W-:Y:S01]  /*3290*/  LOP3.LUT R46, R3.reuse, 0x66, RZ, 0xfc, !PT ;  /* 0x00000066032e7812 */ /* 0x040fe200078efcff */
[----:B------:R-:W-:Y:S01]  /*32a0*/  IMAD.MOV R5, RZ, RZ, -R5 ;  /* 0x000000ffff057224 */ /* 0x000fe200078e0a05 */
[----:B------:R-:W-:Y:S01]  /*32b0*/  LOP3.LUT R186, R3, 0x18e, RZ, 0xfc, !PT ;  /* 0x0000018e03ba7812 */ /* 0x000fe200078efcff */
[----:B------:R-:W-:Y:S01]  /*32c0*/  @!P6 IMAD.IADD R42, R42, 0x1, -R0 ;  /* 0x000000012a2ae824 */ /* 0x000fe200078e0a00 */
[C---:B------:R-:W-:Y:S01]  /*32d0*/  ISETP.GT.U32.AND P6, PT, R0.reuse, R41, PT ;  /* 0x000000290000720c */ /* 0x040fe20003fc4070 */
[----:B------:R-:W-:Y:S01]  /*32e0*/  @!P4 IMAD.MOV R40, RZ, RZ, -R40 ;  /* 0x000000ffff28c224 */ /* 0x000fe200078e0a28 */
[----:B------:R-:W-:Y:S01]  /*32f0*/  ISETP.GT.U32.AND P4, PT, R0, R43, PT ;  /* 0x0000002b0000720c */ /* 0x000fe20003f84070 */
[----:B------:R-:W-:Y:S01]  /*3300*/  @!P5 IMAD.MOV R37, RZ, RZ, -R37 ;  /* 0x000000ffff25d224 */ /* 0x000fe200078e0a25 */
[----:B------:R-:W-:Y:S01]  /*3310*/  ISETP.GE.AND P5, PT, R44, RZ, PT ;  /* 0x000000ff2c00720c */ /* 0x000fe20003fa6270 */
[C---:B------:R-:W-:Y:S01]  /*3320*/  IMAD R44, R0.reuse, R5, R7 ;  /* 0x00000005002c7224 */ /* 0x040fe200078e0207 */
[----:B------:R-:W-:Y:S01]  /*3330*/  IABS R9, R46 ;  /* 0x0000002e00097213 */ /* 0x000fe20000000000 */
[----:B------:R-:W-:Y:S01]  /*3340*/  @!P1 IMAD.MOV R39, RZ, RZ, -R39 ;  /* 0x000000ffff279224 */ /* 0x000fe200078e0a27 */
[----:B------:R-:W-:Y:S01]  /*3350*/  ISETP.GT.U32.AND P1, PT, R0, R42, PT ;  /* 0x0000002a0000720c */ /* 0x000fe20003f24070 */
[----:B------:R-:W-:Y:S01]  /*3360*/  @!P3 IMAD.MOV R38, RZ, RZ, -R38 ;  /* 0x000000ffff26b224 */ /* 0x000fe200078e0a26 */
[----:B------:R-:W-:Y:S01]  /*3370*/  ISETP.GE.AND P3, PT, R45, RZ, PT ;  /* 0x000000ff2d00720c */ /* 0x000fe20003f66270 */
[----:B------:R-:W-:Y:S01]  /*3380*/  IMAD.HI.U32 R7, R2, R9, RZ ;  /* 0x0000000902077227 */ /* 0x000fe200078e00ff */
[----:B------:R-:W-:-:S02]  /*3390*/  IABS R45, R8 ;  /* 0x00000008002d7213 */ /* 0x000fc40000000000 */
[----:B------:R-:W-:Y:S01]  /*33a0*/  LOP3.LUT R204, R3, 0x196, RZ, 0xfc, !PT ;  /* 0x0000019603cc7812 */ /* 0x000fe200078efcff */
[--C-:B------:R-:W-:Y:S01]  /*33b0*/  @!P6 IMAD.IADD R41, R41, 0x1, -R0.reuse ;  /* 0x000000012929e824 */ /* 0x100fe200078e0a00 */
[----:B------:R-:W-:Y:S01]  /*33c0*/  ISETP.GT.U32.AND P6, PT, R0, R44, PT ;  /* 0x0000002c0000720c */ /* 0x000fe20003fc4070 */
[--C-:B------:R-:W-:Y:S01]  /*33d0*/  @!P4 IMAD.IADD R43, R43, 0x1, -R0.reuse ;  /* 0x000000012b2bc824 */ /* 0x100fe200078e0a00 */
[----:B------:R-:W-:Y:S01]  /*33e0*/  ISETP.GE.AND P4, PT, R46, RZ, PT ;  /* 0x000000ff2e00720c */ /* 0x000fe20003f86270 */
[----:B------:R-:W-:Y:S01]  /*33f0*/  IMAD.HI.U32 R5, R2, R45, RZ ;  /* 0x0000002d02057227 */ /* 0x000fe200078e00ff */
[C---:B------:R-:W-:Y:S02]  /*3400*/  LOP3.LUT R207, R3.reuse, 0x1a4, RZ, 0xfc, !PT ;  /* 0x000001a403cf7812 */ /* 0x040fe400078efcff */
[C---:B------:R-:W-:Y:S01]  /*3410*/  LOP3.LUT R209, R3.reuse, 0x1a2, RZ, 0xfc, !PT ;  /* 0x000001a203d17812 */ /* 0x040fe200078efcff */
[--C-:B------:R-:W-:Y:S01]  /*3420*/  @!P1 IMAD.IADD R42, R42, 0x1, -R0.reuse ;  /* 0x000000012a2a9824 */ /* 0x100fe200078e0a00 */
[----:B------:R-:W-:Y:S01]  /*3430*/  ISETP.GE.AND P1, PT, R8, RZ, PT ;  /* 0x000000ff0800720c */ /* 0x000fe20003f26270 */
[----:B------:R-:W-:Y:S01]  /*3440*/  @!P5 IMAD.MOV R41, RZ, RZ, -R41 ;  /* 0x000000ffff29d224 */ /* 0x000fe200078e0a29 */
[----:B------:R-:W-:Y:S01]  /*3450*/  ISETP.GT.U32.AND P5, PT, R0, R43, PT ;  /* 0x0000002b0000720c */ /* 0x000fe20003fa4070 */
[----:B------:R-:W-:Y:S01]  /*3460*/  IMAD.MOV R8, RZ, RZ, -R5 ;  /* 0x000000ffff087224 */ /* 0x000fe200078e0a05 */
[----:B------:R-:W-:Y:S01]  /*3470*/  IABS R225, R207 ;  /* 0x000000cf00e17213 */ /* 0x000fe20000000000 */
[----:B------:R-:W-:Y:S01]  /*3480*/  @!P6 IMAD.IADD R44, R44, 0x1, -R0 ;  /* 0x000000012c2ce824 */ /* 0x000fe200078e0a00 */
[C---:B------:R-:W-:Y:S01]  /*3490*/  LOP3.LUT R208, R3.reuse, 0x1a6, RZ, 0xfc, !PT ;  /* 0x000001a603d07812 */ /* 0x040fe200078efcff */
[----:B------:R-:W-:Y:S01]  /*34a0*/  IMAD.MOV R7, RZ, RZ, -R7 ;  /* 0x000000ffff077224 */ /* 0x000fe200078e0a07 */
[C---:B------:R-:W-:Y:S01]  /*34b0*/  LOP3.LUT R206, R3.reuse, 0x1a8, RZ, 0xfc, !PT ;  /* 0x000001a803ce7812 */ /* 0x040fe200078efcff */
[C---:B------:R-:W-:Y:S01]  /*34c0*/  IMAD R45, R0.reuse, R8, R45 ;  /* 0x00000008002d7224 */ /* 0x040fe200078e022d */
[----:B------:R-:W-:Y:S01]  /*34d0*/  ISETP.GT.U32.AND P6, PT, R0, R44, PT ;  /* 0x0000002c0000720c */ /* 0x000fe20003fc4070 */
[----:B------:R-:W-:Y:S01]  /*34e0*/  IMAD.HI.U32 R5, R2, R47, RZ ;  /* 0x0000002f02057227 */ /* 0x000fe200078e00ff */
[----:B------:R-:W-:-:S02]  /*34f0*/  LOP3.LUT R8, R3, 0x6a, RZ, 0xfc, !PT ;  /* 0x0000006a03087812 */ /* 0x000fc400078efcff */
[----:B------:R-:W-:Y:S01]  /*3500*/  IABS R223, R206 ;  /* 0x000000ce00df7213 */ /* 0x000fe20000000000 */
[C---:B------:R-:W-:Y:S01]  /*3510*/  IMAD R46, R0.reuse, R7, R9 ;  /* 0x00000007002e7224 */ /* 0x040fe200078e0209 */
[----:B------:R-:W-:Y:S01]  /*3520*/  IABS R9, R8 ;  /* 0x0000000800097213 */ /* 0x000fe20000000000 */
[----:B------:R-:W-:Y:S01]  /*3530*/  @!P3 IMAD.MOV R42, RZ, RZ, -R42 ;  /* 0x000000ffff2ab224 */ /* 0x000fe200078e0a2a */
[C---:B------:R-:W-:Y:S01]  /*3540*/  ISETP.GT.U32.AND P3, PT, R0.reuse, R45, PT ;  /* 0x0000002d0000720c */ /* 0x040fe20003f64070 */
[----:B------:R-:W-:Y:S01]  /*3550*/  IMAD.MOV R5, RZ, RZ, -R5 ;  /* 0x000000ffff057224 */ /* 0x000fe200078e0a05 */
[----:B------:R-:W-:Y:S01]  /*3560*/  LOP3.LUT R210, R3, 0x1ac, RZ, 0xfc, !PT ;  /* 0x000001ac03d27812 */ /* 0x000fe200078efcff */
        /* <DEDUP_REMOVED lines=8> */
[----:B------:R-:W-:Y:S01]  /*35f0*/  LOP3.LUT R230, R3, 0x1d0, RZ, 0xfc, !PT ;  /* 0x000001d003e67812 */ /* 0x000fe200078efcff */
[--C-:B------:R-:W-:Y:S01]  /*3600*/  @!P3 IMAD.IADD R45, R45, 0x1, -R0.reuse ;  /* 0x000000012d2db824 */ /* 0x100fe200078e0a00 */
[----:B------:R-:W-:Y:S01]  /*3610*/  IADD3 R5, -R5, RZ, RZ ;  /* 0x000000ff05057210 */ /* 0x000fe20007ffe1ff */
[----:B------:R-:W-:Y:S01]  /*3620*/  IMAD.HI.U32 R7, R2, R49, RZ ;  /* 0x0000003102077227 */ /* 0x000fe200078e00ff */
[----:B------:R-:W-:Y:S02]  /*3630*/  ISETP.GE.AND P3, PT, R48, RZ, PT ;  /* 0x000000ff3000720c */ /* 0x000fe40003f66270 */
[C---:B------:R-:W-:Y:S01]  /*3640*/  LOP3.LUT R231, R3.reuse, 0x1ce, RZ, 0xfc, !PT ;  /* 0x000001ce03e77812 */ /* 0x040fe200078efcff */
[--C-:B------:R-:W-:Y:S01]  /*3650*/  @!P5 IMAD.IADD R46, R46, 0x1, -R0.reuse ;  /* 0x000000012e2ed824 */ /* 0x100fe200078e0a00 */
[C---:B------:R-:W-:Y:S01]  /*3660*/  ISETP.GT.U32.AND P5, PT, R0.reuse, R45, PT ;  /* 0x0000002d0000720c */ /* 0x040fe20003fa4070 */
[C---:B------:R-:W-:Y:S01]  /*3670*/  IMAD R48, R0.reuse, R5, R9 ;  /* 0x0000000500307224 */ /* 0x040fe200078e0209 */
[----:B------:R-:W-:Y:S01]  /*3680*/  LOP3.LUT R9, R3, 0x72, RZ, 0xfc, !PT ;  /* 0x0000007203097812 */ /* 0x000fe200078efcff */
[----:B------:R-:W-:Y:S01]  /*3690*/  @!P6 IMAD.IADD R47, R47, 0x1, -R0 ;  /* 0x000000012f2fe824 */ /* 0x000fe200078e0a00 */
[C---:B------:R-:W-:Y:S01]  /*36a0*/  ISETP.GT.U32.AND P6, PT, R0.reuse, R46, PT ;  /* 0x0000002e0000720c */ /* 0x040fe20003fc4070 */
[----:B------:R-:W-:Y:S01]  /*36b0*/  @!P0 IMAD.MOV R43, RZ, RZ, -R43 ;  /* 0x000000ffff2b8224 */ /* 0x000fe200078e0a2b */
[C---:B------:R-:W-:Y:S01]  /*36c0*/  LOP3.LUT R229, R3.reuse, 0x1d4, RZ, 0xfc, !PT ;  /* 0x000001d403e57812 */ /* 0x040fe200078efcff */
[----:B------:R-:W-:Y:S01]  /*36d0*/  IMAD.MOV R7, RZ, RZ, -R7 ;  /* 0x000000ffff077224 */ /* 0x000fe200078e0a07 */
[----:B------:R-:W-:Y:S01]  /*36e0*/  ISETP.GT.U32.AND P0, PT, R0, R47, PT ;  /* 0x0000002f0000720c */ /* 0x000fe20003f04070 */
[----:B------:R-:W-:Y:S01]  /*36f0*/  IMAD.HI.U32 R5, R2, R51, RZ ;  /* 0x0000003302057227 */ /* 0x000fe200078e00ff */
[----:B------:R-:W-:-:S02]  /*3700*/  LOP3.LUT R248, R3, 0x1e2, RZ, 0xfc, !PT ;  /* 0x000001e203f87812 */ /* 0x000fc400078efcff */
[----:B-1----:R-:W-:Y:S01]  /*3710*/  LOP3.LUT R15, R3, 0x1e8, RZ, 0xfc, !PT ;  /* 0x000001e8030f7812 */ /* 0x002fe200078efcff */
[--C-:B------:R-:W-:Y:S01]  /*3720*/  @!P5 IMAD.IADD R45, R45, 0x1, -R0.reuse ;  /* 0x000000012d2dd824 */ /* 0x100fe200078e0a00 */
[C---:B------:R-:W-:Y:S01]  /*3730*/  ISETP.GT.U32.AND P5, PT, R0.reuse, R48, PT ;  /* 0x000000300000720c */ /* 0x040fe20003fa4070 */
[----:B------:R-:W-:Y:S01]  /*3740*/  IMAD R49, R0, R7, R49 ;  /* 0x0000000700317224 */ /* 0x000fe200078e0231 */
[----:B------:R-:W-:Y:S01]  /*3750*/  IABS R237, R248 ;  /* 0x000000f800ed7213 */ /* 0x000fe20000000000 */
[----:B------:R-:W-:Y:S01]  /*3760*/  IMAD.HI.U32 R7, R2, R53, RZ ;  /* 0x0000003502077227 */ /* 0x000fe200078e00ff */
[C---:B------:R-:W-:Y:S02]  /*3770*/  LOP3.LUT R250, R3.reuse, 0x1e4, RZ, 0xfc, !PT ;  /* 0x000001e403fa7812 */ /* 0x040fe400078efcff */
[C---:B------:R-:W-:Y:S01]  /*3780*/  LOP3.LUT R14, R3.reuse, 0x1ea, RZ, 0xfc, !PT ;  /* 0x000001ea030e7812 */ /* 0x040fe200078efcff */
[----:B------:R-:W-:Y:S01]  /*3790*/  IMAD.MOV R5, RZ, RZ, -R5 ;  /* 0x000000ffff057224 */ /* 0x000fe200078e0a05 */
[----:B------:R-:W-:Y:S01]  /*37a0*/  IABS R236, R250 ;  /* 0x000000fa00ec7213 */ /* 0x000fe20000000000 */
[--C-:B------:R-:W-:Y:S01]  /*37b0*/  @!P6 IMAD.IADD R46, R46, 0x1, -R0.reuse ;  /* 0x000000012e2ee824 */ /* 0x100fe200078e0a00 */
[----:B------:R-:W-:Y:S01]  /*37c0*/  ISETP.GT.U32.AND P6, PT, R0, R49, PT ;  /* 0x000000310000720c */ /* 0x000fe20003fc4070 */
[----:B------:R-:W-:Y:S01]  /*37d0*/  IMAD.MOV R7, RZ, RZ, -R7 ;  /* 0x000000ffff077224 */ /* 0x000fe200078e0a07 */
[----:B------:R-:W-:Y:S01]  /*37e0*/  LOP3.LUT R13, R3, 0x1ec, RZ, 0xfc, !PT ;  /* 0x000001ec030d7812 */ /* 0x000fe200078efcff */
[--C-:B------:R-:W-:Y:S01]  /*37f0*/  @!P0 IMAD.IADD R47, R47, 0x1, -R0.reuse ;  /* 0x000000012f2f8824 */ /* 0x100fe200078e0a00 */
[----:B------:R-:W-:Y:S01]  /*3800*/  ISETP.GE.AND P0, PT, R50, RZ, PT ;  /* 0x000000ff3200720c */ /* 0x000fe20003f06270 */
[C---:B------:R-:W-:Y:S01]  /*3810*/  IMAD R50, R0.reuse, R5, R51 ;  /* 0x0000000500327224 */ /* 0x040fe200078e0233 */
[----:B--2---:R-:W-:Y:S01]  /*3820*/  LOP3.LUT R16, R3, 0x1e6, RZ, 0xfc, !PT ;  /* 0x000001e603107812 */ /* 0x004fe200078efcff */
[----:B------:R-:W-:Y:S01]  /*3830*/  IMAD R51, R0, R7, R53 ;  /* 0x0000000700337224 */ /* 0x000fe200078e0235 */
[----:B------:R-:W-:Y:S01]  /*3840*/  IABS R53, R55 ;  /* 0x0000003700357213 */ /* 0x000fe20000000000 */
[----:B------:R-:W-:Y:S01]  /*3850*/  @!P5 IMAD.IADD R48, R48, 0x1, -R0 ;  /* 0x000000013030d824 */ /* 0x000fe200078e0a00 */
[----:B------:R-:W-:Y:S01]  /*3860*/  ISETP.GT.U32.AND P5, PT, R0, R50, PT ;  /* 0x000000320000720c */ /* 0x000fe20003fa4070 */
[----:B------:R-:W-:Y:S01]  /*3870*/  @!P2 IMAD.MOV R44, RZ, RZ, -R44 ;  /* 0x000000ffff2ca224 */ /* 0x000fe200078e0a2c */
[----:B------:R-:W-:Y:S01]  /*3880*/  ISETP.GE.AND P2, PT, R8, RZ, PT ;  /* 0x000000ff0800720c */ /* 0x000fe20003f46270 */
[----:B------:R-:W-:Y:S01]  /*3890*/  @!P1 IMAD.MOV R45, RZ, RZ, -R45 ;  /* 0x000000ffff2d9224 */ /* 0x000fe200078e0a2d */
[C---:B------:R-:W-:Y:S01]  /*38a0*/  ISETP.GT.U32.AND P1, PT, R0.reuse, R48, PT ;  /* 0x000000300000720c */ /* 0x040fe20003f24070 */
[----:B------:R-:W-:Y:S01]  /*38b0*/  @!P4 IMAD.MOV R46, RZ, RZ, -R46 ;  /* 0x000000ffff2ec224 */ /* 0x000fe200078e0a2e */
[----:B------:R-:W-:Y:S01]  /*38c0*/  ISETP.GT.U32.AND P4, PT, R0, R51, PT ;  /* 0x000000330000720c */ /* 0x000fe20003f84070 */
[----:B------:R-:W-:Y:S01]  /*38d0*/  @!P6 IMAD.IADD R49, R49, 0x1, -R0 ;  /* 0x000000013131e824 */ /* 0x000fe200078e0a00 */
[----:B------:R-:W-:Y:S01]  /*38e0*/  IABS R8, R9 ;  /* 0x0000000900087213 */ /* 0x000fe20000000000 */
[----:B------:R-:W-:Y:S01]  /*38f0*/  @!P3 IMAD.MOV R47, RZ, RZ, -R47 ;  /* 0x000000ffff2fb224 */ /* 0x000fe200078e0a2f */
[----:B------:R-:W-:-:S02]  /*3900*/  ISETP.GE.AND P3, PT, R52, RZ, PT ;  /* 0x000000ff3400720c */ /* 0x000fc40003f66270 */
[----:B------:R-:W-:Y:S01]  /*3910*/  ISETP.GT.U32.AND P6, PT, R0, R49, PT ;  /* 0x000000310000720c */ /* 0x000fe20003fc4070 */
[----:B------:R-:W-:Y:S01]  /*3920*/  IMAD.MOV.U32 R7, RZ, RZ, R8 ;  /* 0x000000ffff077224 */ /* 0x000fe200078e0008 */
[C---:B------:R-:W-:Y:S01]  /*3930*/  LOP3.LUT R8, R3.reuse, 0x7a, RZ, 0xfc, !PT ;  /* 0x0000007a03087812 */ /* 0x040fe200078efcff */
[--C-:B------:R-:W-:Y:S01]  /*3940*/  @!P5 IMAD.IADD R50, R50, 0x1, -R0.reuse ;  /* 0x000000013232d824 */ /* 0x100fe200078e0a00 */
[----:B------:R-:W-:Y:S01]  /*3950*/  LOP3.LUT R10, R3, 0x1ee, RZ, 0xfc, !PT ;  /* 0x000001ee030a7812 */ /* 0x000fe200078efcff */
[----:B------:R-:W-:Y:S01]  /*3960*/  IMAD.HI.U32 R5, R2, R7, RZ ;  /* 0x0000000702057227 */ /* 0x000fe200078e00ff */
[----:B------:R-:W-:Y:S02]  /*3970*/  IABS R57, R8 ;  /* 0x0000000800397213 */ /* 0x000fe40000000000 */
[----:B------:R-:W-:Y:S01]  /*3980*/  ISETP.GT.U32.AND P5, PT, R0, R50, PT ;  /* 0x000000320000720c */ /* 0x000fe20003fa4070 */
[--C-:B------:R-:W-:Y:S01]  /*3990*/  @!P1 IMAD.IADD R48, R48, 0x1, -R0.reuse ;  /* 0x0000000130309824 */ /* 0x100fe200078e0a00 */
[----:B------:R-:W-:Y:S01]  /*39a0*/  ISETP.GE.AND P1, PT, R54, RZ, PT ;  /* 0x000000ff3600720c */ /* 0x000fe20003f26270 */
[----:B------:R-:W-:Y:S01]  /*39b0*/  @!P4 IMAD.IADD R51, R51, 0x1, -R0 ;  /* 0x000000013333c824 */ /* 0x000fe200078e0a00 */
[----:B------:R-:W-:Y:S01]  /*39c0*/  ISETP.GE.AND P4, PT, R9, RZ, PT ;  /* 0x000000ff0900720c */ /* 0x000fe20003f86270 */
[----:B------:R-:W-:Y:S01]  /*39d0*/  IMAD.MOV R5, RZ, RZ, -R5 ;  /* 0x000000ffff057224 */ /* 0x000fe200078e0a05 */
[C---:B------:R-:W-:Y:S01]  /*39e0*/  LOP3.LUT R54, R3.reuse, 0x7c, RZ, 0xfc, !PT ;  /* 0x0000007c03367812 */ /* 0x040fe200078efcff */
[----:B------:R-:W-:Y:S01]  /*39f0*/  @!P2 IMAD.MOV R48, RZ, RZ, -R48 ;  /* 0x000000ffff30a224 */ /* 0x000fe200078e0a30 */
[C---:B------:R-:W-:Y:S01]  /*3a00*/  ISETP.GT.U32.AND P2, PT, R0.reuse, R51, PT ;  /* 0x000000330000720c */ /* 0x040fe20003f44070 */
[----:B------:R-:W-:Y:S01]  /*3a10*/  IMAD R52, R0, R5, R7 ;  /* 0x0000000500347224 */ /* 0x000fe200078e0207 */
[----:B------:R-:W-:Y:S01]  /*3a20*/  LOP3.LUT R7, R3, 0x78, RZ, 0xfc, !PT ;  /* 0x0000007803077812 */ /* 0x000fe200078efcff */
[----:B------:R-:W-:Y:S01]  /*3a30*/  IMAD.HI.U32 R5, R2, R53, RZ ;  /* 0x0000003502057227 */ /* 0x000fe200078e00ff */
[----:B------:R-:W-:-:S02]  /*3a40*/  IABS R59, R54 ;  /* 0x00000036003b7213 */ /* 0x000fc40000000000 */
        /* <DEDUP_REMOVED lines=8> */
[----:B------:R-:W-:Y:S01]  /*3ad0*/  LOP3.LUT R5, R3, 0x76, RZ, 0xfc, !PT ;  /* 0x0000007603057812 */ /* 0x000fe200078efcff */
[----:B------:R-:W-:Y:S01]  /*3ae0*/  @!P2 IMAD.IADD R51, R51, 0x1, -R0 ;  /* 0x000000013333a824 */ /* 0x000fe200078e0a00 */
[----:B------:R-:W-:Y:S01]  /*3af0*/  IABS R55, R7 ;  /* 0x0000000700377213 */ /* 0x000fe20000000000 */
[----:B------:R-:W-:Y:S01]  /*3b00*/  @!P0 IMAD.MOV R49, RZ, RZ, -R49 ;  /* 0x000000ffff318224 */ /* 0x000fe200078e0a31 */
[----:B------:R-:W-:Y:S01]  /*3b10*/  ISETP.GT.U32.AND P2, PT, R0, R53, PT ;  /* 0x000000350000720c */ /* 0x000fe20003f44070 */
[----:B------:R-:W-:Y:S01]  /*3b20*/  @!P3 IMAD.MOV R50, RZ, RZ, -R50 ;  /* 0x000000ffff32b224 */ /* 0x000fe200078e0a32 */
[----:B------:R-:W-:Y:S01]  /*3b30*/  IABS R9, R5 ;  /* 0x0000000500097213 */ /* 0x000fe20000000000 */
[----:B------:R-:W-:Y:S01]  /*3b40*/  @!P1 IMAD.MOV R51, RZ, RZ, -R51 ;  /* 0x000000ffff339224 */ /* 0x000fe200078e0a33 */
[----:B------:R-:W-:-:S02]  /*3b50*/  @!P6 IADD3 R52, R52, -R0, RZ ;  /* 0x800000003434e210 */ /* 0x000fc40007ffe0ff */
[----:B------:R-:W-:Y:S01]  /*3b60*/  ISETP.GE.AND P0, PT, R5, RZ, PT ;  /* 0x000000ff0500720c */ /* 0x000fe20003f06270 */
[----:B------:R-:W-:Y:S01]  /*3b70*/  IMAD.HI.U32 R5, R2, R9, RZ ;  /* 0x0000000902057227 */ /* 0x000fe200078e00ff */
[----:B------:R-:W-:Y:S02]  /*3b80*/  ISETP.GT.U32.AND P6, PT, R0, R52, PT ;  /* 0x000000340000720c */ /* 0x000fe40003fc4070 */
[----:B------:R-:W-:Y:S01]  /*3b90*/  ISETP.GE.AND P3, PT, R7, RZ, PT ;  /* 0x000000ff0700720c */ /* 0x000fe20003f66270 */
[----:B------:R-:W-:Y:S01]  /*3ba0*/  IMAD.HI.U32 R7, R2, R57, RZ ;  /* 0x0000003902077227 */ /* 0x000fe200078e00ff */
[----:B------:R-:W-:Y:S02]  /*3bb0*/  ISETP.GE.AND P1, PT, R8, RZ, PT ;  /* 0x000000ff0800720c */ /* 0x000fe40003f26270 */
[----:B------:R-:W-:Y:S01]  /*3bc0*/  LOP3.LUT R12, R3, 0x1f2, RZ, 0xfc, !PT ;  /* 0x000001f2030c7812 */ /* 0x000fe200078efcff */
[----:B------:R-:W-:Y:S01]  /*3bd0*/  @!P2 IMAD.IADD R53, R53, 0x1, -R0 ;  /* 0x000000013535a824 */ /* 0x000fe200078e0a00 */
[C---:B------:R-:W-:Y:S01]  /*3be0*/  LOP3.LUT R11, R3.reuse, 0x1f4, RZ, 0xfc, !PT ;  /* 0x000001f4030b7812 */ /* 0x040fe200078efcff */
[----:B------:R-:W-:Y:S01]  /*3bf0*/  IMAD.MOV R7, RZ, RZ, -R7 ;  /* 0x000000ffff077224 */ /* 0x000fe200078e0a07 */
[----:B------:R-:W-:-:S02]  /*3c00*/  LOP3.LUT R252, R3, 0x1f6, RZ, 0xfc, !PT ;  /* 0x000001f603fc7812 */ /* 0x000fc400078efcff */
[----:B------:R-:W-:Y:S01]  /*3c10*/  ISETP.GT.U32.AND P2, PT, R0, R53, PT ;  /* 0x000000350000720c */ /* 0x000fe20003f44070 */
[----:B------:R-:W-:Y:S01]  /*3c20*/  @!P6 IMAD.IADD R52, R52, 0x1, -R0 ;  /* 0x000000013434e824 */ /* 0x000fe200078e0a00 */
[----:B------:R-:W-:Y:S01]  /*3c30*/  ISETP.GE.AND P6, PT, R54, RZ, PT ;  /* 0x000000ff3600720c */ /* 0x000fe20003fc6270 */
[----:B------:R-:W-:Y:S01]  /*3c40*/  IMAD.MOV R54, RZ, RZ, -R5 ;  /* 0x000000ffff367224 */ /* 0x000fe200078e0a05 */
[C---:B------:R-:W-:Y:S01]  /*3c50*/  LOP3.LUT R175, R3.reuse, 0x1f8, RZ, 0xfc, !PT ;  /* 0x000001f803af7812 */ /* 0x040fe200078efcff */
[----:B------:R-:W-:Y:S01]  /*3c60*/  @!P4 IMAD.MOV R52, RZ, RZ, -R52 ;  /* 0x000000ffff34c224 */ /* 0x000fe200078e0a34 */
[C---:B------:R-:W-:Y:S01]  /*3c70*/  LOP3.LUT R169, R3.reuse, 0x1fa, RZ, 0xfc, !PT ;  /* 0x000001fa03a97812 */ /* 0x040fe200078efcff */
[C---:B------:R-:W-:Y:S01]  /*3c80*/  IMAD R54, R0.reuse, R54, R9 ;  /* 0x0000003600367224 */ /* 0x040fe200078e0209 */
[----:B------:R-:W-:Y:S01]  /*3c90*/  IABS R9, R60 ;  /* 0x0000003c00097213 */ /* 0x000fe20000000000 */
[----:B------:R-:W-:Y:S01]  /*3ca0*/  IMAD R56, R0, R7, R57 ;  /* 0x0000000700387224 */ /* 0x000fe200078e0239 */
[----:B------:R-:W-:Y:S01]  /*3cb0*/  LOP3.LUT R168, R3, 0x1fc, RZ, 0xfc, !PT ;  /* 0x000001fc03a87812 */ /* 0x000fe200078efcff */
[----:B------:R-:W-:Y:S01]  /*3cc0*/  IMAD.HI.U32 R5, R2, R55, RZ ;  /* 0x0000003702057227 */ /* 0x000fe200078e00ff */
[----:B------:R-:W-:-:S02]  /*3cd0*/  ISETP.GT.U32.AND P4, PT, R0, R54, PT ;  /* 0x000000360000720c */ /* 0x000fc40003f84070 */
[----:B------:R-:W-:Y:S01]  /*3ce0*/  LOP3.LUT R4, R4, 0x7f, RZ, 0xc0, !PT ;  /* 0x0000007f04047812 */ /* 0x000fe200078ec0ff */
[----:B------:R-:W-:Y:S02]  /*3cf0*/  @!P2 IMAD.IADD R53, R53, 0x1, -R0 ;  /* 0x000000013535a824 */ /* 0x000fe400078e0a00 */
[----:B------:R-:W-:Y:S02]  /*3d00*/  IMAD.MOV R8, RZ, RZ, -R5 ;  /* 0x000000ffff087224 */ /* 0x000fe400078e0a05 */
[----:B------:R-:W-:Y:S01]  /*3d10*/  @!P5 IMAD.MOV R53, RZ, RZ, -R53 ;  /* 0x000000ffff35d224 */ /* 0x000fe200078e0a35 */
[----:B------:R-:W-:Y:S01]  /*3d20*/  ISETP.GT.U32.AND P5, PT, R0, R56, PT ;  /* 0x000000380000720c */ /* 0x000fe20003fa4070 */
[----:B------:R-:W-:-:S04]  /*3d30*/  IMAD.HI.U32 R5, R2, R59, RZ ;  /* 0x0000003b02057227 */ /* 0x000fc800078e00ff */
[----:B------:R-:W-:Y:S01]  /*3d40*/  IMAD R55, R0, R8, R55 ;  /* 0x0000000800377224 */ /* 0x000fe200078e0237 */
[----:B------:R-:W-:Y:S01]  /*3d50*/  IABS R8, R64 ;  /* 0x0000004000087213 */ /* 0x000fe20000000000 */
[----:B------:R-:W-:Y:S02]  /*3d60*/  IMAD.MOV R5, RZ, RZ, -R5 ;  /* 0x000000ffff057224 */ /* 0x000fe400078e0a05 */
[--C-:B------:R-:W-:Y:S01]  /*3d70*/  @!P4 IMAD.IADD R54, R54, 0x1, -R0.reuse ;  /* 0x000000013636c824 */ /* 0x100fe200078e0a00 */
[C---:B------:R-:W-:Y:S01]  /*3d80*/  ISETP.GT.U32.AND P2, PT, R0.reuse, R55, PT ;  /* 0x000000370000720c */ /* 0x040fe20003f44070 */
[----:B------:R-:W-:Y:S01]  /*3d90*/  IMAD R57, R0, R5, R59 ;  /* 0x0000000500397224 */ /* 0x000fe200078e023b */
[----:B------:R-:W-:Y:S01]  /*3da0*/  IABS R59, R62 ;  /* 0x0000003e003b7213 */ /* 0x000fe20000000000 */
[----:B------:R-:W-:Y:S01]  /*3db0*/  @!P5 IMAD.IADD R56, R56, 0x1, -R0 ;  /* 0x000000013838d824 */ /* 0x000fe200078e0a00 */
[----:B------:R-:W-:Y:S01]  /*3dc0*/  ISETP.GT.U32.AND P4, PT, R0, R54, PT ;  /* 0x000000360000720c */ /* 0x000fe20003f84070 */
[----:B------:R-:W-:-:S03]  /*3dd0*/  IMAD.HI.U32 R5, R2, R9, RZ ;  /* 0x0000000902057227 */ /* 0x000fc600078e00ff */
[----:B------:R-:W-:Y:S01]  /*3de0*/  ISETP.GT.U32.AND P5, PT, R0, R56, PT ;  /* 0x000000380000720c */ /* 0x000fe20003fa4070 */
[----:B------:R-:W-:-:S04]  /*3df0*/  IMAD.HI.U32 R7, R2, R59, RZ ;  /* 0x0000003b02077227 */ /* 0x000fc800078e00ff */
[----:B------:R-:W-:Y:S02]  /*3e00*/  IMAD.MOV R7, RZ, RZ, -R7 ;  /* 0x000000ffff077224 */ /* 0x000fe400078e0a07 */
[--C-:B------:R-:W-:Y:S02]  /*3e10*/  @!P2 IMAD.IADD R55, R55, 0x1, -R0.reuse ;  /* 0x000000013737a824 */ /* 0x100fe400078e0a00 */
[--C-:B------:R-:W-:Y:S01]  /*3e20*/  @!P4 IMAD.IADD R54, R54, 0x1, -R0.reuse ;  /* 0x000000013636c824 */ /* 0x100fe200078e0a00 */
[C---:B------:R-:W-:Y:S01]  /*3e30*/  ISETP.GT.U32.AND P4, PT, R0.reuse, R57, PT ;  /* 0x000000390000720c */ /* 0x040fe20003f84070 */
[C---:B------:R-:W-:Y:S01]  /*3e40*/  IMAD R59, R0.reuse, R7, R59 ;  /* 0x00000007003b7224 */ /* 0x040fe200078e023b */
[----:B------:R-:W-:Y:S01]  /*3e50*/  ISETP.GT.U32.AND P2, PT, R0, R55, PT ;  /* 0x000000370000720c */ /* 0x000fe20003f44070 */
[----:B------:R-:W-:Y:S02]  /*3e60*/  IMAD.MOV R5, RZ, RZ, -R5 ;  /* 0x000000ffff057224 */ /* 0x000fe400078e0a05 */
[----:B------:R-:W-:Y:S01]  /*3e70*/  @!P5 IMAD.IADD R56, R56, 0x1, -R0 ;  /* 0x000000013838d824 */ /* 0x000fe200078e0a00 */
[C---:B------:R-:W-:Y:S01]  /*3e80*/  ISETP.GT.U32.AND P5, PT, R0.reuse, R59, PT ;  /* 0x0000003b0000720c */ /* 0x040fe20003fa4070 */
[----:B------:R-:W-:-:S02]  /*3e90*/  IMAD R58, R0, R5, R9 ;  /* 0x00000005003a7224 */ /* 0x000fc400078e0209 */
[----:B------:R-:W-:Y:S01]  /*3ea0*/  IMAD.MOV.U32 R9, RZ, RZ, R8 ;  /* 0x000000ffff097224 */ /* 0x000fe200078e0008 */
[----:B------:R-:W-:Y:S01]  /*3eb0*/  LOP3.LUT R8, R3, 0x86, RZ, 0xfc, !PT ;  /* 0x0000008603087812 */ /* 0x000fe200078efcff */
[----:B------:R-:W-:Y:S02]  /*3ec0*/  @!P0 IMAD.MOV R54, RZ, RZ, -R54 ;  /* 0x000000ffff368224 */ /* 0x000fe400078e0a36 */
[----:B------:R-:W-:Y:S01]  /*3ed0*/  IMAD.HI.U32 R5, R2, R9, RZ ;  /* 0x0000000902057227 */ /* 0x000fe200078e00ff */
[----:B------:R-:W-:-:S03]  /*3ee0*/  IABS R63, R8 ;  /* 0x00000008003f7213 */ /* 0x000fc60000000000 */
[--C-:B------:R-:W-:Y:S01]  /*3ef0*/  @!P4 IMAD.IADD R57, R57, 0x1, -R0.reuse ;  /* 0x000000013939c824 */ /* 0x100fe200078e0a00 */
[----:B------:R-:W-:Y:S01]  /*3f00*/  IADD3 R5, -R5, RZ, RZ ;  /* 0x000000ff05057210 */ /* 0x000fe20007ffe1ff */
[--C-:B------:R-:W-:Y:S01]  /*3f10*/  @!P2 IMAD.IADD R55, R55, 0x1, -R0.reuse ;  /* 0x000000013737a824 */ /* 0x100fe200078e0a00 */
[C---:B------:R-:W-:Y:S01]  /*3f20*/  ISETP.GT.U32.AND P2, PT, R0.reuse, R58, PT ;  /* 0x0000003a0000720c */ /* 0x040fe20003f44070 */
[----:B------:R-:W-:Y:S01]  /*3f30*/  @!P5 IMAD.IADD R59, R59, 0x1, -R0 ;  /* 0x000000013b3bd824 */ /* 0x000fe200078e0a00 */
[----:B------:R-:W-:Y:S01]  /*3f40*/  ISETP.GT.U32.AND P0, PT, R0, R57, PT ;  /* 0x000000390000720c */ /* 0x000fe20003f04070 */
[----:B------:R-:W-:Y:S01]  /*3f50*/  IMAD.HI.U32 R7, R2, R61, RZ ;  /* 0x0000003d02077227 */ /* 0x000fe200078e00ff */
[----:B------:R-:W-:Y:S02]  /*3f60*/  ISETP.GE.AND P4, PT, R60, RZ, PT ;  /* 0x000000ff3c00720c */ /* 0x000fe40003f86270 */
[C---:B------:R-:W-:Y:S01]  /*3f70*/  ISETP.GT.U32.AND P5, PT, R0.reuse, R59, PT ;  /* 0x0000003b0000720c */ /* 0x040fe20003fa4070 */
[----:B------:R-:W-:Y:S01]  /*3f80*/  IMAD R60, R0, R5, R9 ;  /* 0x00000005003c7224 */ /* 0x000fe200078e0209 */
[----:B------:R-:W-:Y:S01]  /*3f90*/  IABS R9, R68 ;  /* 0x0000004400097213 */ /* 0x000fe20000000000 */
[----:B------:R-:W-:-:S04]  /*3fa0*/  IMAD.HI.U32 R5, R2, R63, RZ ;  /* 0x0000003f02057227 */ /* 0x000fc800078e00ff */
[----:B------:R-:W-:Y:S02]  /*3fb0*/  IMAD.MOV R7, RZ, RZ, -R7 ;  /* 0x000000ffff077224 */ /* 0x000fe400078e0a07 */
[----:B------:R-:W-:Y:S02]  /*3fc0*/  IMAD.MOV R5, RZ, RZ, -R5 ;  /* 0x000000ffff057224 */ /* 0x000fe400078e0a05 */
[--C-:B------:R-:W-:Y:S01]  /*3fd0*/  @!P2 IMAD.IADD R58, R58, 0x1, -R0.reuse ;  /* 0x000000013a3aa824 */ /* 0x100fe200078e0a00 */
[----:B------:R-:W-:Y:S01]  /*3fe0*/  ISETP.GE.AND P2, PT, R62, RZ, PT ;  /* 0x000000ff3e00720c */ /* 0x000fe20003f46270 */
[C---:B------:R-:W-:Y:S02]  /*3ff0*/  IMAD R61, R0.reuse, R7, R61 ;  /* 0x00000007003d7224 */ /* 0x040fe400078e023d */
[--C-:B------:R-:W-:Y:S01]  /*4000*/  @!P0 IMAD.IADD R57, R57, 0x1, -R0.reuse ;  /* 0x0000000139398824 */ /* 0x100fe200078e0a00 */
[C---:B------:R-:W-:Y:S01]  /*4010*/  ISETP.GT.U32.AND P0, PT, R0.reuse, R60, PT ;  /* 0x0000003c0000720c */ /* 0x040fe20003f04070 */
[C---:B------:R-:W-:Y:S01]  /*4020*/  IMAD R62, R0.reuse, R5, R63 ;  /* 0x00000005003e7224 */ /* 0x040fe200078e023f */
[----:B------:R-:W-:Y:S01]  /*4030*/  IABS R63, R66 ;  /* 0x00000042003f7213 */ /* 0x000fe20000000000 */
[----:B------:R-:W-:Y:S01]  /*4040*/  @!P6 IMAD.MOV R57, RZ, RZ, -R57 ;  /* 0x000000ffff39e224 */ /* 0x000fe200078e0a39 */
[C---:B------:R-:W-:Y:S01]  /*4050*/  ISETP.GT.U32.AND P6, PT, R0.reuse, R61, PT ;  /* 0x0000003d0000720c */ /* 0x040fe20003fc4070 */
[----:B------:R-:W-:Y:S01]  /*4060*/  @!P5 IMAD.IADD R59, R59, 0x1, -R0 ;  /* 0x000000013b3bd824 */ /* 0x000fe200078e0a00 */
[C---:B------:R-:W-:Y:S01]  /*4070*/  ISETP.GT.U32.AND P5, PT, R0.reuse, R62, PT ;  /* 0x0000003e0000720c */ /* 0x040fe20003fa4070 */
[----:B------:R-:W-:Y:S01]  /*4080*/  @!P3 IMAD.MOV R55, RZ, RZ, -R55 ;  /* 0x000000ffff37b224 */ /* 0x000fe200078e0a37 */
[----:B------:R-:W-:Y:S01]  /*4090*/  ISETP.GT.U32.AND P3, PT, R0, R58, PT ;  /* 0x0000003a0000720c */ /* 0x000fe20003f64070 */
[----:B------:R-:W-:Y:S01]  /*40a0*/  IMAD.HI.U32 R5, R2, R63, RZ ;  /* 0x0000003f02057227 */ /* 0x000fe200078e00ff */
[----:B------:R-:W-:-:S03]  /*40b0*/  @!P2 IADD3 R59, -R59, RZ, RZ ;  /* 0x000000ff3b3ba210 */ /* 0x000fc60007ffe1ff */
[--C-:B------:R-:W-:Y:S01]  /*40c0*/  @!P0 IMAD.IADD R60, R60, 0x1, -R0.reuse ;  /* 0x000000013c3c8824 */ /* 0x100fe200078e0a00 */
[----:B------:R-:W-:Y:S01]  /*40d0*/  ISETP.GE.AND P0, PT, R8, RZ, PT ;  /* 0x000000ff0800720c */ /* 0x000fe20003f06270 */
[----:B------:R-:W-:Y:S01]  /*40e0*/  IMAD.MOV R7, RZ, RZ, -R5 ;  /* 0x000000ffff077224 */ /* 0x000fe200078e0a05 */
[----:B------:R-:W-:Y:S01]  /*40f0*/  LOP3.LUT R8, R3, 0x8c, RZ, 0xfc, !PT ;  /* 0x0000008c03087812 */ /* 0x000fe200078efcff */
[--C-:B------:R-:W-:Y:S01]  /*4100*/  @!P6 IMAD.IADD R61, R61, 0x1, -R0.reuse ;  /* 0x000000013d3de824 */ /* 0x100fe200078e0a00 */
[----:B------:R-:W-:Y:S01]  /*4110*/  ISETP.GT.U32.AND P6, PT, R0, R60, PT ;  /* 0x0000003c0000720c */ /* 0x000fe20003fc4070 */
[----:B------:R-:W-:Y:S02]  /*4120*/  @!P5 IMAD.IADD R62, R62, 0x1, -R0 ;  /* 0x000000013e3ed824 */ /* 0x000fe400078e0a00 */
[----:B------:R-:W-:-:S03]  /*4130*/  IMAD.HI.U32 R5, R2, R9, RZ ;  /* 0x0000000902057227 */ /* 0x000fc600078e00ff */
[C---:B------:R-:W-:Y:S01]  /*4140*/  ISETP.GT.U32.AND P5, PT, R0.reuse, R62, PT ;  /* 0x0000003e0000720c */ /* 0x040fe20003fa4070 */
[----:B------:R-:W-:Y:S02]  /*4150*/  IMAD R63, R0, R7, R63 ;  /* 0x00000007003f7224 */ /* 0x000fe400078e023f */
[----:B------:R-:W-:Y:S02]  /*4160*/  IMAD.MOV R5, RZ, RZ, -R5 ;  /* 0x000000ffff057224 */ /* 0x000fe400078e0a05 */
[----:B------:R-:W-:Y:S01]  /*4170*/  @!P1 IMAD.MOV R56, RZ, RZ, -R56 ;  /* 0x000000ffff389224 */ /* 0x000fe200078e0a38 */
[----:B------:R-:W-:Y:S01]  /*4180*/  ISETP.GE.AND P1, PT, R64, RZ, PT ;  /* 0x000000ff4000720c */ /* 0x000fe20003f26270 */
[--C-:B------:R-:W-:Y:S01]  /*4190*/  @!P3 IMAD.IADD R58, R58, 0x1, -R0.reuse ;  /* 0x000000013a3ab824 */ /* 0x100fe200078e0a00 */
[----:B------:R-:W-:Y:S01]  /*41a0*/  ISETP.GE.AND P3, PT, R65, RZ, PT ;  /* 0x000000ff4100720c */ /* 0x000fe20003f66270 */
[----:B------:R-:W-:Y:S01]  /*41b0*/  @!P6 IMAD.IADD R60, R60, 0x1, -R0 ;  /* 0x000000013c3ce824 */ /* 0x000fe200078e0a00 */
[----:B------:R-:W-:Y:S01]  /*41c0*/  IABS R65, R8 ;  /* 0x0000000800417213 */ /* 0x000fe20000000000 */
[C---:B------:R-:W-:Y:S01]  /*41d0*/  IMAD R64, R0.reuse, R5, R9 ;  /* 0x0000000500407224 */ /* 0x040fe200078e0209 */
[C---:B------:R-:W-:Y:S01]  /*41e0*/  ISETP.GT.U32.AND P6, PT, R0.reuse, R63, PT ;  /* 0x0000003f0000720c */ /* 0x040fe20003fc4070 */
[----:B------:R-:W-:Y:S01]  /*41f0*/  @!P4 IMAD.MOV R58, RZ, RZ, -R58 ;  /* 0x000000ffff3ac224 */ /* 0x000fe200078e0a3a */
[----:B------:R-:W-:Y:S01]  /*4200*/  ISETP.GT.U32.AND P4, PT, R0, R61, PT ;  /* 0x0000003d0000720c */ /* 0x000fe20003f84070 */
[----:B------:R-:W-:Y:S01]  /*4210*/  @!P5 IMAD.IADD R62, R62, 0x1, -R0 ;  /* 0x000000013e3ed824 */ /* 0x000fe200078e0a00 */
[----:B------:R-:W-:Y:S01]  /*4220*/  ISETP.GT.U32.AND P5, PT, R0, R64, PT ;  /* 0x000000400000720c */ /* 0x000fe20003fa4070 */
[----:B------:R-:W-:Y:S01]  /*4230*/  IMAD.HI.U32 R5, R2, R65, RZ ;  /* 0x0000004102057227 */ /* 0x000fe200078e00ff */
[----:B------:R-:W-:-:S03]  /*4240*/  IABS R9, R71 ;  /* 0x0000004700097213 */ /* 0x000fc60000000000 */
[----:B------:R-:W-:Y:S02]  /*4250*/  IMAD.MOV R5, RZ, RZ, -R5 ;  /* 0x000000ffff057224 */ /* 0x000fe400078e0a05 */
[----:B------:R-:W-:-:S04]  /*4260*/  IMAD.HI.U32 R7, R2, R67, RZ ;  /* 0x0000004302077227 */ /* 0x000fc800078e00ff */
[--C-:B------:R-:W-:Y:S01]  /*4270*/  @!P6 IMAD.IADD R63, R63, 0x1, -R0.reuse ;  /* 0x000000013f3fe824 */ /* 0x100fe200078e0a00 */
[----:B------:R-:W-:Y:S01]  /*4280*/  ISETP.GE.AND P6, PT, R68, RZ, PT ;  /* 0x000000ff4400720c */ /* 0x000fe20003fc6270 */
[----:B------:R-:W-:Y:S01]  /*4290*/  IMAD R65, R0, R5, R65 ;  /* 0x0000000500417224 */ /* 0x000fe200078e0241 */
[----:B------:R-:W-:Y:S01]  /*42a0*/  IABS R5, R70 ;  /* 0x0000004600057213 */ /* 0x000fe20000000000 */
[----:B------:R-:W-:Y:S02]  /*42b0*/  IMAD.MOV R7, RZ, RZ, -R7 ;  /* 0x000000ffff077224 */ /* 0x000fe400078e0a07 */
[--C-:B------:R-:W-:Y:S01]  /*42c0*/  @!P4 IMAD.IADD R61, R61, 0x1, -R0.reuse ;  /* 0x000000013d3dc824 */ /* 0x100fe200078e0a00 */
[----:B------:R-:W-:Y:S01]  /*42d0*/  ISETP.GE.AND P4, PT, R66, RZ, PT ;  /* 0x000000ff4200720c */ /* 0x000fe20003f86270 */
[----:B------:R-:W-:Y:S01]  /*42e0*/  @!P5 IMAD.IADD R64, R64, 0x1, -R0 ;  /* 0x000000014040d824 */ /* 0x000fe200078e0a00 */
[C---:B------:R-:W-:Y:S01]  /*42f0*/  ISETP.GT.U32.AND P5, PT, R0.reuse, R63, PT ;  /* 0x0000003f0000720c */ /* 0x040fe20003fa4070 */
[C---:B------:R-:W-:Y:S01]  /*4300*/  IMAD R66, R0.reuse, R7, R67 ;  /* 0x0000000700427224 */ /* 0x040fe200078e0243 */
[----:B------:R-:W-:Y:S01]  /*4310*/  ISETP.GT.U32.AND P2, PT, R0, R65, PT ;  /* 0x000000410000720c */ /* 0x000fe20003f44070 */
[----:B------:R-:W-:-:S02]  /*4320*/  IMAD.MOV.U32 R67, RZ, RZ, R5 ;  /* 0x000000ffff437224 */ /* 0x000fc400078e0005 */
[----:B------:R-:W-:Y:S01]  /*4330*/  @!P1 IMAD.MOV R60, RZ, RZ, -R60 ;  /* 0x000000ffff3c9224 */ /* 0x000fe200078e0a3c */
[----:B------:R-:W-:Y:S01]  /*4340*/  ISETP.GT.U32.AND P1, PT, R0, R64, PT ;  /* 0x000000400000720c */ /* 0x000fe20003f24070 */
[----:B------:R-:W-:-:S04]  /*4350*/  IMAD.HI.U32 R5, R2, R67, RZ ;  /* 0x0000004302057227 */ /* 0x000fc800078e00ff */
[----:B------:R-:W-:Y:S01]  /*4360*/  @!P3 IMAD.MOV R61, RZ, RZ, -R61 ;  /* 0x000000ffff3db224 */ /* 0x000fe200078e0a3d */
[----:B------:R-:W-:Y:S01]  /*4370*/  ISETP.GT.U32.AND P3, PT, R0, R66, PT ;  /* 0x000000420000720c */ /* 0x000fe20003f64070 */
[----:B------:R-:W-:-:S04]  /*4380*/  IMAD.HI.U32 R7, R2, R9, RZ ;  /* 0x0000000902077227 */ /* 0x000fc800078e00ff */
[----:B------:R-:W-:Y:S02]  /*4390*/  IMAD.MOV R5, RZ, RZ, -R5 ;  /* 0x000000ffff057224 */ /* 0x000fe400078e0a05 */
[--C-:B------:R-:W-:Y:S01]  /*43a0*/  @!P5 IMAD.IADD R63, R63, 0x1, -R0.reuse ;  /* 0x000000013f3fd824 */ /* 0x100fe200078e0a00 */
[----:B------:R-:W-:Y:S01]  /*43b0*/  ISETP.GE.AND P5, PT, R69, RZ, PT ;  /* 0x000000ff4500720c */ /* 0x000fe20003fa6270 */
[----:B------:R-:W-:Y:S02]  /*43c0*/  IMAD.MOV R7, RZ, RZ, -R7 ;  /* 0x000000ffff077224 */ /* 0x000fe400078e0a07 */
[----:B------:R-:W-:Y:S02]  /*43d0*/  IMAD R67, R0, R5, R67 ;  /* 0x0000000500437224 */ /* 0x000fe400078e0243 */
[--C-:B------:R-:W-:Y:S01]  /*43e0*/  @!P1 IMAD.IADD R64, R64, 0x1, -R0.reuse ;  /* 0x0000000140409824 */ /* 0x100fe200078e0a00 */
[----:B------:R-:W-:Y:S01]  /*43f0*/  ISETP.GE.AND P1, PT, R70, RZ, PT ;  /* 0x000000ff4600720c */ /* 0x000fe20003f26270 */
[C---:B------:R-:W-:Y:S01]  /*4400*/  IMAD R68, R0.reuse, R7, R9 ;  /* 0x0000000700447224 */ /* 0x040fe200078e0209 */
[----:B------:R-:W-:Y:S01]  /*4410*/  LOP3.LUT R7, R3, 0x94, RZ, 0xfc, !PT ;  /* 0x0000009403077812 */ /* 0x000fe200078efcff */
[----:B------:R-:W-:Y:S01]  /*4420*/  @!P4 IMAD.MOV R63, RZ, RZ, -R63 ;  /* 0x000000ffff3fc224 */ /* 0x000fe200078e0a3f */
[----:B------:R-:W-:Y:S01]  /*4430*/  ISETP.GT.U32.AND P4, PT, R0, R67, PT ;  /* 0x000000430000720c */ /* 0x000fe20003f84070 */
[----:B------:R-:W-:Y:S01]  /*4440*/  @!P3 IMAD.IADD R66, R66, 0x1, -R0 ;  /* 0x000000014242b824 */ /* 0x000fe200078e0a00 */
[----:B------:R-:W-:Y:S01]  /*4450*/  IABS R69, R7 ;  /* 0x0000000700457213 */ /* 0x000fe20000000000 */
[----:B------:R-:W-:Y:S01]  /*4460*/  @!P6 IMAD.MOV R64, RZ, RZ, -R64 ;  /* 0x000000ffff40e224 */ /* 0x000fe200078e0a40 */
[C---:B------:R-:W-:Y:S01]  /*4470*/  ISETP.GT.U32.AND P6, PT, R0.reuse, R68, PT ;  /* 0x000000440000720c */ /* 0x040fe20003fc4070 */
[----:B------:R-:W-:Y:S01]  /*4480*/  @!P0 IMAD.MOV R62, RZ, RZ, -R62 ;  /* 0x000000ffff3e8224 */ /* 0x000fe200078e0a3e */
[----:B------:R-:W-:Y:S01]  /*4490*/  ISETP.GT.U32.AND P3, PT, R0, R66, PT ;  /* 0x000000420000720c */ /* 0x000fe20003f64070 */
[----:B------:R-:W-:Y:S01]  /*44a0*/  @!P2 IMAD.IADD R65, R65, 0x1, -R0 ;  /* 0x000000014141a824 */ /* 0x000fe200078e0a00 */
[----:B------:R-:W-:Y:S01]  /*44b0*/  ISETP.GE.AND P0, PT, R8, RZ, PT ;  /* 0x000000ff0800720c */ /* 0x000fe20003f06270 */
[----:B------:R-:W-:Y:S01]  /*44c0*/  IMAD.HI.U32 R5, R2, R69, RZ ;  /* 0x0000004502057227 */ /* 0x000fe200078e00ff */
[----:B------:R-:W-:-:S02]  /*44d0*/  LOP3.LUT R8, R3, 0x96, RZ, 0xfc, !PT ;  /* 0x0000009603087812 */ /* 0x000fc400078efcff */
[----:B------:R-:W-:Y:S01]  /*44e0*/  ISETP.GT.U32.AND P2, PT, R0, R65, PT ;  /* 0x000000410000720c */ /* 0x000fe20003f44070 */
[--C-:B------:R-:W-:Y:S01]  /*44f0*/  @!P4 IMAD.IADD R67, R67, 0x1, -R0.reuse ;  /* 0x000000014343c824 */ /* 0x100fe200078e0a00 */
[----:B------:R-:W-:Y:S01]  /*4500*/  IABS R9, R8 ;  /* 0x0000000800097213 */ /* 0x000fe20000000000 */
[----:B------:R-:W-:Y:S02]  /*4510*/  IMAD.MOV R5, RZ, RZ, -R5 ;  /* 0x000000ffff057224 */ /* 0x000fe400078e0a05 */
[--C-:B------:R-:W-:Y:S01]  /*4520*/  @!P6 IMAD.IADD R68, R68, 0x1, -R0.reuse ;  /* 0x000000014444e824 */ /* 0x100fe200078e0a00 */
[----:B------:R-:W-:Y:S01]  /*4530*/  ISETP.GT.U32.AND P4, PT, R0, R67, PT ;  /* 0x000000430000720c */ /* 0x000fe20003f84070 */
[----:B------:R-:W-:Y:S01]  /*4540*/  @!P3 IMAD.IADD R66, R66, 0x1, -R0 ;  /* 0x000000014242b824 */ /* 0x000fe200078e0a00 */
[----:B------:R-:W-:Y:S01]  /*4550*/  ISETP.GE.AND P3, PT, R7, RZ, PT ;  /* 0x000000ff0700720c */ /* 0x000fe20003f66270 */
[----:B------:R-:W-:Y:S01]  /*4560*/  IMAD.HI.U32 R7, R2, R9, RZ ;  /* 0x0000000902077227 */ /* 0x000fe200078e00ff */
[----:B------:R-:W-:-:S03]  /*4570*/  ISETP.GT.U32.AND P6, PT, R0, R68, PT ;  /* 0x000000440000720c */ /* 0x000fc60003fc4070 */
[----:B------:R-:W-:Y:S02]  /*4580*/  IMAD.MOV R7, RZ, RZ, -R7 ;  /* 0x000000ffff077224 */ /* 0x000fe400078e0a07 */
[C---:B------:R-:W-:Y:S02]  /*4590*/  IMAD R69, R0.reuse, R5, R69 ;  /* 0x0000000500457224 */ /* 0x040fe400078e0245 */
[C---:B------:R-:W-:Y:S01]  /*45a0*/  IMAD R70, R0.reuse, R7, R9 ;  /* 0x0000000700467224 */ /* 0x040fe200078e0209 */
[----:B------:R-:W-:Y:S01]  /*45b0*/  IABS R9, R74 ;  /* 0x0000004a00097213 */ /* 0x000fe20000000000 */
[--C-:B------:R-:W-:Y:S01]  /*45c0*/  @!P4 IMAD.IADD R67, R67, 0x1, -R0.reuse ;  /* 0x000000014343c824 */ /* 0x100fe200078e0a00 */
[----:B------:R-:W-:Y:S01]  /*45d0*/  ISETP.GT.U32.AND P4, PT, R0, R69, PT ;  /* 0x000000450000720c */ /* 0x000fe20003f84070 */
[--C-:B------:R-:W-:Y:S01]  /*45e0*/  @!P2 IMAD.IADD R65, R65, 0x1, -R0.reuse ;  /* 0x000000014141a824 */ /* 0x100fe200078e0a00 */
[----:B------:R-:W-:Y:S01]  /*45f0*/  ISETP.GE.AND P2, PT, R71, RZ, PT ;  /* 0x000000ff4700720c */ /* 0x000fe20003f46270 */
[----:B------:R-:W-:Y:S01]  /*4600*/  @!P6 IMAD.IADD R68, R68, 0x1, -R0 ;  /* 0x000000014444e824 */ /* 0x000fe200078e0a00 */
[----:B------:R-:W-:Y:S01]  /*4610*/  ISETP.GT.U32.AND P6, PT, R0, R70, PT ;  /* 0x000000460000720c */ /* 0x000fe20003fc4070 */
[----:B------:R-:W-:Y:S01]  /*4620*/  @!P0 IMAD.MOV R65, RZ, RZ, -R65 ;  /* 0x000000ffff418224 */ /* 0x000fe200078e0a41 */
[----:B------:R-:W-:Y:S01]  /*4630*/  IABS R71, R72 ;  /* 0x0000004800477213 */ /* 0x000fe20000000000 */
[----:B------:R-:W-:Y:S01]  /*4640*/  @!P5 IMAD.MOV R66, RZ, RZ, -R66 ;  /* 0x000000ffff42d224 */ /* 0x000fe200078e0a42 */
[----:B------:R-:W-:Y:S01]  /*4650*/  ISETP.GE.AND P0, PT, R8, RZ, PT ;  /* 0x000000ff0800720c */ /* 0x000fe20003f06270 */
[----:B------:R-:W-:Y:S01]  /*4660*/  IMAD.HI.U32 R7, R2, R73, RZ ;  /* 0x0000004902077227 */ /* 0x000fe200078e00ff */
[----:B------:R-:W-:-:S02]  /*4670*/  IABS R8, R77 ;  /* 0x0000004d00087213 */ /* 0x000fc40000000000 */
[----:B------:R-:W-:Y:S01]  /*4680*/  ISETP.GE.AND P5, PT, R72, RZ, PT ;  /* 0x000000ff4800720c */ /* 0x000fe20003fa6270 */
[----:B------:R-:W-:-:S04]  /*4690*/  IMAD.HI.U32 R5, R2, R71, RZ ;  /* 0x0000004702057227 */ /* 0x000fc800078e00ff */
[----:B------:R-:W-:Y:S01]  /*46a0*/  @!P4 IMAD.IADD R69, R69, 0x1, -R0 ;  /* 0x000000014545c824 */ /* 0x000fe200078e0a00 */
[----:B------:R-:W-:Y:S01]  /*46b0*/  @!P6 IADD3 R70, R70, -R0, RZ ;  /* 0x800000004646e210 */ /* 0x000fe20007ffe0ff */
[----:B------:R-:W-:Y:S02]  /*46c0*/  IMAD.MOV R5, RZ, RZ, -R5 ;  /* 0x000000ffff057224 */ /* 0x000fe400078e0a05 */
[----:B------:R-:W-:Y:S01]  /*46d0*/  IMAD.MOV R7, RZ, RZ, -R7 ;  /* 0x000000ffff077224 */ /* 0x000fe200078e0a07 */
[C---:B------:R-:W-:Y:S01]  /*46e0*/  ISETP.GT.U32.AND P6, PT, R0.reuse, R69, PT ;  /* 0x000000450000720c */ /* 0x040fe20003fc4070 */
[----:B------:R-:W-:Y:S02]  /*46f0*/  IMAD R71, R0, R5, R71 ;  /* 0x0000000500477224 */ /* 0x000fe400078e0247 */
[----:B------:R-:W-:-:S03]  /*4700*/  IMAD.HI.U32 R5, R2, R9, RZ ;  /* 0x0000000902057227 */ /* 0x000fc600078e00ff */
[----:B------:R-:W-:Y:S01]  /*4710*/  ISETP.GT.U32.AND P4, PT, R0, R71, PT ;  /* 0x000000470000720c */ /* 0x000fe20003f84070 */
[----:B------:R-:W-:Y:S02]  /*4720*/  IMAD.MOV R5, RZ, RZ, -R5 ;  /* 0x000000ffff057224 */ /* 0x000fe400078e0a05 */
[----:B------:R-:W-:Y:S01]  /*4730*/  @!P2 IMAD.MOV R68, RZ, RZ, -R68 ;  /* 0x000000ffff44a224 */ /* 0x000fe200078e0a44 */
[----:B------:R-:W-:Y:S01]  /*4740*/  ISETP.GE.AND P2, PT, R74, RZ, PT ;  /* 0x000000ff4a00720c */ /* 0x000fe20003f46270 */
[C---:B------:R-:W-:Y:S02]  /*4750*/  IMAD R72, R0.reuse, R5, R9 ;  /* 0x0000000500487224 */ /* 0x040fe400078e0209 */
[----:B------:R-:W-:Y:S02]  /*4760*/  IMAD.MOV.U32 R9, RZ, RZ, R8 ;  /* 0x000000ffff097224 */ /* 0x000fe400078e0008 */
[----:B------:R-:W-:Y:S01]  /*4770*/  @!P6 IMAD.IADD R69, R69, 0x1, -R0 ;  /* 0x000000014545e824 */ /* 0x000fe200078e0a00 */
[----:B------:R-:W-:Y:S01]  /*4780*/  ISETP.GT.U32.AND P6, PT, R0, R72, PT ;  /* 0x000000480000720c */ /* 0x000fe20003fc4070 */
[----:B------:R-:W-:-:S04]  /*4790*/  IMAD.HI.U32 R5, R2, R9, RZ ;  /* 0x0000000902057227 */ /* 0x000fc800078e00ff */
[----:B------:R-:W-:Y:S02]  /*47a0*/  IMAD.MOV R5, RZ, RZ, -R5 ;  /* 0x000000ffff057224 */ /* 0x000fe400078e0a05 */
[C---:B------:R-:W-:Y:S02]  /*47b0*/  IMAD R73, R0.reuse, R7, R73 ;  /* 0x0000000700497224 */ /* 0x040fe400078e0249 */
[C---:B------:R-:W-:Y:S01]  /*47c0*/  IMAD R74, R0.reuse, R5, R9 ;  /* 0x00000005004a7224 */ /* 0x040fe200078e0209 */
[----:B------:R-:W-:Y:S01]  /*47d0*/  IABS R9, R83 ;  /* 0x0000005300097213 */ /* 0x000fe20000000000 */
[----:B------:R-:W-:Y:S01]  /*47e0*/  @!P3 IMAD.MOV R69, RZ, RZ, -R69 ;  /* 0x000000ffff45b224 */ /* 0x000fe200078e0a45 */
[----:B------:R-:W-:Y:S01]  /*47f0*/  ISETP.GT.U32.AND P3, PT, R0, R73, PT ;  /* 0x000000490000720c */ /* 0x000fe20003f64070 */
[----:B------:R-:W-:Y:S01]  /*4800*/  @!P6 IMAD.IADD R72, R72, 0x1, -R0 ;  /* 0x000000014848e824 */ /* 0x000fe200078e0a00 */
[----:B------:R-:W-:Y:S01]  /*4810*/  ISETP.GT.U32.AND P6, PT, R0, R74, PT ;  /* 0x0000004a0000720c */ /* 0x000fe20003fc4070 */
[----:B------:R-:W-:-:S04]  /*4820*/  IMAD.HI.U32 R7, R2, R75, RZ ;  /* 0x0000004b02077227 */ /* 0x000fc800078e00ff */
[----:B------:R-:W-:Y:S02]  /*4830*/  IMAD.MOV R7, RZ, RZ, -R7 ;  /* 0x000000ffff077224 */ /* 0x000fe400078e0a07 */
[----:B------:R-:W-:Y:S01]  /*4840*/  @!P1 IMAD.MOV R67, RZ, RZ, -R67 ;  /* 0x000000ffff439224 */ /* 0x000fe200078e0a43 */
[C---:B------:R-:W-:Y:S01]  /*4850*/  ISETP.GT.U32.AND P1, PT, R0.reuse, R70, PT ;  /* 0x000000460000720c */ /* 0x040fe20003f24070 */
[C---:B------:R-:W-:Y:S01]  /*4860*/  IMAD R75, R0.reuse, R7, R75 ;  /* 0x00000007004b7224 */ /* 0x040fe200078e024b */
[----:B------:R-:W-:Y:S01]  /*4870*/  IABS R7, R80 ;  /* 0x0000005000077213 */ /* 0x000fe20000000000 */
[--C-:B------:R-:W-:Y:S01]  /*4880*/  @!P3 IMAD.IADD R73, R73, 0x1, -R0.reuse ;  /* 0x000000014949b824 */ /* 0x100fe200078e0a00 */
[----:B------:R-:W-:Y:S01]  /*4890*/  ISETP.GT.U32.AND P3, PT, R0, R72, PT ;  /* 0x000000480000720c */ /* 0x000fe20003f64070 */
[----:B------:R-:W-:Y:S02]  /*48a0*/  @!P6 IMAD.IADD R74, R74, 0x1, -R0 ;  /* 0x000000014a4ae824 */ /* 0x000fe400078e0a00 */
[----:B------:R-:W-:-:S03]  /*48b0*/  IMAD.HI.U32 R5, R2, R7, RZ ;  /* 0x0000000702057227 */ /* 0x000fc600078e00ff */
[----:B------:R-:W-:Y:S01]  /*48c0*/  ISETP.GT.U32.AND P6, PT, R0, R74, PT ;  /* 0x0000004a0000720c */ /* 0x000fe20003fc4070 */
[--C-:B------:R-:W-:Y:S02]  /*48d0*/  @!P4 IMAD.IADD R71, R71, 0x1, -R0.reuse ;  /* 0x000000014747c824 */ /* 0x100fe400078e0a00 */
[----:B------:R-:W-:Y:S02]  /*48e0*/  IMAD.MOV R5, RZ, RZ, -R5 ;  /* 0x000000ffff057224 */ /* 0x000fe400078e0a05 */
[--C-:B------:R-:W-:Y:S01]  /*48f0*/  @!P1 IMAD.IADD R70, R70, 0x1, -R0.reuse ;  /* 0x0000000146469824 */ /* 0x100fe200078e0a00 */
[----:B------:R-:W-:Y:S01]  /*4900*/  ISETP.GE.AND P1, PT, R76, RZ, PT ;  /* 0x000000ff4c00720c */ /* 0x000fe20003f26270 */
[----:B------:R-:W-:Y:S01]  /*4910*/  @!P3 IMAD.IADD R72, R72, 0x1, -R0 ;  /* 0x000000014848b824 */ /* 0x000fe200078e0a00 */
[C---:B------:R-:W-:Y:S01]  /*4920*/  ISETP.GT.U32.AND P4, PT, R0.reuse, R71, PT ;  /* 0x000000470000720c */ /* 0x040fe20003f84070 */
[C---:B------:R-:W-:Y:S01]  /*4930*/  IMAD R76, R0.reuse, R5, R7 ;  /* 0x00000005004c7224 */ /* 0x040fe200078e0207 */
[C---:B------:R-:W-:Y:S01]  /*4940*/  ISETP.GT.U32.AND P3, PT, R0.reuse, R75, PT ;  /* 0x0000004b0000720c */ /* 0x040fe20003f64070 */
[----:B------:R-:W-:Y:S01]  /*4950*/  @!P0 IMAD.MOV R70, RZ, RZ, -R70 ;  /* 0x000000ffff468224 */ /* 0x000fe200078e0a46 */
[----:B------:R-:W-:Y:S01]  /*4960*/  ISETP.GT.U32.AND P0, PT, R0, R73, PT ;  /* 0x000000490000720c */ /* 0x000fe20003f04070 */
[----:B------:R-:W-:Y:S01]  /*4970*/  @!P6 IMAD.IADD R74, R74, 0x1, -R0 ;  /* 0x000000014a4ae824 */ /* 0x000fe200078e0a00 */
[----:B------:R-:W-:Y:S01]  /*4980*/  ISETP.GT.U32.AND P6, PT, R0, R76, PT ;  /* 0x0000004c0000720c */ /* 0x000fe20003fc4070 */
[----:B------:R-:W-:-:S04]  /*4990*/  IMAD.HI.U32 R8, R2, R79, RZ ;  /* 0x0000004f02087227 */ /* 0x000fc800078e00ff */
[----:B------:R-:W-:-:S04]  /*49a0*/  IMAD.HI.U32 R7, R2, R9, RZ ;  /* 0x0000000902077227 */ /* 0x000fc800078e00ff */
[--C-:B------:R-:W-:Y:S01]  /*49b0*/  @!P4 IMAD.IADD R71, R71, 0x1, -R0.reuse ;  /* 0x000000014747c824 */ /* 0x100fe200078e0a00 */
[----:B------:R-:W-:Y:S01]  /*49c0*/  ISETP.GE.AND P4, PT, R77, RZ, PT ;  /* 0x000000ff4d00720c */ /* 0x000fe20003f86270 */
[--C-:B------:R-:W-:Y:S01]  /*49d0*/  @!P3 IMAD.IADD R75, R75, 0x1, -R0.reuse ;  /* 0x000000014b4bb824 */ /* 0x100fe200078e0a00 */
[----:B------:R-:W-:Y:S01]  /*49e0*/  IABS R77, R82 ;  /* 0x00000052004d7213 */ /* 0x000fe20000000000 */
[----:B------:R-:W-:Y:S01]  /*49f0*/  @!P6 IMAD.IADD R76, R76, 0x1, -R0 ;  /* 0x000000014c4ce824 */ /* 0x000fe200078e0a00 */
[----:B------:R-:W-:Y:S01]  /*4a00*/  @!P5 IADD3 R71, -R71, RZ, RZ ;  /* 0x000000ff4747d210 */ /* 0x000fe20007ffe1ff */
[----:B------:R-:W-:Y:S01]  /*4a10*/  IMAD.MOV R8, RZ, RZ, -R8 ;  /* 0x000000ffff087224 */ /* 0x000fe200078e0a08 */
[----:B------:R-:W-:Y:S01]  /*4a20*/  ISETP.GT.U32.AND P6, PT, R0, R75, PT ;  /* 0x0000004b0000720c */ /* 0x000fe20003fc4070 */
[----:B------:R-:W-:Y:S01]  /*4a30*/  IMAD.HI.U32 R5, R2, R77, RZ ;  /* 0x0000004d02057227 */ /* 0x000fe200078e00ff */
[----:B------:R-:W-:-:S03]  /*4a40*/  ISETP.GE.AND P3, PT, R80, RZ, PT ;  /* 0x000000ff5000720c */ /* 0x000fc60003f66270 */
[----:B------:R-:W-:Y:S02]  /*4a50*/  IMAD.MOV R5, RZ, RZ, -R5 ;  /* 0x000000ffff057224 */ /* 0x000fe400078e0a05 */
[----:B------:R-:W-:Y:S02]  /*4a60*/  IMAD.MOV R7, RZ, RZ, -R7 ;  /* 0x000000ffff077224 */ /* 0x000fe400078e0a07 */
[C---:B------:R-:W-:Y:S01]  /*4a70*/  IMAD R79, R0.reuse, R8, R79 ;  /* 0x00000008004f7224 */ /* 0x040fe200078e024f */
[----:B------:R-:W-:Y:S01]  /*4a80*/  LOP3.LUT R8, R3, 0xac, RZ, 0xfc, !PT ;  /* 0x000000ac03087812 */ /* 0x000fe200078efcff */
[----:B------:R-:W-:Y:S02]  /*4a90*/  IMAD R77, R0, R5, R77 ;  /* 0x00000005004d7224 */ /* 0x000fe400078e024d */
[--C-:B------:R-:W-:Y:S01]  /*4aa0*/  @!P0 IMAD.IADD R73, R73, 0x1, -R0.reuse ;  /* 0x0000000149498824 */ /* 0x100fe200078e0a00 */
[----:B------:R-:W-:Y:S01]  /*4ab0*/  ISETP.GE.AND P0, PT, R78, RZ, PT ;  /* 0x000000ff4e00720c */ /* 0x000fe20003f06270 */
        /* <DEDUP_REMOVED lines=9> */
[----:B------:R-:W-:-:S02]  /*4b50*/  ISETP.GT.U32.AND P1, PT, R0, R78, PT ;  /* 0x0000004e0000720c */ /* 0x000fc40003f24070 */
[----:B------:R-:W-:Y:S01]  /*4b60*/  IABS R81, R8 ;  /* 0x0000000800517213 */ /* 0x000fe20000000000 */
[----:B------:R-:W-:Y:S02]  /*4b70*/  IMAD.MOV R80, RZ, RZ, -R5 ;  /* 0x000000ffff507224 */ /* 0x000fe400078e0a05 */
[----:B------:R-:W-:Y:S02]  /*4b80*/  @!P0 IMAD.MOV R75, RZ, RZ, -R75 ;  /* 0x000000ffff4b8224 */ /* 0x000fe400078e0a4b */
[--C-:B------:R-:W-:Y:S02]  /*4b90*/  @!P6 IMAD.IADD R79, R79, 0x1, -R0.reuse ;  /* 0x000000014f4fe824 */ /* 0x100fe400078e0a00 */
[--C-:B------:R-:W-:Y:S01]  /*4ba0*/  @!P2 IMAD.IADD R76, R76, 0x1, -R0.reuse ;  /* 0x000000014c4ca824 */ /* 0x100fe200078e0a00 */
[----:B------:R-:W-:Y:S01]  /*4bb0*/  ISETP.GE.AND P2, PT, R83, RZ, PT ;  /* 0x000000ff5300720c */ /* 0x000fe20003f46270 */
[--C-:B------:R-:W-:Y:S01]  /*4bc0*/  @!P5 IMAD.IADD R77, R77, 0x1, -R0.reuse ;  /* 0x000000014d4dd824 */ /* 0x100fe200078e0a00 */
[C---:B------:R-:W-:Y:S01]  /*4bd0*/  ISETP.GT.U32.AND P0, PT, R0.reuse, R79, PT ;  /* 0x0000004f0000720c */ /* 0x040fe20003f04070 */
[----:B------:R-:W-:Y:S01]  /*4be0*/  IMAD R80, R0, R80, R7 ;  /* 0x0000005000507224 */ /* 0x000fe200078e0207 */
[----:B------:R-:W-:Y:S01]  /*4bf0*/  ISETP.GE.AND P5, PT, R84, RZ, PT ;  /* 0x000000ff5400720c */ /* 0x000fe20003fa6270 */
[----:B------:R-:W-:Y:S01]  /*4c00*/  @!P1 IMAD.IADD R78, R78, 0x1, -R0 ;  /* 0x000000014e4e9824 */ /* 0x000fe200078e0a00 */
[C---:B------:R-:W-:Y:S01]  /*4c10*/  ISETP.GT.U32.AND P1, PT, R0.reuse, R77, PT ;  /* 0x0000004d0000720c */ /* 0x040fe20003f24070 */
[----:B------:R-:W-:Y:S01]  /*4c20*/  @!P3 IMAD.MOV R76, RZ, RZ, -R76 ;  /* 0x000000ffff4cb224 */ /* 0x000fe200078e0a4c */
[----:B------:R-:W-:Y:S01]  /*4c30*/  ISETP.GT.U32.AND P3, PT, R0, R80, PT ;  /* 0x000000500000720c */ /* 0x000fe20003f64070 */
[----:B------:R-:W-:Y:S01]  /*4c40*/  @!P4 IMAD.MOV R74, RZ, RZ, -R74 ;  /* 0x000000ffff4ac224 */ /* 0x000fe200078e0a4a */
[----:B------:R-:W-:Y:S01]  /*4c50*/  ISETP.GE.AND P4, PT, R82, RZ, PT ;  /* 0x000000ff5200720c */ /* 0x000fe20003f86270 */
[----:B------:R-:W-:Y:S01]  /*4c60*/  IMAD.HI.U32 R5, R2, R81, RZ ;  /* 0x0000005102057227 */ /* 0x000fe200078e00ff */
[----:B------:R-:W-:-:S02]  /*4c70*/  ISETP.GT.U32.AND P6, PT, R0, R78, PT ;  /* 0x0000004e0000720c */ /* 0x000fc40003fc4070 */
[C---:B------:R-:W-:Y:S01]  /*4c80*/  LOP3.LUT R82, R3.reuse, 0xae, RZ, 0xfc, !PT ;  /* 0x000000ae03527812 */ /* 0x040fe200078efcff */
[----:B------:R-:W-:Y:S01]  /*4c90*/  IMAD.MOV R5, RZ, RZ, -R5 ;  /* 0x000000ffff057224 */ /* 0x000fe200078e0a05 */
[----:B------:R-:W-:Y:S01]  /*4ca0*/  LOP3.LUT R84, R3, 0xb0, RZ, 0xfc, !PT ;  /* 0x000000b003547812 */ /* 0x000fe200078efcff */
        /* <DEDUP_REMOVED lines=8> */
[----:B------:R-:W-:Y:S01]  /*4d30*/  IABS R85, R8 ;  /* 0x0000000800557213 */ /* 0x000fe20000000000 */
[--C-:B------:R-:W-:Y:S01]  /*4d40*/  @!P3 IMAD.IADD R80, R80, 0x1, -R0.reuse ;  /* 0x000000015050b824 */ /* 0x100fe200078e0a00 */
[----:B------:R-:W-:Y:S01]  /*4d50*/  ISETP.GE.AND P3, PT, R82, RZ, PT ;  /* 0x000000ff5200720c */ /* 0x000fe20003f66270 */
[----:B------:R-:W-:Y:S01]  /*4d60*/  @!P6 IMAD.IADD R78, R78, 0x1, -R0 ;  /* 0x000000014e4ee824 */ /* 0x000fe200078e0a00 */
[C---:B------:R-:W-:Y:S01]  /*4d70*/  ISETP.GT.U32.AND P6, PT, R0.reuse, R81, PT ;  /* 0x000000510000720c */ /* 0x040fe20003fc4070 */
[----:B------:R-:W-:Y:S01]  /*4d80*/  IMAD.MOV R5, RZ, RZ, -R5 ;  /* 0x000000ffff057224 */ /* 0x000fe200078e0a05 */
[----:B------:R-:W-:Y:S01]  /*4d90*/  IABS R83, R84 ;  /* 0x0000005400537213 */ /* 0x000fe20000000000 */
[----:B------:R-:W-:Y:S01]  /*4da0*/  @!P4 IMAD.MOV R77, RZ, RZ, -R77 ;  /* 0x000000ffff4dc224 */ /* 0x000fe200078e0a4d */
[C---:B------:R-:W-:Y:S01]  /*4db0*/  ISETP.GT.U32.AND P4, PT, R0.reuse, R80, PT ;  /* 0x000000500000720c */ /* 0x040fe20003f84070 */
[----:B------:R-:W-:Y:S01]  /*4dc0*/  IMAD R82, R0, R5, R9 ;  /* 0x0000000500527224 */ /* 0x000fe200078e0209 */
[----:B------:R-:W-:Y:S01]  /*4dd0*/  IABS R9, R86 ;  /* 0x0000005600097213 */ /* 0x000fe20000000000 */
[----:B------:R-:W-:-:S04]  /*4de0*/  IMAD.HI.U32 R5, R2, R85, RZ ;  /* 0x0000005502057227 */ /* 0x000fc800078e00ff */
[----:B------:R-:W-:Y:S01]  /*4df0*/  @!P2 IMAD.MOV R78, RZ, RZ, -R78 ;  /* 0x000000ffff4ea224 */ /* 0x000fe200078e0a4e */
[----:B------:R-:W-:Y:S01]  /*4e00*/  ISETP.GT.U32.AND P2, PT, R0, R82, PT ;  /* 0x000000520000720c */ /* 0x000fe20003f44070 */
[----:B------:R-:W-:Y:S02]  /*4e10*/  IMAD.MOV R5, RZ, RZ, -R5 ;  /* 0x000000ffff057224 */ /* 0x000fe400078e0a05 */
[----:B------:R-:W-:Y:S01]  /*4e20*/  @!P5 IMAD.MOV R79, RZ, RZ, -R79 ;  /* 0x000000ffff4fd224 */ /* 0x000fe200078e0a4f */
[----:B------:R-:W-:Y:S01]  /*4e30*/  ISETP.GE.AND P5, PT, R84, RZ, PT ;  /* 0x000000ff5400720c */ /* 0x000fe20003fa6270 */
[----:B------:R-:W-:Y:S02]  /*4e40*/  @!P6 IMAD.IADD R81, R81, 0x1, -R0 ;  /* 0x000000015151e824 */ /* 0x000fe400078e0a00 */
[----:B------:R-:W-:-:S03]  /*4e50*/  IMAD.HI.U32 R7, R2, R83, RZ ;  /* 0x0000005302077227 */ /* 0x000fc600078e00ff */
[----:B------:R-:W-:Y:S01]  /*4e60*/  ISETP.GT.U32.AND P6, PT, R0, R81, PT ;  /* 0x000000510000720c */ /* 0x000fe20003fc4070 */
[----:B------:R-:W-:Y:S02]  /*4e70*/  @!P4 IMAD.IADD R80, R80, 0x1, -R0 ;  /* 0x000000015050c824 */ /* 0x000fe400078e0a00 */
[C---:B------:R-:W-:Y:S02]  /*4e80*/  IMAD R84, R0.reuse, R5, R85 ;  /* 0x0000000500547224 */ /* 0x040fe400078e0255 */
[----:B------:R-:W-:Y:S02]  /*4e90*/  IMAD.MOV R7, RZ, RZ, -R7 ;  /* 0x000000ffff077224 */ /* 0x000fe400078e0a07 */
[----:B------:R-:W-:Y:S01]  /*4ea0*/  @!P1 IMAD.MOV R80, RZ, RZ, -R80 ;  /* 0x000000ffff509224 */ /* 0x000fe200078e0a50 */
[C---:B------:R-:W-:Y:S01]  /*4eb0*/  ISETP.GT.U32.AND P1, PT, R0.reuse, R84, PT ;  /* 0x000000540000720c */ /* 0x040fe20003f24070 */
[----:B------:R-:W-:Y:S01]  /*4ec0*/  IMAD R83, R0, R7, R83 ;  /* 0x0000000700537224 */ /* 0x000fe200078e0253 */
[----:B------:R-:W-:Y:S01]  /*4ed0*/  LOP3.LUT R7, R3, 0xb4, RZ, 0xfc, !PT ;  /* 0x000000b403077812 */ /* 0x000fe200078efcff */
[----:B------:R-:W-:-:S02]  /*4ee0*/  @!P2 IMAD.IADD R82, R82, 0x1, -R0 ;  /* 0x000000015252a824 */ /* 0x000fc400078e0a00 */
[----:B------:R-:W-:Y:S02]  /*4ef0*/  @!P6 IADD3 R81, R81, -R0, RZ ;  /* 0x800000005151e210 */ /* 0x000fe40007ffe0ff */
[----:B------:R-:W-:Y:S02]  /*4f00*/  IABS R85, R7 ;  /* 0x0000000700557213 */ /* 0x000fe40000000000 */
[C---:B------:R-:W-:Y:S01]  /*4f10*/  ISETP.GT.U32.AND P2, PT, R0.reuse, R82, PT ;  /* 0x000000520000720c */ /* 0x040fe20003f44070 */
[----:B------:R-:W-:Y:S01]  /*4f20*/  @!P0 IMAD.MOV R81, RZ, RZ, -R81 ;  /* 0x000000ffff518224 */ /* 0x000fe200078e0a51 */
[----:B------:R-:W-:Y:S01]  /*4f30*/  ISETP.GT.U32.AND P4, PT, R0, R83, PT ;  /* 0x000000530000720c */ /* 0x000fe20003f84070 */
[----:B------:R-:W-:Y:S01]  /*4f40*/  IMAD.HI.U32 R5, R2, R85, RZ ;  /* 0x0000005502057227 */ /* 0x000fe200078e00ff */
[----:B------:R-:W-:Y:S02]  /*4f50*/  ISETP.GE.AND P0, PT, R7, RZ, PT ;  /* 0x000000ff0700720c */ /* 0x000fe40003f06270 */
[----:B------:R-:W-:Y:S01]  /*4f60*/  ISETP.GE.AND P6, PT, R8, RZ, PT ;  /* 0x000000ff0800720c */ /* 0x000fe20003fc6270 */
[----:B------:R-:W-:-:S02]  /*4f70*/  @!P1 IMAD.IADD R84, R84, 0x1, -R0 ;  /* 0x0000000154549824 */ /* 0x000fc400078e0a00 */
[----:B------:R-:W-:Y:S02]  /*4f80*/  IMAD.MOV R5, RZ, RZ, -R5 ;  /* 0x000000ffff057224 */ /* 0x000fe400078e0a05 */
[----:B------:R-:W-:Y:S01]  /*4f90*/  IMAD.HI.U32 R7, R2, R9, RZ ;  /* 0x0000000902077227 */ /* 0x000fe200078e00ff */
[----:B------:R-:W-:-:S03]  /*4fa0*/  ISETP.GT.U32.AND P1, PT, R0, R84, PT ;  /* 0x000000540000720c */ /* 0x000fc60003f24070 */
[----:B------:R-:W-:Y:S01]  /*4fb0*/  @!P2 IMAD.IADD R82, R82, 0x1, -R0 ;  /* 0x000000015252a824 */ /* 0x000fe200078e0a00 */
[----:B------:R-:W-:Y:S01]  /*4fc0*/  ISETP.GE.AND P2, PT, R86, RZ, PT ;  /* 0x000000ff5600720c */ /* 0x000fe20003f46270 */
[C---:B------:R-:W-:Y:S01]  /*4fd0*/  IMAD R85, R0.reuse, R5, R85 ;  /* 0x0000000500557224 */ /* 0x040fe200078e0255 */
[----:B------:R-:W-:Y:S01]  /*4fe0*/  LOP3.LUT R5, R3, 0xba, RZ, 0xfc, !PT ;  /* 0x000000ba03057812 */ /* 0x000fe200078efcff */
[----:B------:R-:W-:Y:S02]  /*4ff0*/  IMAD.MOV R7, RZ, RZ, -R7 ;  /* 0x000000ffff077224 */ /* 0x000fe400078e0a07 */
[----:B------:R-:W-:Y:S01]  /*5000*/  @!P3 IMAD.MOV R82, RZ, RZ, -R82 ;  /* 0x000000ffff52b224 */ /* 0x000fe200078e0a52 */
[C---:B------:R-:W-:Y:S01]  /*5010*/  ISETP.GT.U32.AND P3, PT, R0.reuse, R85, PT ;  /* 0x000000550000720c */ /* 0x040fe20003f64070 */
[----:B------:R-:W-:Y:S01]  /*5020*/  @!P4 IMAD.IADD R83, R83, 0x1, -R0 ;  /* 0x000000015353c824 */ /* 0x000fe200078e0a00 */
[----:B------:R-:W-:Y:S01]  /*5030*/  IABS R89, R5 ;  /* 0x0000000500597213 */ /* 0x000fe20000000000 */
[----:B------:R-:W-:-:S02]  /*5040*/  IMAD R86, R0, R7, R9 ;  /* 0x0000000700567224 */ /* 0x000fc400078e0209 */
[----:B------:R-:W-:Y:S01]  /*5050*/  @!P1 IMAD.IADD R84, R84, 0x1, -R0 ;  /* 0x0000000154549824 */ /* 0x000fe200078e0a00 */
[----:B------:R-:W-:Y:S01]  /*5060*/  ISETP.GT.U32.AND P4, PT, R0, R83, PT ;  /* 0x000000530000720c */ /* 0x000fe20003f84070 */
[----:B------:R-:W-:Y:S01]  /*5070*/  IMAD.HI.U32 R8, R2, R87, RZ ;  /* 0x0000005702087227 */ /* 0x000fe200078e00ff */
[----:B------:R-:W-:-:S03]  /*5080*/  ISETP.GT.U32.AND P1, PT, R0, R86, PT ;  /* 0x000000560000720c */ /* 0x000fc60003f24070 */
[----:B------:R-:W-:Y:S02]  /*5090*/  IMAD.MOV R8, RZ, RZ, -R8 ;  /* 0x000000ffff087224 */ /* 0x000fe400078e0a08 */
[----:B------:R-:W-:Y:S02]  /*50a0*/  @!P3 IMAD.IADD R85, R85, 0x1, -R0 ;  /* 0x000000015555b824 */ /* 0x000fe400078e0a00 */
[C---:B------:R-:W-:Y:S02]  /*50b0*/  IMAD R87, R0.reuse, R8, R87 ;  /* 0x0000000800577224 */ /* 0x040fe400078e0257 */
[----:B------:R-:W-:Y:S01]  /*50c0*/  @!P6 IMAD.MOV R84, RZ, RZ, -R84 ;  /* 0x000000ffff54e224 */ /* 0x000fe200078e0a54 */
[----:B------:R-:W-:Y:S01]  /*50d0*/  ISETP.GT.U32.AND P3, PT, R0, R85, PT ;  /* 0x000000550000720c */ /* 0x000fe20003f64070 */
[--C-:B------:R-:W-:Y:S01]  /*50e0*/  @!P4 IMAD.IADD R83, R83, 0x1, -R0.reuse ;  /* 0x000000015353c824 */ /* 0x100fe200078e0a00 */
[----:B------:R-:W-:Y:S01]  /*50f0*/  ISETP.GE.AND P4, PT, R88, RZ, PT ;  /* 0x000000ff5800720c */ /* 0x000fe20003f86270 */
[----:B------:R-:W-:Y:S01]  /*5100*/  @!P1 IMAD.IADD R86, R86, 0x1, -R0 ;  /* 0x0000000156569824 */ /* 0x000fe200078e0a00 */
[----:B------:R-:W-:Y:S01]  /*5110*/  LOP3.LUT R88, R3, 0xbc, RZ, 0xfc, !PT ;  /* 0x000000bc03587812 */ /* 0x000fe200078efcff */
[----:B------:R-:W-:Y:S01]  /*5120*/  @!P5 IMAD.MOV R83, RZ, RZ, -R83 ;  /* 0x000000ffff53d224 */ /* 0x000fe200078e0a53 */
[----:B------:R-:W-:Y:S01]  /*5130*/  ISETP.GE.AND P5, PT, R5, RZ, PT ;  /* 0x000000ff0500720c */ /* 0x000fe20003fa6270 */
[----:B------:R-:W-:Y:S01]  /*5140*/  IMAD.HI.U32 R5, R2, R89, RZ ;  /* 0x0000005902057227 */ /* 0x000fe200078e00ff */
[----:B------:R-:W-:-:S02]  /*5150*/  ISETP.GT.U32.AND P1, PT, R0, R86, PT ;  /* 0x000000560000720c */ /* 0x000fc40003f24070 */
[----:B------:R-:W-:Y:S01]  /*5160*/  IABS R91, R88 ;  /* 0x00000058005b7213 */ /* 0x000fe20000000000 */
[----:B------:R-:W-:Y:S01]  /*5170*/  IMAD.MOV R5, RZ, RZ, -R5 ;  /* 0x000000ffff057224 */ /* 0x000fe200078e0a05 */
[----:B------:R-:W-:Y:S01]  /*5180*/  ISETP.GT.U32.AND P6, PT, R0, R87, PT ;  /* 0x000000570000720c */ /* 0x000fe20003fc4070 */
[----:B------:R-:W-:Y:S01]  /*5190*/  @!P3 IMAD.IADD R85, R85, 0x1, -R0 ;  /* 0x000000015555b824 */ /* 0x000fe200078e0a00 */
[----:B------:R-:W-:Y:S01]  /*51a0*/  ISETP.GE.AND P3, PT, R88, RZ, PT ;  /* 0x000000ff5800720c */ /* 0x000fe20003f66270 */
[----:B------:R-:W-:-:S04]  /*51b0*/  IMAD.HI.U32 R7, R2, R91, RZ ;  /* 0x0000005b02077227 */ /* 0x000fc800078e00ff */
[----:B------:R-:W-:Y:S02]  /*51c0*/  IMAD R88, R0, R5, R89 ;  /* 0x0000000500587224 */ /* 0x000fe400078e0259 */
[----:B------:R-:W-:Y:S02]  /*51d0*/  IMAD.MOV R7, RZ, RZ, -R7 ;  /* 0x000000ffff077224 */ /* 0x000fe400078e0a07 */
[--C-:B------:R-:W-:Y:S01]  /*51e0*/  @!P1 IMAD.IADD R86, R86, 0x1, -R0.reuse ;  /* 0x0000000156569824 */ /* 0x100fe200078e0a00 */
[C---:B------:R-:W-:Y:S01]  /*51f0*/  ISETP.GT.U32.AND P1, PT, R0.reuse, R88, PT ;  /* 0x000000580000720c */ /* 0x040fe20003f24070 */
[----:B------:R-:W-:Y:S02]  /*5200*/  IMAD R89, R0, R7, R91 ;  /* 0x0000000700597224 */ /* 0x000fe400078e025b */
[----:B------:R-:W-:Y:S02]  /*5210*/  @!P6 IMAD.IADD R87, R87, 0x1, -R0 ;  /* 0x000000015757e824 */ /* 0x000fe400078e0a00 */
[----:B------:R-:W-:Y:S01]  /*5220*/  IMAD.HI.U32 R9, R2, R95, RZ ;  /* 0x0000005f02097227 */ /* 0x000fe200078e00ff */
[----:B------:R-:W-:-:S03]  /*5230*/  ISETP.GT.U32.AND P6, PT, R0, R89, PT ;  /* 0x000000590000720c */ /* 0x000fc60003fc4070 */
[----:B------:R-:W-:-:S04]  /*5240*/  IMAD.HI.U32 R8, R2, R93, RZ ;  /* 0x0000005d02087227 */ /* 0x000fc800078e00ff */
[----:B------:R-:W-:Y:S02]  /*5250*/  IMAD.MOV R9, RZ, RZ, -R9 ;  /* 0x000000ffff097224 */ /* 0x000fe400078e0a09 */
[----:B------:R-:W-:Y:S02]  /*5260*/  IMAD.MOV R8, RZ, RZ, -R8 ;  /* 0x000000ffff087224 */ /* 0x000fe400078e0a08 */
[----:B------:R-:W-:Y:S01]  /*5270*/  IMAD R91, R0, R9, R95 ;  /* 0x00000009005b7224 */ /* 0x000fe200078e025f */
[----:B------:R-:W-:Y:S01]  /*5280*/  IABS R9, R98 ;  /* 0x0000006200097213 */ /* 0x000fe20000000000 */
[----:B------:R-:W-:Y:S01]  /*5290*/  @!P1 IMAD.IADD R88, R88, 0x1, -R0 ;  /* 0x0000000158589824 */ /* 0x000fe200078e0a00 */
[C---:B------:R-:W-:Y:S01]  /*52a0*/  ISETP.GT.U32.AND P1, PT, R0.reuse, R87, PT ;  /* 0x000000570000720c */ /* 0x040fe20003f24070 */
[----:B------:R-:W-:Y:S01]  /*52b0*/  IMAD R90, R0, R8, R93 ;  /* 0x00000008005a7224 */ /* 0x000fe200078e025d */
[----:B------:R-:W-:Y:S01]  /*52c0*/  IABS R93, R99 ;  /* 0x00000063005d7213 */ /* 0x000fe20000000000 */
[----:B------:R-:W-:Y:S01]  /*52d0*/  @!P0 IMAD.MOV R85, RZ, RZ, -R85 ;  /* 0x000000ffff558224 */ /* 0x000fe200078e0a55 */
[----:B------:R-:W-:Y:S01]  /*52e0*/  @!P6 IADD3 R89, R89, -R0, RZ ;  /* 0x800000005959e210 */ /* 0x000fe20007ffe0ff */
[----:B------:R-:W-:Y:S01]  /*52f0*/  IMAD.HI.U32 R5, R2, R9, RZ ;  /* 0x0000000902057227 */ /* 0x000fe200078e00ff */
[----:B------:R-:W-:-:S02]  /*5300*/  ISETP.GT.U32.AND P0, PT, R0, R88, PT ;  /* 0x000000580000720c */ /* 0x000fc40003f04070 */
[----:B------:R-:W-:Y:S01]  /*5310*/  ISETP.GT.U32.AND P6, PT, R0, R89, PT ;  /* 0x000000590000720c */ /* 0x000fe20003fc4070 */
[----:B------:R-:W-:Y:S01]  /*5320*/  IMAD.HI.U32 R7, R2, R93, RZ ;  /* 0x0000005d02077227 */ /* 0x000fe200078e00ff */
[----:B------:R-:W-:-:S03]  /*5330*/  IABS R95, R100 ;  /* 0x00000064005f7213 */ /* 0x000fc60000000000 */
[----:B------:R-:W-:Y:S02]  /*5340*/  IMAD.MOV R5, RZ, RZ, -R5 ;  /* 0x000000ffff057224 */ /* 0x000fe400078e0a05 */
[----:B------:R-:W-:Y:S02]  /*5350*/  IMAD.MOV R8, RZ, RZ, -R7 ;  /* 0x000000ffff087224 */ /* 0x000fe400078e0a07 */
[----:B------:R-:W-:Y:S01]  /*5360*/  @!P2 IMAD.MOV R86, RZ, RZ, -R86 ;  /* 0x000000ffff56a224 */ /* 0x000fe200078e0a56 */
[C---:B------:R-:W-:Y:S01]  /*5370*/  ISETP.GT.U32.AND P2, PT, R0.reuse, R90, PT ;  /* 0x0000005a0000720c */ /* 0x040fe20003f44070 */
[--C-:B------:R-:W-:Y:S01]  /*5380*/  @!P1 IMAD.IADD R87, R87, 0x1, -R0.reuse ;  /* 0x0000000157579824 */ /* 0x100fe200078e0a00 */
[C---:B------:R-:W-:Y:S01]  /*5390*/  ISETP.GT.U32.AND P1, PT, R0.reuse, R91, PT ;  /* 0x0000005b0000720c */ /* 0x040fe20003f24070 */
[C---:B------:R-:W-:Y:S02]  /*53a0*/  IMAD R92, R0.reuse, R5, R9 ;  /* 0x00000005005c7224 */ /* 0x040fe400078e0209 */
[----:B------:R-:W-:Y:S01]  /*53b0*/  IMAD R93, R0, R8, R93 ;  /* 0x00000008005d7224 */ /* 0x000fe200078e025d */
[----:B------:R-:W-:Y:S01]  /*53c0*/  LOP3.LUT R8, R3, 0xca, RZ, 0xfc, !PT ;  /* 0x000000ca03087812 */ /* 0x000fe200078efcff */
[--C-:B------:R-:W-:Y:S01]  /*53d0*/  @!P0 IMAD.IADD R88, R88, 0x1, -R0.reuse ;  /* 0x0000000158588824 */ /* 0x100fe200078e0a00 */
[C---:B------:R-:W-:Y:S01]  /*53e0*/  ISETP.GT.U32.AND P0, PT, R0.reuse, R92, PT ;  /* 0x0000005c0000720c */ /* 0x040fe20003f04070 */
[--C-:B------:R-:W-:Y:S01]  /*53f0*/  @!P6 IMAD.IADD R89, R89, 0x1, -R0.reuse ;  /* 0x000000015959e824 */ /* 0x100fe200078e0a00 */
[----:B------:R-:W-:Y:S01]  /*5400*/  ISETP.GT.U32.AND P6, PT, R0, R93, PT ;  /* 0x0000005d0000720c */ /* 0x000fe20003fc4070 */
[----:B------:R-:W-:Y:S01]  /*5410*/  @!P4 IMAD.MOV R87, RZ, RZ, -R87 ;  /* 0x000000ffff57c224 */ /* 0x000fe200078e0a57 */
[----:B------:R-:W-:Y:S01]  /*5420*/  IABS R9, R8 ;  /* 0x0000000800097213 */ /* 0x000fe20000000000 */
[--C-:B------:R-:W-:Y:S01]  /*5430*/  @!P2 IMAD.IADD R90, R90, 0x1, -R0.reuse ;  /* 0x000000015a5aa824 */ /* 0x100fe200078e0a00 */
[----:B------:R-:W-:Y:S01]  /*5440*/  ISETP.GE.AND P2, PT, R94, RZ, PT ;  /* 0x000000ff5e00720c */ /* 0x000fe20003f46270 */
[----:B------:R-:W-:Y:S01]  /*5450*/  @!P1 IMAD.IADD R91, R91, 0x1, -R0 ;  /* 0x000000015b5b9824 */ /* 0x000fe200078e0a00 */
[----:B------:R-:W-:Y:S01]  /*5460*/  ISETP.GE.AND P1, PT, R96, RZ, PT ;  /* 0x000000ff6000720c */ /* 0x000fe20003f26270 */
[----:B------:R-:W-:-:S03]  /*5470*/  IMAD.HI.U32 R5, R2, R95, RZ ;  /* 0x0000005f02057227 */ /* 0x000fc600078e00ff */
[----:B------:R-:W-:Y:S01]  /*5480*/  ISETP.GT.U32.AND P4, PT, R0, R91, PT ;  /* 0x0000005b0000720c */ /* 0x000fe20003f84070 */
[----:B------:R-:W-:Y:S01]  /*5490*/  @!P0 IMAD.IADD R92, R92, 0x1, -R0 ;  /* 0x000000015c5c8824 */ /* 0x000fe200078e0a00 */
[----:B------:R-:W-:Y:S01]  /*54a0*/  ISETP.GT.U32.AND P0, PT, R0, R90, PT ;  /* 0x0000005a0000720c */ /* 0x000fe20003f04070 */
[----:B------:R-:W-:-:S04]  /*54b0*/  IMAD.HI.U32 R7, R2, R97, RZ ;  /* 0x0000006102077227 */ /* 0x000fc800078e00ff */
[----:B------:R-:W-:Y:S01]  /*54c0*/  @!P6 IMAD.IADD R93, R93, 0x1, -R0 ;  /* 0x000000015d5de824 */ /* 0x000fe200078e0a00 */
[C---:B------:R-:W-:Y:S01]  /*54d0*/  ISETP.GT.U32.AND P6, PT, R0.reuse, R92, PT ;  /* 0x0000005c0000720c */ /* 0x040fe20003fc4070 */
[----:B------:R-:W-:Y:S02]  /*54e0*/  IMAD.MOV R5, RZ, RZ, -R5 ;  /* 0x000000ffff057224 */ /* 0x000fe400078e0a05 */
[----:B------:R-:W-:Y:S02]  /*54f0*/  IMAD.MOV R7, RZ, RZ, -R7 ;  /* 0x000000ffff077224 */ /* 0x000fe400078e0a07 */
[C---:B------:R-:W-:Y:S02]  /*5500*/  IMAD R94, R0.reuse, R5, R95 ;  /* 0x00000005005e7224 */ /* 0x040fe400078e025f */
[C---:B------:R-:W-:Y:S01]  /*5510*/  IMAD R95, R0.reuse, R7, R97 ;  /* 0x00000007005f7224 */ /* 0x040fe200078e0261 */
[----:B------:R-:W-:Y:S01]  /*5520*/  IABS R97, R102 ;  /* 0x0000006600617213 */ /* 0x000fe20000000000 */
[----:B------:R-:W-:Y:S01]  /*5530*/  @!P5 IMAD.MOV R88, RZ, RZ, -R88 ;  /* 0x000000ffff58d224 */ /* 0x000fe200078e0a58 */
[----:B------:R-:W-:Y:S01]  /*5540*/  ISETP.GT.U32.AND P5, PT, R0, R93, PT ;  /* 0x0000005d0000720c */ /* 0x000fe20003fa4070 */
[--C-:B------:R-:W-:Y:S01]  /*5550*/  @!P0 IMAD.IADD R90, R90, 0x1, -R0.reuse ;  /* 0x000000015a5a8824 */ /* 0x100fe200078e0a00 */
[----:B------:R-:W-:Y:S01]  /*5560*/  ISETP.GE.AND P0, PT, R98, RZ, PT ;  /* 0x000000ff6200720c */ /* 0x000fe20003f06270 */
[----:B------:R-:W-:Y:S01]  /*5570*/  @!P4 IMAD.IADD R91, R91, 0x1, -R0 ;  /* 0x000000015b5bc824 */ /* 0x000fe200078e0a00 */
[----:B------:R-:W-:Y:S01]  /*5580*/  ISETP.GT.U32.AND P4, PT, R0, R95, PT ;  /* 0x0000005f0000720c */ /* 0x000fe20003f84070 */
[----:B------:R-:W-:Y:S01]  /*5590*/  IMAD.HI.U32 R5, R2, R9, RZ ;  /* 0x0000000902057227 */ /* 0x000fe200078e00ff */
[----:B------:R-:W-:-:S03]  /*55a0*/  @!P2 IADD3 R90, -R90, RZ, RZ ;  /* 0x000000ff5a5aa210 */ /* 0x000fc60007ffe1ff */
[----:B------:R-:W-:Y:S01]  /*55b0*/  @!P6 IMAD.IADD R92, R92, 0x1, -R0 ;  /* 0x000000015c5ce824 */ /* 0x000fe200078e0a00 */
[----:B------:R-:W-:Y:S01]  /*55c0*/  ISETP.GE.AND P6, PT, R99, RZ, PT ;  /* 0x000000ff6300720c */ /* 0x000fe20003fc6270 */
[----:B------:R-:W-:-:S04]  /*55d0*/  IMAD.HI.U32 R7, R2, R97, RZ ;  /* 0x0000006102077227 */ /* 0x000fc800078e00ff */
[----:B------:R-:W-:Y:S02]  /*55e0*/  IMAD.MOV R5, RZ, RZ, -R5 ;  /* 0x000000ffff057224 */ /* 0x000fe400078e0a05 */
[----:B------:R-:W-:Y:S01]  /*55f0*/  @!P3 IMAD.MOV R89, RZ, RZ, -R89 ;  /* 0x000000ffff59b224 */ /* 0x000fe200078e0a59 */
[C---:B------:R-:W-:Y:S01]  /*5600*/  ISETP.GT.U32.AND P3, PT, R0.reuse, R94, PT ;  /* 0x0000005e0000720c */ /* 0x040fe20003f64070 */
[----:B------:R-:W-:Y:S02]  /*5610*/  IMAD.MOV R7, RZ, RZ, -R7 ;  /* 0x000000ffff077224 */ /* 0x000fe400078e0a07 */
[----:B------:R-:W-:Y:S01]  /*5620*/  IMAD R96, R0, R5, R9 ;  /* 0x0000000500607224 */ /* 0x000fe200078e0209 */
[----:B------:R-:W-:Y:S01]  /*5630*/  LOP3.LUT R5, R3, 0xce, RZ, 0xfc, !PT ;  /* 0x000000ce03057812 */ /* 0x000fe200078efcff */
[--C-:B------:R-:W-:Y:S01]  /*5640*/  @!P5 IMAD.IADD R93, R93, 0x1, -R0.reuse ;  /* 0x000000015d5dd824 */ /* 0x100fe200078e0a00 */
[----:B------:R-:W-:Y:S01]  /*5650*/  ISETP.GE.AND P5, PT, R100, RZ, PT ;  /* 0x000000ff6400720c */ /* 0x000fe20003fa6270 */
[----:B------:R-:W-:Y:S01]  /*5660*/  @!P4 IMAD.IADD R95, R95, 0x1, -R0 ;  /* 0x000000015f5fc824 */ /* 0x000fe200078e0a00 */
[----:B------:R-:W-:Y:S01]  /*5670*/  IABS R9, R5 ;  /* 0x0000000500097213 */ /* 0x000fe20000000000 */
[C---:B------:R-:W-:Y:S01]  /*5680*/  IMAD R97, R0.reuse, R7, R97 ;  /* 0x0000000700617224 */ /* 0x040fe200078e0261 */
[----:B------:R-:W-:Y:S01]  /*5690*/  LOP3.LUT R7, R3, 0xd0, RZ, 0xfc, !PT ;  /* 0x000000d003077812 */ /* 0x000fe200078efcff */
[----:B------:R-:W-:Y:S01]  /*56a0*/  @!P0 IMAD.MOV R92, RZ, RZ, -R92 ;  /* 0x000000ffff5c8224 */ /* 0x000fe200078e0a5c */
[C---:B------:R-:W-:Y:S01]  /*56b0*/  ISETP.GT.U32.AND P0, PT, R0.reuse, R96, PT ;  /* 0x000000600000720c */ /* 0x040fe20003f04070 */
[----:B------:R-:W-:Y:S01]  /*56c0*/  @!P1 IMAD.MOV R91, RZ, RZ, -R91 ;  /* 0x000000ffff5b9224 */ /* 0x000fe200078e0a5b */
[C---:B------:R-:W-:Y:S01]  /*56d0*/  ISETP.GT.U32.AND P1, PT, R0.reuse, R95, PT ;  /* 0x0000005f0000720c */ /* 0x040fe20003f24070 */
[----:B------:R-:W-:Y:S01]  /*56e0*/  @!P6 IMAD.MOV R93, RZ, RZ, -R93 ;  /* 0x000000ffff5de224 */ /* 0x000fe200078e0a5d */
[----:B------:R-:W-:Y:S01]  /*56f0*/  ISETP.GT.U32.AND P6, PT, R0, R97, PT ;  /* 0x000000610000720c */ /* 0x000fe20003fc4070 */
[----:B------:R-:W-:Y:S01]  /*5700*/  @!P3 IMAD.IADD R94, R94, 0x1, -R0 ;  /* 0x000000015e5eb824 */ /* 0x000fe200078e0a00 */
[----:B------:R-:W-:-:S02]  /*5710*/  ISETP.GE.AND P3, PT, R101, RZ, PT ;  /* 0x000000ff6500720c */ /* 0x000fc40003f66270 */
[----:B------:R-:W-:Y:S02]  /*5720*/  IABS R99, R7 ;  /* 0x0000000700637213 */ /* 0x000fe40000000000 */
[----:B------:R-:W-:Y:S02]  /*5730*/  ISETP.GT.U32.AND P2, PT, R0, R94, PT ;  /* 0x0000005e0000720c */ /* 0x000fe40003f44070 */
[----:B------:R-:W-:Y:S01]  /*5740*/  ISETP.GE.AND P4, PT, R8, RZ, PT ;  /* 0x000000ff0800720c */ /* 0x000fe20003f86270 */
[--C-:B------:R-:W-:Y:S01]  /*5750*/  @!P0 IMAD.IADD R96, R96, 0x1, -R0.reuse ;  /* 0x0000000160608824 */ /* 0x100fe200078e0a00 */
[----:B------:R-:W-:Y:S01]  /*5760*/  ISETP.GE.AND P0, PT, R7, RZ, PT ;  /* 0x000000ff0700720c */ /* 0x000fe20003f06270 */
[--C-:B------:R-:W-:Y:S01]  /*5770*/  @!P1 IMAD.IADD R95, R95, 0x1, -R0.reuse ;  /* 0x000000015f5f9824 */ /* 0x100fe200078e0a00 */
[----:B------:R-:W-:Y:S01]  /*5780*/  ISETP.GE.AND P1, PT, R5, RZ, PT ;  /* 0x000000ff0500720c */ /* 0x000fe20003f26270 */
[----:B------:R-:W-:Y:S01]  /*5790*/  @!P6 IMAD.IADD R97, R97, 0x1, -R0 ;  /* 0x000000016161e824 */ /* 0x000fe200078e0a00 */
[----:B------:R-:W-:Y:S01]  /*57a0*/  ISETP.GT.U32.AND P6, PT, R0, R96, PT ;  /* 0x000000600000720c */ /* 0x000fe20003fc4070 */
[----:B------:R-:W-:Y:S01]  /*57b0*/  IMAD.HI.U32 R5, R2, R9, RZ ;  /* 0x0000000902057227 */ /* 0x000fe200078e00ff */
[----:B------:R-:W-:-:S03]  /*57c0*/  LOP3.LUT R8, R3, 0xd2, RZ, 0xfc, !PT ;  /* 0x000000d203087812 */ /* 0x000fc600078efcff */
[----:B------:R-:W-:Y:S02]  /*57d0*/  IMAD.MOV R5, RZ, RZ, -R5 ;  /* 0x000000ffff057224 */ /* 0x000fe400078e0a05 */
[----:B------:R-:W-:Y:S01]  /*57e0*/  @!P2 IMAD.IADD R94, R94, 0x1, -R0 ;  /* 0x000000015e5ea824 */ /* 0x000fe200078e0a00 */
[----:B------:R-:W-:Y:S01]  /*57f0*/  ISETP.GE.AND P2, PT, R102, RZ, PT ;  /* 0x000000ff6600720c */ /* 0x000fe20003f46270 */
[----:B------:R-:W-:Y:S01]  /*5800*/  IMAD R98, R0, R5, R9 ;  /* 0x0000000500627224 */ /* 0x000fe200078e0209 */
[----:B------:R-:W-:Y:S01]  /*5810*/  LOP3.LUT R5, R3, 0xd4, RZ, 0xfc, !PT ;  /* 0x000000d403057812 */ /* 0x000fe200078efcff */
[----:B------:R-:W-:-:S03]  /*5820*/  IMAD.HI.U32 R7, R2, R99, RZ ;  /* 0x0000006302077227 */ /* 0x000fc600078e00ff */
[----:B------:R-:W-:Y:S01]  /*5830*/  IABS R101, R5 ;  /* 0x0000000500657213 */ /* 0x000fe20000000000 */
[----:B------:R-:W-:Y:S01]  /*5840*/  @!P5 IMAD.MOV R94, RZ, RZ, -R94 ;  /* 0x000000ffff5ed224 */ /* 0x000fe200078e0a5e */
[----:B------:R-:W-:Y:S01]  /*5850*/  ISETP.GT.U32.AND P5, PT, R0, R97, PT ;  /* 0x000000610000720c */ /* 0x000fe20003fa4070 */
[----:B------:R-:W-:Y:S01]  /*5860*/  @!P6 IMAD.IADD R96, R96, 0x1, -R0 ;  /* 0x000000016060e824 */ /* 0x000fe200078e0a00 */
[----:B------:R-:W-:Y:S01]  /*5870*/  ISETP.GT.U32.AND P6, PT, R0, R98, PT ;  /* 0x000000620000720c */ /* 0x000fe20003fc4070 */
[----:B------:R-:W-:Y:S02]  /*5880*/  IMAD.MOV R7, RZ, RZ, -R7 ;  /* 0x000000ffff077224 */ /* 0x000fe400078e0a07 */
[----:B------:R-:W-:Y:S01]  /*5890*/  @!P3 IMAD.MOV R95, RZ, RZ, -R95 ;  /* 0x000000ffff5fb224 */ /* 0x000fe200078e0a5f */
[----:B------:R-:W-:Y:S01]  /*58a0*/  ISETP.GE.AND P3, PT, R8, RZ, PT ;  /* 0x000000ff0800720c */ /* 0x000fe20003f66270 */
[----:B------:R-:W-:Y:S01]  /*58b0*/  IMAD R99, R0, R7, R99 ;  /* 0x0000000700637224 */ /* 0x000fe200078e0263 */
[----:B------:R-:W-:Y:S01]  /*58c0*/  IABS R8, R8 ;  /* 0x0000000800087213 */ /* 0x000fe20000000000 */
[----:B------:R-:W-:-:S03]  /*58d0*/  @!P4 IMAD.MOV R96, RZ, RZ, -R96 ;  /* 0x000000ffff60c224 */ /* 0x000fc600078e0a60 */
[----:B------:R-:W-:Y:S01]  /*58e0*/  ISETP.GT.U32.AND P4, PT, R0, R99, PT ;  /* 0x000000630000720c */ /* 0x000fe20003f84070 */
[----:B------:R-:W-:Y:S01]  /*58f0*/  IMAD.MOV.U32 R7, RZ, RZ, R8 ;  /* 0x000000ffff077224 */ /* 0x000fe200078e0008 */
[----:B------:R-:W-:Y:S01]  /*5900*/  LOP3.LUT R8, R3, 0xd6, RZ, 0xfc, !PT ;  /* 0x000000d603087812 */ /* 0x000fe200078efcff */
[--C-:B------:R-:W-:Y:S01]  /*5910*/  @!P5 IMAD.IADD R97, R97, 0x1, -R0.reuse ;  /* 0x000000016161d824 */ /* 0x100fe200078e0a00 */
[----:B------:R-:W-:Y:S01]  /*5920*/  ISETP.GE.AND P5, PT, R5, RZ, PT ;  /* 0x000000ff0500720c */ /* 0x000fe20003fa6270 */
[----:B------:R-:W-:Y:S01]  /*5930*/  @!P6 IMAD.IADD R98, R98, 0x1, -R0 ;  /* 0x000000016262e824 */ /* 0x000fe200078e0a00 */
[----:B------:R-:W-:Y:S01]  /*5940*/  IABS R9, R8 ;  /* 0x0000000800097213 */ /* 0x000fe20000000000 */
[----:B------:R-:W-:-:S03]  /*5950*/  IMAD.HI.U32 R5, R2, R7, RZ ;  /* 0x0000000702057227 */ /* 0x000fc600078e00ff */
[----:B------:R-:W-:Y:S01]  /*5960*/  ISETP.GT.U32.AND P6, PT, R0, R98, PT ;  /* 0x000000620000720c */ /* 0x000fe20003fc4070 */
[----:B------:R-:W-:Y:S02]  /*5970*/  IMAD.MOV R100, RZ, RZ, -R5 ;  /* 0x000000ffff647224 */ /* 0x000fe400078e0a05 */
[----:B------:R-:W-:-:S04]  /*5980*/  IMAD.HI.U32 R5, R2, R101, RZ ;  /* 0x0000006502057227 */ /* 0x000fc800078e00ff */
[----:B------:R-:W-:Y:S02]  /*5990*/  @!P4 IMAD.IADD R99, R99, 0x1, -R0 ;  /* 0x000000016363c824 */ /* 0x000fe400078e0a00 */
[----:B------:R-:W-:Y:S02]  /*59a0*/  IMAD.MOV R5, RZ, RZ, -R5 ;  /* 0x000000ffff057224 */ /* 0x000fe400078e0a05 */
[C---:B------:R-:W-:Y:S01]  /*59b0*/  IMAD R100, R0.reuse, R100, R7 ;  /* 0x0000006400647224 */ /* 0x040fe200078e0207 */
[C---:B------:R-:W-:Y:S01]  /*59c0*/  ISETP.GT.U32.AND P4, PT, R0.reuse, R99, PT ;  /* 0x000000630000720c */ /* 0x040fe20003f84070 */
[----:B------:R-:W-:Y:S02]  /*59d0*/  IMAD R101, R0, R5, R101 ;  /* 0x0000000500657224 */ /* 0x000fe400078e0265 */
[----:B------:R-:W-:-:S04]  /*59e0*/  IMAD.HI.U32 R5, R2, R9, RZ ;  /* 0x0000000902057227 */ /* 0x000fc800078e00ff */
[----:B------:R-:W-:Y:S01]  /*59f0*/  @!P6 IMAD.IADD R98, R98, 0x1, -R0 ;  /* 0x000000016262e824 */ /* 0x000fe200078e0a00 */
[----:B------:R-:W-:Y:S01]  /*5a00*/  ISETP.GT.U32.AND P6, PT, R0, R100, PT ;  /* 0x000000640000720c */ /* 0x000fe20003fc4070 */
[----:B------:R-:W-:-:S04]  /*5a10*/  IMAD.HI.U32 R7, R2, R103, RZ ;  /* 0x0000006702077227 */ /* 0x000fc800078e00ff */
[----:B------:R-:W-:Y:S01]  /*5a20*/  IMAD.MOV R5, RZ, RZ, -R5 ;  /* 0x000000ffff057224 */ /* 0x000fe200078e0a05 */
[----:B------:R-:W-:Y:S01]  /*5a30*/  @!P4 IADD3 R99, R99, -R0, RZ ;  /* 0x800000006363c210 */ /* 0x000fe20007ffe0ff */
[----:B------:R-:W-:Y:S01]  /*5a40*/  @!P2 IMAD.MOV R97, RZ, RZ, -R97 ;  /* 0x000000ffff61a224 */ /* 0x000fe200078e0a61 */
[----:B------:R-:W-:Y:S01]  /*5a50*/  ISETP.GE.AND P2, PT, R8, RZ, PT ;  /* 0x000000ff0800720c */ /* 0x000fe20003f46270 */
[----:B------:R-:W-:Y:S01]  /*5a60*/  IMAD.MOV R7, RZ, RZ, -R7 ;  /* 0x000000ffff077224 */ /* 0x000fe200078e0a07 */
[----:B------:R-:W-:Y:S01]  /*5a70*/  LOP3.LUT R8, R3, 0xda, RZ, 0xfc, !PT ;  /* 0x000000da03087812 */ /* 0x000fe200078efcff */
[C---:B------:R-:W-:Y:S01]  /*5a80*/  IMAD R102, R0.reuse, R5, R9 ;  /* 0x0000000500667224 */ /* 0x040fe200078e0209 */
[----:B------:R-:W-:Y:S01]  /*5a90*/  IABS R9, R110 ;  /* 0x0000006e00097213 */ /* 0x000fe20000000000 */
[----:B------:R-:W-:Y:S01]  /*5aa0*/  IMAD R103, R0, R7, R103 ;  /* 0x0000000700677224 */ /* 0x000fe200078e0267 */
[----:B------:R-:W-:Y:S01]  /*5ab0*/  IABS R105, R8 ;  /* 0x0000000800697213 */ /* 0x000fe20000000000 */
[----:B------:R-:W-:Y:S01]  /*5ac0*/  @!P6 IMAD.IADD R100, R100, 0x1, -R0 ;  /* 0x000000016464e824 */ /* 0x000fe200078e0a00 */
[C---:B------:R-:W-:Y:S01]  /*5ad0*/  ISETP.GT.U32.AND P4, PT, R0.reuse, R102, PT ;  /* 0x000000660000720c */ /* 0x040fe20003f84070 */
[----:B------:R-:W-:Y:S01]  /*5ae0*/  @!P1 IMAD.MOV R98, RZ, RZ, -R98 ;  /* 0x000000ffff629224 */ /* 0x000fe200078e0a62 */
[----:B------:R-:W-:Y:S01]  /*5af0*/  ISETP.GT.U32.AND P6, PT, R0, R103, PT ;  /* 0x000000670000720c */ /* 0x000fe20003fc4070 */
[----:B------:R-:W-:Y:S01]  /*5b00*/  IMAD.HI.U32 R5, R2, R105, RZ ;  /* 0x0000006902057227 */ /* 0x000fe200078e00ff */
[----:B------:R-:W-:-:S03]  /*5b10*/  ISETP.GT.U32.AND P1, PT, R0, R101, PT ;  /* 0x000000650000720c */ /* 0x000fc60003f24070 */
[----:B------:R-:W-:Y:S02]  /*5b20*/  IMAD.MOV R5, RZ, RZ, -R5 ;  /* 0x000000ffff057224 */ /* 0x000fe400078e0a05 */
[----:B------:R-:W-:Y:S02]  /*5b30*/  @!P0 IMAD.MOV R99, RZ, RZ, -R99 ;  /* 0x000000ffff638224 */ /* 0x000fe400078e0a63 */
[----:B------:R-:W-:Y:S01]  /*5b40*/  IMAD R104, R0, R5, R105 ;  /* 0x0000000500687224 */ /* 0x000fe200078e0269 */
[----:B------:R-:W-:Y:S01]  /*5b50*/  IABS R105, R108 ;  /* 0x0000006c00697213 */ /* 0x000fe20000000000 */
[--C-:B------:R-:W-:Y:S02]  /*5b60*/  @!P4 IMAD.IADD R102, R102, 0x1, -R0.reuse ;  /* 0x000000016666c824 */ /* 0x100fe400078e0a00 */
[----:B------:R-:W-:Y:S02]  /*5b70*/  @!P6 IMAD.IADD R103, R103, 0x1, -R0 ;  /* 0x000000016767e824 */ /* 0x000fe400078e0a00 */
[----:B------:R-:W-:Y:S01]  /*5b80*/  IMAD.HI.U32 R5, R2, R105, RZ ;  /* 0x0000006902057227 */ /* 0x000fe200078e00ff */
[----:B------:R-:W-:-:S02]  /*5b90*/  ISETP.GT.U32.AND P6, PT, R0, R102, PT ;  /* 0x000000660000720c */ /* 0x000fc40003fc4070 */
[C---:B------:R-:W-:Y:S01]  /*5ba0*/  ISETP.GT.U32.AND P0, PT, R0.reuse, R103, PT ;  /* 0x000000670000720c */ /* 0x040fe20003f04070 */
[----:B------:R-:W-:Y:S02]  /*5bb0*/  IMAD.MOV R5, RZ, RZ, -R5 ;  /* 0x000000ffff057224 */ /* 0x000fe400078e0a05 */
[----:B------:R-:W-:Y:S01]  /*5bc0*/  @!P1 IMAD.IADD R101, R101, 0x1, -R0 ;  /* 0x0000000165659824 */ /* 0x000fe200078e0a00 */
[C---:B------:R-:W-:Y:S01]  /*5bd0*/  ISETP.GT.U32.AND P1, PT, R0.reuse, R100, PT ;  /* 0x000000640000720c */ /* 0x040fe20003f24070 */
[----:B------:R-:W-:Y:S02]  /*5be0*/  IMAD R105, R0, R5, R105 ;  /* 0x0000000500697224 */ /* 0x000fe400078e0269 */
[----:B------:R-:W-:Y:S01]  /*5bf0*/  IMAD.HI.U32 R5, R2, R9, RZ ;  /* 0x0000000902057227 */ /* 0x000fe200078e00ff */
[----:B------:R-:W-:-:S03]  /*5c00*/  ISETP.GT.U32.AND P4, PT, R0, R101, PT ;  /* 0x000000650000720c */ /* 0x000fc60003f84070 */
[----:B------:R-:W-:Y:S01]  /*5c10*/  @!P6 IMAD.IADD R102, R102, 0x1, -R0 ;  /* 0x000000016666e824 */ /* 0x000fe200078e0a00 */
[----:B------:R-:W-:Y:S01]  /*5c20*/  ISETP.GT.U32.AND P6, PT, R0, R105, PT ;  /* 0x000000690000720c */ /* 0x000fe20003fc4070 */
[----:B------:R-:W-:Y:S02]  /*5c30*/  IMAD.MOV R5, RZ, RZ, -R5 ;  /* 0x000000ffff057224 */ /* 0x000fe400078e0a05 */
[----:B------:R-:W-:-:S04]  /*5c40*/  IMAD.HI.U32 R7, R2, R107, RZ ;  /* 0x0000006b02077227 */ /* 0x000fc800078e00ff */
[--C-:B------:R-:W-:Y:S01]  /*5c50*/  @!P1 IMAD.IADD R100, R100, 0x1, -R0.reuse ;  /* 0x0000000164649824 */ /* 0x100fe200078e0a00 */
[----:B------:R-:W-:Y:S01]  /*5c60*/  ISETP.GT.U32.AND P1, PT, R0, R104, PT ;  /* 0x000000680000720c */ /* 0x000fe20003f24070 */
[--C-:B------:R-:W-:Y:S01]  /*5c70*/  @!P4 IMAD.IADD R101, R101, 0x1, -R0.reuse ;  /* 0x000000016565c824 */ /* 0x100fe200078e0a00 */
[----:B------:R-:W-:Y:S01]  /*5c80*/  ISETP.GE.AND P4, PT, R106, RZ, PT ;  /* 0x000000ff6a00720c */ /* 0x000fe20003f86270 */
[----:B------:R-:W-:Y:S01]  /*5c90*/  IMAD R106, R0, R5, R9 ;  /* 0x00000005006a7224 */ /* 0x000fe200078e0209 */
[----:B------:R-:W-:Y:S01]  /*5ca0*/  IABS R9, R114 ;  /* 0x0000007200097213 */ /* 0x000fe20000000000 */
[----:B------:R-:W-:Y:S02]  /*5cb0*/  @!P6 IMAD.IADD R105, R105, 0x1, -R0 ;  /* 0x000000016969e824 */ /* 0x000fe400078e0a00 */
[----:B------:R-:W-:-:S03]  /*5cc0*/  IMAD.HI.U32 R5, R2, R109, RZ ;  /* 0x0000006d02057227 */ /* 0x000fc600078e00ff */
[----:B------:R-:W-:Y:S01]  /*5cd0*/  ISETP.GT.U32.AND P6, PT, R0, R105, PT ;  /* 0x000000690000720c */ /* 0x000fe20003fc4070 */
[----:B------:R-:W-:Y:S02]  /*5ce0*/  IMAD.MOV R5, RZ, RZ, -R5 ;  /* 0x000000ffff057224 */ /* 0x000fe400078e0a05 */
[--C-:B------:R-:W-:Y:S01]  /*5cf0*/  @!P1 IMAD.IADD R104, R104, 0x1, -R0.reuse ;  /* 0x0000000168689824 */ /* 0x100fe200078e0a00 */
[----:B------:R-:W-:Y:S01]  /*5d00*/  ISETP.GE.AND P1, PT, R108, RZ, PT ;  /* 0x000000ff6c00720c */ /* 0x000fe20003f26270 */
[----:B------:R-:W-:Y:S02]  /*5d10*/  IMAD R108, R0, R5, R109 ;  /* 0x00000005006c7224 */ /* 0x000fe400078e026d */
[----:B------:R-:W-:Y:S02]  /*5d20*/  IMAD.MOV R7, RZ, RZ, -R7 ;  /* 0x000000ffff077224 */ /* 0x000fe400078e0a07 */
[--C-:B------:R-:W-:Y:S01]  /*5d30*/  @!P0 IMAD.IADD R103, R103, 0x1, -R0.reuse ;  /* 0x0000000167678824 */ /* 0x100fe200078e0a00 */
[----:B------:R-:W-:Y:S01]  /*5d40*/  ISETP.GE.AND P0, PT, R8, RZ, PT ;  /* 0x000000ff0800720c */ /* 0x000fe20003f06270 */
[C---:B------:R-:W-:Y:S01]  /*5d50*/  IMAD R107, R0.reuse, R7, R107 ;  /* 0x00000007006b7224 */ /* 0x040fe200078e026b */
[----:B------:R-:W-:Y:S01]  /*5d60*/  LOP3.LUT R8, R3, 0xe4, RZ, 0xfc, !PT ;  /* 0x000000e403087812 */ /* 0x000fe200078efcff */
[----:B------:R-:W-:Y:S01]  /*5d70*/  @!P6 IMAD.IADD R105, R105, 0x1, -R0 ;  /* 0x000000016969e824 */ /* 0x000fe200078e0a00 */
[C---:B------:R-:W-:Y:S01]  /*5d80*/  ISETP.GT.U32.AND P6, PT, R0.reuse, R108, PT ;  /* 0x0000006c0000720c */ /* 0x040fe20003fc4070 */
[----:B------:R-:W-:Y:S01]  /*5d90*/  @!P4 IMAD.MOV R103, RZ, RZ, -R103 ;  /* 0x000000ffff67c224 */ /* 0x000fe200078e0a67 */
[----:B------:R-:W-:Y:S01]  /*5da0*/  IABS R109, R8 ;  /* 0x00000008006d7213 */ /* 0x000fe20000000000 */
[----:B------:R-:W-:Y:S01]  /*5db0*/  @!P3 IMAD.MOV R100, RZ, RZ, -R100 ;  /* 0x000000ffff64b224 */ /* 0x000fe200078e0a64 */
[C---:B------:R-:W-:Y:S01]  /*5dc0*/  ISETP.GT.U32.AND P4, PT, R0.reuse, R107, PT ;  /* 0x0000006b0000720c */ /* 0x040fe20003f84070 */
[----:B------:R-:W-:Y:S01]  /*5dd0*/  @!P5 IMAD.MOV R101, RZ, RZ, -R101 ;  /* 0x000000ffff65d224 */ /* 0x000fe200078e0a65 */
[----:B------:R-:W-:Y:S01]  /*5de0*/  ISETP.GT.U32.AND P3, PT, R0, R104, PT ;  /* 0x000000680000720c */ /* 0x000fe20003f64070 */
[----:B------:R-:W-:Y:S01]  /*5df0*/  IMAD.HI.U32 R5, R2, R109, RZ ;  /* 0x0000006d02057227 */ /* 0x000fe200078e00ff */
[----:B------:R-:W-:-:S03]  /*5e00*/  ISETP.GT.U32.AND P5, PT, R0, R106, PT ;  /* 0x0000006a0000720c */ /* 0x000fc60003fa4070 */
[----:B------:R-:W-:Y:S02]  /*5e10*/  IMAD.MOV R7, RZ, RZ, -R5 ;  /* 0x000000ffff077224 */ /* 0x000fe400078e0a05 */
[----:B------:R-:W-:Y:S02]  /*5e20*/  @!P6 IMAD.IADD R108, R108, 0x1, -R0 ;  /* 0x000000016c6ce824 */ /* 0x000fe400078e0a00 */
[----:B------:R-:W-:-:S03]  /*5e30*/  IMAD.HI.U32 R5, R2, R9, RZ ;  /* 0x0000000902057227 */ /* 0x000fc600078e00ff */
[----:B------:R-:W-:Y:S01]  /*5e40*/  ISETP.GT.U32.AND P6, PT, R0, R108, PT ;  /* 0x0000006c0000720c */ /* 0x000fe20003fc4070 */
[----:B------:R-:W-:Y:S02]  /*5e50*/  @!P4 IMAD.IADD R107, R107, 0x1, -R0 ;  /* 0x000000016b6bc824 */ /* 0x000fe400078e0a00 */
[----:B------:R-:W-:Y:S02]  /*5e60*/  IMAD.MOV R5, RZ, RZ, -R5 ;  /* 0x000000ffff057224 */ /* 0x000fe400078e0a05 */
[----:B------:R-:W-:Y:S01]  /*5e70*/  @!P2 IMAD.MOV R102, RZ, RZ, -R102 ;  /* 0x000000ffff66a224 */ /* 0x000fe200078e0a66 */
[----:B------:R-:W-:Y:S01]  /*5e80*/  ISETP.GE.AND P2, PT, R110, RZ, PT ;  /* 0x000000ff6e00720c */ /* 0x000fe20003f46270 */
[--C-:B------:R-:W-:Y:S01]  /*5e90*/  @!P3 IMAD.IADD R104, R104, 0x1, -R0.reuse ;  /* 0x000000016868b824 */ /* 0x100fe200078e0a00 */
[----:B------:R-:W-:Y:S01]  /*5ea0*/  ISETP.GT.U32.AND P4, PT, R0, R107, PT ;  /* 0x0000006b0000720c */ /* 0x000fe20003f84070 */
[--C-:B------:R-:W-:Y:S01]  /*5eb0*/  @!P5 IMAD.IADD R106, R106, 0x1, -R0.reuse ;  /* 0x000000016a6ad824 */ /* 0x100fe200078e0a00 */
[----:B------:R-:W-:Y:S01]  /*5ec0*/  ISETP.GE.AND P3, PT, R111, RZ, PT ;  /* 0x000000ff6f00720c */ /* 0x000fe20003f66270 */
[----:B------:R-:W-:Y:S01]  /*5ed0*/  IMAD R110, R0, R5, R9 ;  /* 0x00000005006e7224 */ /* 0x000fe200078e0209 */
[----:B------:R-:W-:Y:S01]  /*5ee0*/  @!P0 IADD3 R104, -R104, RZ, RZ ;  /* 0x000000ff68688210 */ /* 0x000fe20007ffe1ff */
[----:B------:R-:W-:Y:S01]  /*5ef0*/  @!P6 IMAD.IADD R108, R108, 0x1, -R0 ;  /* 0x000000016c6ce824 */ /* 0x000fe200078e0a00 */
[C---:B------:R-:W-:Y:S01]  /*5f00*/  ISETP.GT.U32.AND P0, PT, R0.reuse, R106, PT ;  /* 0x0000006a0000720c */ /* 0x040fe20003f04070 */
[C---:B------:R-:W-:Y:S01]  /*5f10*/  IMAD R109, R0.reuse, R7, R109 ;  /* 0x00000007006d7224 */ /* 0x040fe200078e026d */
[----:B------:R-:W-:Y:S01]  /*5f20*/  ISETP.GT.U32.AND P6, PT, R0, R110, PT ;  /* 0x0000006e0000720c */ /* 0x000fe20003fc4070 */
[----:B------:R-:W-:Y:S01]  /*5f30*/  IMAD.HI.U32 R7, R2, R113, RZ ;  /* 0x0000007102077227 */ /* 0x000fe200078e00ff */
[----:B------:R-:W-:-:S02]  /*5f40*/  IABS R111, R115 ;  /* 0x00000073006f7213 */ /* 0x000fc40000000000 */
[----:B------:R-:W-:Y:S01]  /*5f50*/  ISETP.GE.AND P5, PT, R112, RZ, PT ;  /* 0x000000ff7000720c */ /* 0x000fe20003fa6270 */
[----:B------:R-:W-:Y:S01]  /*5f60*/  @!P4 IMAD.IADD R107, R107, 0x1, -R0 ;  /* 0x000000016b6bc824 */ /* 0x000fe200078e0a00 */
[----:B------:R-:W-:Y:S01]  /*5f70*/  ISETP.GE.AND P4, PT, R8, RZ, PT ;  /* 0x000000ff0800720c */ /* 0x000fe20003f86270 */
[----:B------:R-:W-:Y:S01]  /*5f80*/  IMAD.HI.U32 R5, R2, R111, RZ ;  /* 0x0000006f02057227 */ /* 0x000fe200078e00ff */
[----:B------:R-:W-:-:S03]  /*5f90*/  LOP3.LUT R8, R3, 0xec, RZ, 0xfc, !PT ;  /* 0x000000ec03087812 */ /* 0x000fc600078efcff */
[--C-:B------:R-:W-:Y:S01]  /*5fa0*/  @!P0 IMAD.IADD R106, R106, 0x1, -R0.reuse ;  /* 0x000000016a6a8824 */ /* 0x100fe200078e0a00 */
[----:B------:R-:W-:Y:S01]  /*5fb0*/  IABS R9, R8 ;  /* 0x0000000800097213 */ /* 0x000fe20000000000 */
[----:B------:R-:W-:Y:S01]  /*5fc0*/  @!P6 IMAD.IADD R110, R110, 0x1, -R0 ;  /* 0x000000016e6ee824 */ /* 0x000fe200078e0a00 */
[C---:B------:R-:W-:Y:S01]  /*5fd0*/  ISETP.GT.U32.AND P0, PT, R0.reuse, R109, PT ;  /* 0x0000006d0000720c */ /* 0x040fe20003f04070 */
[----:B------:R-:W-:Y:S02]  /*5fe0*/  IMAD.MOV R5, RZ, RZ, -R5 ;  /* 0x000000ffff057224 */ /* 0x000fe400078e0a05 */
[----:B------:R-:W-:Y:S01]  /*5ff0*/  @!P2 IMAD.MOV R106, RZ, RZ, -R106 ;  /* 0x000000ffff6aa224 */ /* 0x000fe200078e0a6a */
[C---:B------:R-:W-:Y:S01]  /*6000*/  ISETP.GT.U32.AND P2, PT, R0.reuse, R110, PT ;  /* 0x0000006e0000720c */ /* 0x040fe20003f44070 */
[----:B------:R-:W-:Y:S02]  /*6010*/  IMAD R111, R0, R5, R111 ;  /* 0x00000005006f7224 */ /* 0x000fe400078e026f */
[----:B------:R-:W-:-:S03]  /*6020*/  IMAD.HI.U32 R5, R2, R9, RZ ;  /* 0x0000000902057227 */ /* 0x000fc600078e00ff */
[C---:B------:R-:W-:Y:S01]  /*6030*/  ISETP.GT.U32.AND P6, PT, R0.reuse, R111, PT ;  /* 0x0000006f0000720c */ /* 0x040fe20003fc4070 */
[----:B------:R-:W-:Y:S02]  /*6040*/  IMAD.MOV R7, RZ, RZ, -R7 ;  /* 0x000000ffff077224 */ /* 0x000fe400078e0a07 */
[----:B------:R-:W-:Y:S02]  /*6050*/  IMAD.MOV R5, RZ, RZ, -R5 ;  /* 0x000000ffff057224 */ /* 0x000fe400078e0a05 */
[C---:B------:R-:W-:Y:S01]  /*6060*/  IMAD R112, R0.reuse, R7, R113 ;  /* 0x0000000700707224 */ /* 0x040fe200078e0271 */
[----:B------:R-:W-:Y:S01]  /*6070*/  IABS R7, R117 ;  /* 0x0000007500077213 */ /* 0x000fe20000000000 */
[----:B------:R-:W-:Y:S01]  /*6080*/  IMAD R113, R0, R5, R9 ;  /* 0x0000000500717224 */ /* 0x000fe200078e0209 */
[----:B------:R-:W-:Y:S01]  /*6090*/  LOP3.LUT R9, R3, 0xf0, RZ, 0xfc, !PT ;  /* 0x000000f003097812 */ /* 0x000fe200078efcff */
[----:B------:R-:W-:Y:S02]  /*60a0*/  @!P2 IMAD.IADD R110, R110, 0x1, -R0 ;  /* 0x000000016e6ea824 */ /* 0x000fe400078e0a00 */
[----:B------:R-:W-:Y:S01]  /*60b0*/  @!P5 IMAD.MOV R108, RZ, RZ, -R108 ;  /* 0x000000ffff6cd224 */ /* 0x000fe200078e0a6c */
[C---:B------:R-:W-:Y:S01]  /*60c0*/  ISETP.GT.U32.AND P2, PT, R0.reuse, R113, PT ;  /* 0x000000710000720c */ /* 0x040fe20003f44070 */
[----:B------:R-:W-:Y:S01]  /*60d0*/  @!P0 IMAD.IADD R109, R109, 0x1, -R0 ;  /* 0x000000016d6d8824 */ /* 0x000fe200078e0a00 */
[----:B------:R-:W-:Y:S01]  /*60e0*/  ISETP.GT.U32.AND P5, PT, R0, R112, PT ;  /* 0x000000700000720c */ /* 0x000fe20003fa4070 */
[----:B------:R-:W-:Y:S01]  /*60f0*/  IMAD.HI.U32 R5, R2, R7, RZ ;  /* 0x0000000702057227 */ /* 0x000fe200078e00ff */
[----:B------:R-:W-:-:S03]  /*6100*/  ISETP.GE.AND P0, PT, R114, RZ, PT ;  /* 0x000000ff7200720c */ /* 0x000fc60003f06270 */
[--C-:B------:R-:W-:Y:S01]  /*6110*/  @!P6 IMAD.IADD R111, R111, 0x1, -R0.reuse ;  /* 0x000000016f6fe824 */ /* 0x100fe200078e0a00 */
[----:B------:R-:W-:Y:S01]  /*6120*/  ISETP.GE.AND P6, PT, R8, RZ, PT ;  /* 0x000000ff0800720c */ /* 0x000fe20003fc6270 */
[----:B------:R-:W-:Y:S01]  /*6130*/  @!P3 IMAD.MOV R107, RZ, RZ, -R107 ;  /* 0x000000ffff6bb224 */ /* 0x000fe200078e0a6b */
[----:B------:R-:W-:Y:S01]  /*6140*/  ISETP.GE.AND P3, PT, R115, RZ, PT ;  /* 0x000000ff7300720c */ /* 0x000fe20003f66270 */
[----:B------:R-:W-:Y:S01]  /*6150*/  @!P1 IMAD.MOV R105, RZ, RZ, -R105 ;  /* 0x000000ffff699224 */ /* 0x000fe200078e0a69 */
[----:B------:R-:W-:Y:S01]  /*6160*/  ISETP.GT.U32.AND P1, PT, R0, R109, PT ;  /* 0x0000006d0000720c */ /* 0x000fe20003f24070 */
[--C-:B------:R-:W-:Y:S01]  /*6170*/  @!P2 IMAD.IADD R113, R113, 0x1, -R0.reuse ;  /* 0x000000017171a824 */ /* 0x100fe200078e0a00 */
[----:B------:R-:W-:Y:S01]  /*6180*/  IABS R115, R9 ;  /* 0x0000000900737213 */ /* 0x000fe20000000000 */
[----:B------:R-:W-:Y:S01]  /*6190*/  IMAD.MOV R5, RZ, RZ, -R5 ;  /* 0x000000ffff057224 */ /* 0x000fe200078e0a05 */
[----:B------:R-:W-:Y:S01]  /*61a0*/  LOP3.LUT R8, R3, 0xf2, RZ, 0xfc, !PT ;  /* 0x000000f203087812 */ /* 0x000fe200078efcff */
[----:B------:R-:W-:Y:S01]  /*61b0*/  @!P5 IMAD.IADD R112, R112, 0x1, -R0 ;  /* 0x000000017070d824 */ /* 0x000fe200078e0a00 */
[C---:B------:R-:W-:Y:S01]  /*61c0*/  ISETP.GT.U32.AND P5, PT, R0.reuse, R111, PT ;  /* 0x0000006f0000720c */ /* 0x040fe20003fa4070 */
[C---:B------:R-:W-:Y:S01]  /*61d0*/  IMAD R114, R0.reuse, R5, R7 ;  /* 0x0000000500727224 */ /* 0x040fe200078e0207 */
[----:B------:R-:W-:Y:S01]  /*61e0*/  ISETP.GT.U32.AND P2, PT, R0, R113, PT ;  /* 0x000000710000720c */ /* 0x000fe20003f44070 */
[----:B------:R-:W-:Y:S01]  /*61f0*/  IMAD.HI.U32 R5, R2, R115, RZ ;  /* 0x0000007302057227 */ /* 0x000fe200078e00ff */
[----:B------:R-:W-:-:S03]  /*6200*/  IABS R7, R8 ;  /* 0x0000000800077213 */ /* 0x000fc60000000000 */
[----:B------:R-:W-:Y:S02]  /*6210*/  IMAD.MOV R5, RZ, RZ, -R5 ;  /* 0x000000ffff057224 */ /* 0x000fe400078e0a05 */
[--C-:B------:R-:W-:Y:S01]  /*6220*/  @!P1 IMAD.IADD R109, R109, 0x1, -R0.reuse ;  /* 0x000000016d6d9824 */ /* 0x100fe200078e0a00 */
[----:B------:R-:W-:Y:S01]  /*6230*/  ISETP.GE.AND P1, PT, R116, RZ, PT ;  /* 0x000000ff7400720c */ /* 0x000fe20003f26270 */
[C---:B------:R-:W-:Y:S02]  /*6240*/  IMAD R115, R0.reuse, R5, R115 ;  /* 0x0000000500737224 */ /* 0x040fe400078e0273 */
[----:B------:R-:W-:Y:S01]  /*6250*/  @!P5 IADD3 R111, R111, -R0, RZ ;  /* 0x800000006f6fd210 */ /* 0x000fe20007ffe0ff */
[----:B------:R-:W-:Y:S01]  /*6260*/  @!P4 IMAD.MOV R109, RZ, RZ, -R109 ;  /* 0x000000ffff6dc224 */ /* 0x000fe200078e0a6d */
[C---:B------:R-:W-:Y:S01]  /*6270*/  ISETP.GT.U32.AND P5, PT, R0.reuse, R114, PT ;  /* 0x000000720000720c */ /* 0x040fe20003fa4070 */
[----:B------:R-:W-:Y:S01]  /*6280*/  @!P2 IMAD.IADD R113, R113, 0x1, -R0 ;  /* 0x000000017171a824 */ /* 0x000fe200078e0a00 */
[----:B------:R-:W-:Y:S01]  /*6290*/  ISETP.GT.U32.AND P4, PT, R0, R112, PT ;  /* 0x000000700000720c */ /* 0x000fe20003f84070 */
[----:B------:R-:W-:Y:S01]  /*62a0*/  IMAD.HI.U32 R5, R2, R7, RZ ;  /* 0x0000000702057227 */ /* 0x000fe200078e00ff */
[----:B------:R-:W-:-:S03]  /*62b0*/  ISETP.GT.U32.AND P2, PT, R0, R115, PT ;  /* 0x000000730000720c */ /* 0x000fc60003f44070 */
[----:B------:R-:W-:Y:S01]  /*62c0*/  @!P0 IMAD.MOV R110, RZ, RZ, -R110 ;  /* 0x000000ffff6e8224 */ /* 0x000fe200078e0a6e */
[----:B------:R-:W-:Y:S01]  /*62d0*/  ISETP.GE.AND P0, PT, R117, RZ, PT ;  /* 0x000000ff7500720c */ /* 0x000fe20003f06270 */
[----:B------:R-:W-:Y:S01]  /*62e0*/  IMAD.MOV R5, RZ, RZ, -R5 ;  /* 0x000000ffff057224 */ /* 0x000fe200078e0a05 */
[----:B------:R-:W-:Y:S01]  /*62f0*/  IABS R117, R118 ;  /* 0x0000007600757213 */ /* 0x000fe20000000000 */
[----:B------:R-:W-:Y:S01]  /*6300*/  @!P6 IMAD.MOV R113, RZ, RZ, -R113 ;  /* 0x000000ffff71e224 */ /* 0x000fe200078e0a71 */
[----:B------:R-:W-:Y:S01]  /*6310*/  ISETP.GE.AND P6, PT, R118, RZ, PT ;  /* 0x000000ff7600720c */ /* 0x000fe20003fc6270 */
[--C-:B------:R-:W-:Y:S02]  /*6320*/  @!P5 IMAD.IADD R114, R114, 0x1, -R0.reuse ;  /* 0x000000017272d824 */ /* 0x100fe400078e0a00 */
[--C-:B------:R-:W-:Y:S01]  /*6330*/  @!P4 IMAD.IADD R112, R112, 0x1, -R0.reuse ;  /* 0x000000017070c824 */ /* 0x100fe200078e0a00 */
[----:B------:R-:W-:Y:S01]  /*6340*/  ISETP.GE.AND P4, PT, R9, RZ, PT ;  /* 0x000000ff0900720c */ /* 0x000fe20003f86270 */
[----:B------:R-:W-:Y:S01]  /*6350*/  @!P2 IMAD.IADD R115, R115, 0x1, -R0 ;  /* 0x000000017373a824 */ /* 0x000fe200078e0a00 */
[----:B------:R-:W-:Y:S01]  /*6360*/  IABS R9, R119 ;  /* 0x0000007700097213 */ /* 0x000fe20000000000 */
[C---:B------:R-:W-:Y:S01]  /*6370*/  IMAD R116, R0.reuse, R5, R7 ;  /* 0x0000000500747224 */ /* 0x040fe200078e0207 */
[----:B------:R-:W-:Y:S01]  /*6380*/  ISETP.GT.U32.AND P5, PT, R0, R114, PT ;  /* 0x000000720000720c */ /* 0x000fe20003fa4070 */
[----:B------:R-:W-:Y:S01]  /*6390*/  IMAD.HI.U32 R5, R2, R117, RZ ;  /* 0x0000007502057227 */ /* 0x000fe200078e00ff */
[----:B------:R-:W-:-:S03]  /*63a0*/  ISETP.GT.U32.AND P2, PT, R0, R115, PT ;  /* 0x000000730000720c */ /* 0x000fc60003f44070 */
[----:B------:R-:W-:-:S04]  /*63b0*/  IMAD.HI.U32 R7, R2, R9, RZ ;  /* 0x0000000902077227 */ /* 0x000fc800078e00ff */
[----:B------:R-:W-:Y:S01]  /*63c0*/  @!P1 IMAD.MOV R112, RZ, RZ, -R112 ;  /* 0x000000ffff709224 */ /* 0x000fe200078e0a70 */
[C---:B------:R-:W-:Y:S01]  /*63d0*/  ISETP.GT.U32.AND P1, PT, R0.reuse, R116, PT ;  /* 0x000000740000720c */ /* 0x040fe20003f24070 */
[----:B------:R-:W-:Y:S02]  /*63e0*/  IMAD.MOV R5, RZ, RZ, -R5 ;  /* 0x000000ffff057224 */ /* 0x000fe400078e0a05 */
[----:B------:R-:W-:Y:S02]  /*63f0*/  IMAD.MOV R7, RZ, RZ, -R7 ;  /* 0x000000ffff077224 */ /* 0x000fe400078e0a07 */
[----:B------:R-:W-:Y:S02]  /*6400*/  IMAD R117, R0, R5, R117 ;  /* 0x0000000500757224 */ /* 0x000fe400078e0275 */
[--C-:B------:R-:W-:Y:S01]  /*6410*/  @!P5 IMAD.IADD R114, R114, 0x1, -R0.reuse ;  /* 0x000000017272d824 */ /* 0x100fe200078e0a00 */
[----:B------:R-:W-:Y:S01]  /*6420*/  ISETP.GE.AND P5, PT, R119, RZ, PT ;  /* 0x000000ff7700720c */ /* 0x000fe20003fa6270 */
[C---:B------:R-:W-:Y:S01]  /*6430*/  IMAD R118, R0.reuse, R7, R9 ;  /* 0x0000000700767224 */ /* 0x040fe200078e0209 */
[----:B------:R-:W-:Y:S01]  /*6440*/  LOP3.LUT R7, R3, 0xfa, RZ, 0xfc, !PT ;  /* 0x000000fa03077812 */ /* 0x000fe200078efcff */
[----:B------:R-:W-:Y:S01]  /*6450*/  @!P2 IMAD.IADD R115, R115, 0x1, -R0 ;  /* 0x000000017373a824 */ /* 0x000fe200078e0a00 */
[C---:B------:R-:W-:Y:S01]  /*6460*/  ISETP.GT.U32.AND P2, PT, R0.reuse, R117, PT ;  /* 0x000000750000720c */ /* 0x040fe20003f44070 */
[----:B------:R-:W-:Y:S01]  /*6470*/  @!P0 IMAD.MOV R114, RZ, RZ, -R114 ;  /* 0x000000ffff728224 */ /* 0x000fe200078e0a72 */
[----:B------:R-:W-:Y:S01]  /*6480*/  ISETP.GT.U32.AND P0, PT, R0, R118, PT ;  /* 0x000000760000720c */ /* 0x000fe20003f04070 */
[----:B------:R-:W-:Y:S01]  /*6490*/  @!P1 IMAD.IADD R116, R116, 0x1, -R0 ;  /* 0x0000000174749824 */ /* 0x000fe200078e0a00 */
[----:B------:R-:W-:Y:S01]  /*64a0*/  IABS R9, R7 ;  /* 0x0000000700097213 */ /* 0x000fe20000000000 */
[----:B------:R-:W-:Y:S01]  /*64b0*/  @!P3 IMAD.MOV R111, RZ, RZ, -R111 ;  /* 0x000000ffff6fb224 */ /* 0x000fe200078e0a6f */
[----:B------:R-:W-:Y:S01]  /*64c0*/  ISETP.GE.AND P3, PT, R8, RZ, PT ;  /* 0x000000ff0800720c */ /* 0x000fe20003f66270 */
[----:B------:R-:W-:Y:S01]  /*64d0*/  @!P4 IMAD.MOV R115, RZ, RZ, -R115 ;  /* 0x000000ffff73c224 */ /* 0x000fe200078e0a73 */
[----:B------:R-:W-:-:S02]  /*64e0*/  LOP3.LUT R8, R3, 0xf8, RZ, 0xfc, !PT ;  /* 0x000000f803087812 */ /* 0x000fc400078efcff */
[----:B------:R-:W-:Y:S02]  /*64f0*/  ISETP.GT.U32.AND P1, PT, R0, R116, PT ;  /* 0x000000740000720c */ /* 0x000fe40003f24070 */
[----:B------:R-:W-:Y:S01]  /*6500*/  IABS R119, R8 ;  /* 0x0000000800777213 */ /* 0x000fe20000000000 */
[--C-:B------:R-:W-:Y:S01]  /*6510*/  @!P2 IMAD.IADD R117, R117, 0x1, -R0.reuse ;  /* 0x000000017575a824 */ /* 0x100fe200078e0a00 */
[----:B------:R-:W-:Y:S01]  /*6520*/  ISETP.GE.AND P4, PT, R8, RZ, PT ;  /* 0x000000ff0800720c */ /* 0x000fe20003f86270 */
[----:B------:R-:W-:Y:S02]  /*6530*/  @!P0 IMAD.IADD R118, R118, 0x1, -R0 ;  /* 0x0000000176768824 */ /* 0x000fe400078e0a00 */
[----:B------:R-:W-:Y:S01]  /*6540*/  IMAD.HI.U32 R5, R2, R119, RZ ;  /* 0x0000007702057227 */ /* 0x000fe200078e00ff */
[C---:B------:R-:W-:Y:S02]  /*6550*/  ISETP.GT.U32.AND P2, PT, R0.reuse, R117, PT ;  /* 0x000000750000720c */ /* 0x040fe40003f44070 */
[----:B------:R-:W-:Y:S01]  /*6560*/  ISETP.GT.U32.AND P0, PT, R0, R118, PT ;  /* 0x000000760000720c */ /* 0x000fe20003f04070 */
[----:B------:R-:W-:-:S02]  /*6570*/  IMAD.MOV R8, RZ, RZ, -R5 ;  /* 0x000000ffff087224 */ /* 0x000fc400078e0a05 */
[----:B------:R-:W-:Y:S01]  /*6580*/  @!P1 IMAD.IADD R116, R116, 0x1, -R0 ;  /* 0x0000000174749824 */ /* 0x000fe200078e0a00 */
[----:B------:R-:W-:Y:S01]  /*6590*/  ISETP.GE.AND P1, PT, R7, RZ, PT ;  /* 0x000000ff0700720c */ /* 0x000fe20003f26270 */
[----:B------:R-:W-:-:S04]  /*65a0*/  IMAD.HI.U32 R5, R2, R9, RZ ;  /* 0x0000000902057227 */ /* 0x000fc800078e00ff */
[----:B------:R-:W-:-:S04]  /*65b0*/  IMAD.HI.U32 R7, R2, R121, RZ ;  /* 0x0000007902077227 */ /* 0x000fc800078e00ff */
[----:B------:R-:W-:Y:S01]  /*65c0*/  IMAD R119, R0, R8, R119 ;  /* 0x0000000800777224 */ /* 0x000fe200078e0277 */
[----:B------:R-:W-:Y:S01]  /*65d0*/  @!P0 IADD3 R118, R118, -R0, RZ ;  /* 0x8000000076768210 */ /* 0x000fe20007ffe0ff */
[----:B------:R-:W-:Y:S01]  /*65e0*/  IMAD.MOV R5, RZ, RZ, -R5 ;  /* 0x000000ffff057224 */ /* 0x000fe200078e0a05 */
[----:B------:R-:W-:Y:S01]  /*65f0*/  LOP3.LUT R8, R3, 0x100, RZ, 0xfc, !PT ;  /* 0x0000010003087812 */ /* 0x000fe200078efcff */
[----:B------:R-:W-:Y:S02]  /*6600*/  IMAD.MOV R7, RZ, RZ, -R7 ;  /* 0x000000ffff077224 */ /* 0x000fe400078e0a07 */
[----:B------:R-:W-:Y:S01]  /*6610*/  @!P3 IMAD.MOV R116, RZ, RZ, -R116 ;  /* 0x000000ffff74b224 */ /* 0x000fe200078e0a74 */
[----:B------:R-:W-:Y:S01]  /*6620*/  ISETP.GE.AND P3, PT, R120, RZ, PT ;  /* 0x000000ff7800720c */ /* 0x000fe20003f66270 */
[----:B------:R-:W-:Y:S01]  /*6630*/  @!P2 IMAD.IADD R117, R117, 0x1, -R0 ;  /* 0x000000017575a824 */ /* 0x000fe200078e0a00 */
[C---:B------:R-:W-:Y:S01]  /*6640*/  ISETP.GT.U32.AND P2, PT, R0.reuse, R119, PT ;  /* 0x000000770000720c */ /* 0x040fe20003f44070 */
[C---:B------:R-:W-:Y:S01]  /*6650*/  IMAD R120, R0.reuse, R5, R9 ;  /* 0x0000000500787224 */ /* 0x040fe200078e0209 */
[----:B------:R-:W-:Y:S01]  /*6660*/  LOP3.LUT R5, R3, 0xfe, RZ, 0xfc, !PT ;  /* 0x000000fe03057812 */ /* 0x000fe200078efcff */
[C---:B------:R-:W-:Y:S01]  /*6670*/  IMAD R121, R0.reuse, R7, R121 ;  /* 0x0000000700797224 */ /* 0x040fe200078e0279 */
[----:B------:R-:W-:Y:S01]  /*6680*/  IABS R123, R8 ;  /* 0x00000008007b7213 */ /* 0x000fe20000000000 */
[----:B------:R-:W-:Y:S01]  /*6690*/  @!P6 IMAD.MOV R117, RZ, RZ, -R117 ;  /* 0x000000ffff75e224 */ /* 0x000fe200078e0a75 */
[C---:B------:R-:W-:Y:S01]  /*66a0*/  ISETP.GT.U32.AND P6, PT, R0.reuse, R120, PT ;  /* 0x000000780000720c */ /* 0x040fe20003fc4070 */
[----:B------:R-:W-:Y:S01]  /*66b0*/  @!P5 IMAD.MOV R118, RZ, RZ, -R118 ;  /* 0x000000ffff76d224 */ /* 0x000fe200078e0a76 */
[----:B------:R-:W-:Y:S01]  /*66c0*/  ISETP.GT.U32.AND P5, PT, R0, R121, PT ;  /* 0x000000790000720c */ /* 0x000fe20003fa4070 */
[----:B------:R-:W-:Y:S01]  /*66d0*/  IMAD.HI.U32 R7, R2, R123, RZ ;  /* 0x0000007b02077227 */ /* 0x000fe200078e00ff */
[----:B------:R-:W-:-:S02]  /*66e0*/  IABS R9, R5 ;  /* 0x0000000500097213 */ /* 0x000fc40000000000 */
[----:B------:R-:W-:Y:S01]  /*66f0*/  ISETP.GE.AND P0, PT, R5, RZ, PT ;  /* 0x000000ff0500720c */ /* 0x000fe20003f06270 */
[----:B------:R-:W-:Y:S02]  /*6700*/  @!P2 IMAD.IADD R119, R119, 0x1, -R0 ;  /* 0x000000017777a824 */ /* 0x000fe400078e0a00 */
[----:B------:R-:W-:-:S03]  /*6710*/  IMAD.HI.U32 R5, R2, R9, RZ ;  /* 0x0000000902057227 */ /* 0x000fc600078e00ff */
[----:B------:R-:W-:Y:S01]  /*6720*/  ISETP.GT.U32.AND P2, PT, R0, R119, PT ;  /* 0x000000770000720c */ /* 0x000fe20003f44070 */
[--C-:B------:R-:W-:Y:S02]  /*6730*/  @!P6 IMAD.IADD R120, R120, 0x1, -R0.reuse ;  /* 0x000000017878e824 */ /* 0x100fe400078e0a00 */
[----:B------:R-:W-:Y:S02]  /*6740*/  @!P5 IMAD.IADD R121, R121, 0x1, -R0 ;  /* 0x000000017979d824 */ /* 0x000fe400078e0a00 */
[----:B------:R-:W-:Y:S01]  /*6750*/  IMAD.MOV R7, RZ, RZ, -R7 ;  /* 0x000000ffff077224 */ /* 0x000fe200078e0a07 */
[C---:B------:R-:W-:Y:S01]  /*6760*/  ISETP.GT.U32.AND P6, PT, R0.reuse, R120, PT ;  /* 0x000000780000720c */ /* 0x040fe20003fc4070 */
[----:B------:R-:W-:Y:S01]  /*6770*/  IMAD.MOV R122, RZ, RZ, -R5 ;  /* 0x000000ffff7a7224 */ /* 0x000fe200078e0a05 */
[C---:B------:R-:W-:Y:S01]  /*6780*/  ISETP.GT.U32.AND P5, PT, R0.reuse, R121, PT ;  /* 0x000000790000720c */ /* 0x040fe20003fa4070 */
[----:B------:R-:W-:Y:S02]  /*6790*/  IMAD R123, R0, R7, R123 ;  /* 0x00000007007b7224 */ /* 0x000fe400078e027b */
[----:B------:R-:W-:-:S04]  /*67a0*/  IMAD.HI.U32 R7, R2, R129, RZ ;  /* 0x0000008102077227 */ /* 0x000fc800078e00ff */
[--C-:B------:R-:W-:Y:S01]  /*67b0*/  @!P2 IMAD.IADD R119, R119, 0x1, -R0.reuse ;  /* 0x000000017777a824 */ /* 0x100fe200078e0a00 */
[----:B------:R-:W-:Y:S01]  /*67c0*/  ISETP.GE.AND P2, PT, R8, RZ, PT ;  /* 0x000000ff0800720c */ /* 0x000fe20003f46270 */
[----:B------:R-:W-:Y:S01]  /*67d0*/  IMAD R122, R0, R122, R9 ;  /* 0x0000007a007a7224 */ /* 0x000fe200078e0209 */
[----:B------:R-:W-:Y:S01]  /*67e0*/  LOP3.LUT R8, R3, 0x106, RZ, 0xfc, !PT ;  /* 0x0000010603087812 */ /* 0x000fe200078efcff */
[----:B------:R-:W-:Y:S01]  /*67f0*/  IMAD.MOV R7, RZ, RZ, -R7 ;  /* 0x000000ffff077224 */ /* 0x000fe200078e0a07 */
[----:B------:R-:W-:Y:S01]  /*6800*/  IABS R9, R130 ;  /* 0x0000008200097213 */ /* 0x000fe20000000000 */
[--C-:B------:R-:W-:Y:S01]  /*6810*/  @!P6 IMAD.IADD R120, R120, 0x1, -R0.reuse ;  /* 0x000000017878e824 */ /* 0x100fe200078e0a00 */
[C---:B------:R-:W-:Y:S01]  /*6820*/  ISETP.GT.U32.AND P6, PT, R0.reuse, R122, PT ;  /* 0x0000007a0000720c */ /* 0x040fe20003fc4070 */
[----:B------:R-:W-:Y:S01]  /*6830*/  @!P4 IMAD.MOV R119, RZ, RZ, -R119 ;  /* 0x000000ffff77c224 */ /* 0x000fe200078e0a77 */
[C---:B------:R-:W-:Y:S01]  /*6840*/  ISETP.GT.U32.AND P4, PT, R0.reuse, R123, PT ;  /* 0x0000007b0000720c */ /* 0x040fe20003f84070 */
[----:B------:R-:W-:Y:S01]  /*6850*/  IMAD R126, R0, R7, R129 ;  /* 0x00000007007e7224 */ /* 0x000fe200078e0281 */
[----:B------:R-:W-:Y:S01]  /*6860*/  IABS R129, R131 ;  /* 0x0000008300817213 */ /* 0x000fe20000000000 */
[----:B------:R-:W-:-:S02]  /*6870*/  @!P5 IMAD.IADD R121, R121, 0x1, -R0 ;  /* 0x000000017979d824 */ /* 0x000fc400078e0a00 */
[----:B------:R-:W-:-:S04]  /*6880*/  IMAD.HI.U32 R5, R2, R127, RZ ;  /* 0x0000007f02057227 */ /* 0x000fc800078e00ff */
[----:B------:R-:W-:Y:S01]  /*6890*/  @!P3 IMAD.MOV R121, RZ, RZ, -R121 ;  /* 0x000000ffff79b224 */ /* 0x000fe200078e0a79 */
[----:B------:R-:W-:Y:S01]  /*68a0*/  ISETP.GT.U32.AND P3, PT, R0, R126, PT ;  /* 0x0000007e0000720c */ /* 0x000fe20003f64070 */
[----:B------:R-:W-:Y:S02]  /*68b0*/  IMAD.MOV R5, RZ, RZ, -R5 ;  /* 0x000000ffff057224 */ /* 0x000fe400078e0a05 */
[----:B------:R-:W-:Y:S01]  /*68c0*/  @!P1 IMAD.MOV R120, RZ, RZ, -R120 ;  /* 0x000000ffff789224 */ /* 0x000fe200078e0a78 */
[----:B------:R-:W-:Y:S01]  /*68d0*/  ISETP.GE.AND P1, PT, R124, RZ, PT ;  /* 0x000000ff7c00720c */ /* 0x000fe20003f26270 */
[----:B------:R-:W-:Y:S01]  /*68e0*/  IMAD R124, R0, R5, R127 ;  /* 0x00000005007c7224 */ /* 0x000fe200078e027f */
[----:B------:R-:W-:Y:S01]  /*68f0*/  IABS R127, R8 ;  /* 0x00000008007f7213 */ /* 0x000fe20000000000 */
[--C-:B------:R-:W-:Y:S02]  /*6900*/  @!P6 IMAD.IADD R122, R122, 0x1, -R0.reuse ;  /* 0x000000017a7ae824 */ /* 0x100fe400078e0a00 */
[----:B------:R-:W-:Y:S01]  /*6910*/  @!P4 IMAD.IADD R123, R123, 0x1, -R0 ;  /* 0x000000017b7bc824 */ /* 0x000fe200078e0a00 */
[----:B------:R-:W-:Y:S01]  /*6920*/  ISETP.GT.U32.AND P5, PT, R0, R124, PT ;  /* 0x0000007c0000720c */ /* 0x000fe20003fa4070 */
[----:B------:R-:W-:Y:S01]  /*6930*/  IMAD.HI.U32 R5, R2, R127, RZ ;  /* 0x0000007f02057227 */ /* 0x000fe200078e00ff */
[----:B------:R-:W-:-:S02]  /*6940*/  ISETP.GT.U32.AND P6, PT, R0, R122, PT ;  /* 0x0000007a0000720c */ /* 0x000fc40003fc4070 */
[----:B------:R-:W-:Y:S01]  /*6950*/  ISETP.GT.U32.AND P4, PT, R0, R123, PT ;  /* 0x0000007b0000720c */ /* 0x000fe20003f84070 */
[----:B------:R-:W-:Y:S02]  /*6960*/  @!P3 IMAD.IADD R126, R126, 0x1, -R0 ;  /* 0x000000017e7eb824 */ /* 0x000fe400078e0a00 */
[----:B------:R-:W-:Y:S02]  /*6970*/  IMAD.MOV R5, RZ, RZ, -R5 ;  /* 0x000000ffff057224 */ /* 0x000fe400078e0a05 */
[----:B------:R-:W-:Y:S01]  /*6980*/  IMAD.HI.U32 R7, R2, R129, RZ ;  /* 0x0000008102077227 */ /* 0x000fe200078e00ff */
[----:B------:R-:W-:-:S03]  /*6990*/  ISETP.GT.U32.AND P3, PT, R0, R126, PT ;  /* 0x0000007e0000720c */ /* 0x000fc60003f64070 */
[----:B------:R-:W-:Y:S01]  /*69a0*/  IMAD R127, R0, R5, R127 ;  /* 0x00000005007f7224 */ /* 0x000fe200078e027f */
[----:B------:R-:W-:Y:S01]  /*69b0*/  IADD3 R7, -R7, RZ, RZ ;  /* 0x000000ff07077210 */ /* 0x000fe20007ffe1ff */
[----:B------:R-:W-:-:S04]  /*69c0*/  IMAD.HI.U32 R5, R2, R9, RZ ;  /* 0x0000000902057227 */ /* 0x000fc800078e00ff */
[----:B------:R-:W-:Y:S02]  /*69d0*/  IMAD.MOV R5, RZ, RZ, -R5 ;  /* 0x000000ffff057224 */ /* 0x000fe400078e0a05 */
[--C-:B------:R-:W-:Y:S01]  /*69e0*/  @!P6 IMAD.IADD R122, R122, 0x1, -R0.reuse ;  /* 0x000000017a7ae824 */ /* 0x100fe200078e0a00 */
[----:B------:R-:W-:Y:S01]  /*69f0*/  ISETP.GE.AND P6, PT, R128, RZ, PT ;  /* 0x000000ff8000720c */ /* 0x000fe20003fc6270 */
[--C-:B------:R-:W-:Y:S01]  /*6a00*/  @!P4 IMAD.IADD R123, R123, 0x1, -R0.reuse ;  /* 0x000000017b7bc824 */ /* 0x100fe200078e0a00 */
[----:B------:R-:W-:Y:S01]  /*6a10*/  ISETP.GT.U32.AND P4, PT, R0, R127, PT ;  /* 0x0000007f0000720c */ /* 0x000fe20003f84070 */
[--C-:B------:R-:W-:Y:S02]  /*6a20*/  @!P5 IMAD.IADD R124, R124, 0x1, -R0.reuse ;  /* 0x000000017c7cd824 */ /* 0x100fe400078e0a00 */
[----:B------:R-:W-:Y:S01]  /*6a30*/  IMAD R128, R0, R5, R9 ;  /* 0x0000000500807224 */ /* 0x000fe200078e0209 */
[C---:B------:R-:W-:Y:S01]  /*6a40*/  LOP3.LUT R5, R3.reuse, 0x10c, RZ, 0xfc, !PT ;  /* 0x0000010c03057812 */ /* 0x040fe200078efcff */
[----:B------:R-:W-:Y:S01]  /*6a50*/  @!P3 IMAD.IADD R126, R126, 0x1, -R0 ;  /* 0x000000017e7eb824 */ /* 0x000fe200078e0a00 */
[C---:B------:R-:W-:Y:S01]  /*6a60*/  ISETP.GT.U32.AND P5, PT, R0.reuse, R124, PT ;  /* 0x0000007c0000720c */ /* 0x040fe20003fa4070 */
[C---:B------:R-:W-:Y:S01]  /*6a70*/  IMAD R129, R0.reuse, R7, R129 ;  /* 0x0000000700817224 */ /* 0x040fe200078e0281 */
[----:B------:R-:W-:Y:S01]  /*6a80*/  ISETP.GT.U32.AND P3, PT, R0, R128, PT ;  /* 0x000000800000720c */ /* 0x000fe20003f64070 */
[----:B------:R-:W-:Y:S01]  /*6a90*/  @!P2 IMAD.MOV R123, RZ, RZ, -R123 ;  /* 0x000000ffff7ba224 */ /* 0x000fe200078e0a7b */
[----:B------:R-:W-:Y:S01]  /*6aa0*/  IABS R9, R5 ;  /* 0x0000000500097213 */ /* 0x000fe20000000000 */
[----:B------:R-:W-:Y:S01]  /*6ab0*/  @!P0 IMAD.MOV R122, RZ, RZ, -R122 ;  /* 0x000000ffff7a8224 */ /* 0x000fe200078e0a7a */
[----:B------:R-:W-:Y:S01]  /*6ac0*/  LOP3.LUT R7, R3, 0x10e, RZ, 0xfc, !PT ;  /* 0x0000010e03077812 */ /* 0x000fe200078efcff */
[----:B------:R-:W-:Y:S01]  /*6ad0*/  @!P4 IMAD.IADD R127, R127, 0x1, -R0 ;  /* 0x000000017f7fc824 */ /* 0x000fe200078e0a00 */
[----:B------:R-:W-:Y:S01]  /*6ae0*/  ISETP.GE.AND P2, PT, R130, RZ, PT ;  /* 0x000000ff8200720c */ /* 0x000fe20003f46270 */
[----:B------:R-:W-:Y:S01]  /*6af0*/  @!P6 IMAD.MOV R126, RZ, RZ, -R126 ;  /* 0x000000ffff7ee224 */ /* 0x000fe200078e0a7e */
[----:B------:R-:W-:-:S02]  /*6b00*/  ISETP.GE.AND P0, PT, R8, RZ, PT ;  /* 0x000000ff0800720c */ /* 0x000fc40003f06270 */
[----:B------:R-:W-:Y:S01]  /*6b10*/  ISETP.GT.U32.AND P4, PT, R0, R127, PT ;  /* 0x0000007f0000720c */ /* 0x000fe20003f84070 */
[--C-:B------:R-:W-:Y:S01]  /*6b20*/  @!P5 IMAD.IADD R124, R124, 0x1, -R0.reuse ;  /* 0x000000017c7cd824 */ /* 0x100fe200078e0a00 */
[----:B------:R-:W-:Y:S01]  /*6b30*/  ISETP.GE.AND P5, PT, R131, RZ, PT ;  /* 0x000000ff8300720c */ /* 0x000fe20003fa6270 */
[----:B------:R-:W-:Y:S01]  /*6b40*/  @!P3 IMAD.IADD R128, R128, 0x1, -R0 ;  /* 0x000000018080b824 */ /* 0x000fe200078e0a00 */
[----:B------:R-:W-:Y:S01]  /*6b50*/  IABS R131, R7 ;  /* 0x0000000700837213 */ /* 0x000fe20000000000 */
[----:B------:R-:W-:Y:S01]  /*6b60*/  @!P1 IMAD.MOV R124, RZ, RZ, -R124 ;  /* 0x000000ffff7c9224 */ /* 0x000fe200078e0a7c */
[----:B------:R-:W-:Y:S01]  /*6b70*/  ISETP.GE.AND P1, PT, R5, RZ, PT ;  /* 0x000000ff0500720c */ /* 0x000fe20003f26270 */
[----:B------:R-:W-:Y:S01]  /*6b80*/  IMAD.HI.U32 R5, R2, R9, RZ ;  /* 0x0000000902057227 */ /* 0x000fe200078e00ff */
[C---:B------:R-:W-:Y:S02]  /*6b90*/  ISETP.GT.U32.AND P3, PT, R0.reuse, R128, PT ;  /* 0x000000800000720c */ /* 0x040fe40003f64070 */
[----:B------:R-:W-:Y:S01]  /*6ba0*/  ISETP.GE.AND P6, PT, R7, RZ, PT ;  /* 0x000000ff0700720c */ /* 0x000fe20003fc6270 */
[----:B------:R-:W-:Y:S01]  /*6bb0*/  IMAD.MOV R5, RZ, RZ, -R5 ;  /* 0x000000ffff057224 */ /* 0x000fe200078e0a05 */
[----:B------:R-:W-:Y:S01]  /*6bc0*/  LOP3.LUT R8, R3, 0x110, RZ, 0xfc, !PT ;  /* 0x0000011003087812 */ /* 0x000fe200078efcff */
[----:B------:R-:W-:Y:S01]  /*6bd0*/  @!P4 IMAD.IADD R127, R127, 0x1, -R0 ;  /* 0x000000017f7fc824 */ /* 0x000fe200078e0a00 */
[C---:B------:R-:W-:Y:S01]  /*6be0*/  ISETP.GT.U32.AND P4, PT, R0.reuse, R129, PT ;  /* 0x000000810000720c */ /* 0x040fe20003f84070 */
[----:B------:R-:W-:Y:S01]  /*6bf0*/  IMAD R130, R0, R5, R9 ;  /* 0x0000000500827224 */ /* 0x000fe200078e0209 */
[----:B------:R-:W-:Y:S01]  /*6c00*/  IABS R133, R8 ;  /* 0x0000000800857213 */ /* 0x000fe20000000000 */
[----:B------:R-:W-:Y:S01]  /*6c10*/  IMAD.HI.U32 R7, R2, R131, RZ ;  /* 0x0000008302077227 */ /* 0x000fe200078e00ff */
[----:B------:R-:W-:-:S03]  /*6c20*/  IABS R9, R136 ;  /* 0x0000008800097213 */ /* 0x000fc60000000000 */
[--C-:B------:R-:W-:Y:S01]  /*6c30*/  @!P3 IMAD.IADD R128, R128, 0x1, -R0.reuse ;  /* 0x000000018080b824 */ /* 0x100fe200078e0a00 */
[C---:B------:R-:W-:Y:S01]  /*6c40*/  ISETP.GT.U32.AND P3, PT, R0.reuse, R130, PT ;  /* 0x000000820000720c */ /* 0x040fe20003f64070 */
[----:B------:R-:W-:Y:S02]  /*6c50*/  IMAD.MOV R7, RZ, RZ, -R7 ;  /* 0x000000ffff077224 */ /* 0x000fe400078e0a07 */
[----:B------:R-:W-:Y:S02]  /*6c60*/  @!P0 IMAD.MOV R127, RZ, RZ, -R127 ;  /* 0x000000ffff7f8224 */ /* 0x000fe400078e0a7f */
[----:B------:R-:W-:Y:S02]  /*6c70*/  IMAD R131, R0, R7, R131 ;  /* 0x0000000700837224 */ /* 0x000fe400078e0283 */
[----:B------:R-:W-:Y:S02]  /*6c80*/  @!P4 IMAD.IADD R129, R129, 0x1, -R0 ;  /* 0x000000018181c824 */ /* 0x000fe400078e0a00 */
[----:B------:R-:W-:Y:S01]  /*6c90*/  IMAD.HI.U32 R5, R2, R133, RZ ;  /* 0x0000008502057227 */ /* 0x000fe200078e00ff */
[----:B------:R-:W-:-:S02]  /*6ca0*/  ISETP.GT.U32.AND P0, PT, R0, R131, PT ;  /* 0x000000830000720c */ /* 0x000fc40003f04070 */
[----:B------:R-:W-:Y:S01]  /*6cb0*/  ISETP.GT.U32.AND P4, PT, R0, R129, PT ;  /* 0x000000810000720c */ /* 0x000fe20003f84070 */
[----:B------:R-:W-:Y:S02]  /*6cc0*/  @!P3 IMAD.IADD R130, R130, 0x1, -R0 ;  /* 0x000000018282b824 */ /* 0x000fe400078e0a00 */
[----:B------:R-:W-:Y:S02]  /*6cd0*/  IMAD.MOV R5, RZ, RZ, -R5 ;  /* 0x000000ffff057224 */ /* 0x000fe400078e0a05 */
[----:B------:R-:W-:Y:S01]  /*6ce0*/  IMAD.HI.U32 R7, R2, R135, RZ ;  /* 0x0000008702077227 */ /* 0x000fe200078e00ff */
[----:B------:R-:W-:-:S03]  /*6cf0*/  ISETP.GT.U32.AND P3, PT, R0, R130, PT ;  /* 0x000000820000720c */ /* 0x000fc60003f64070 */
[----:B------:R-:W-:Y:S02]  /*6d00*/  IMAD.MOV R7, RZ, RZ, -R7 ;  /* 0x000000ffff077224 */ /* 0x000fe400078e0a07 */
[--C-:B------:R-:W-:Y:S02]  /*6d10*/  @!P0 IMAD.IADD R131, R131, 0x1, -R0.reuse ;  /* 0x0000000183838824 */ /* 0x100fe400078e0a00 */
[----:B------:R-:W-:Y:S01]  /*6d20*/  @!P4 IMAD.IADD R129, R129, 0x1, -R0 ;  /* 0x000000018181c824 */ /* 0x000fe200078e0a00 */
[----:B------:R-:W-:Y:S01]  /*6d30*/  ISETP.GE.AND P4, PT, R132, RZ, PT ;  /* 0x000000ff8400720c */ /* 0x000fe20003f86270 */
[C---:B------:R-:W-:Y:S01]  /*6d40*/  IMAD R132, R0.reuse, R5, R133 ;  /* 0x0000000500847224 */ /* 0x040fe200078e0285 */
[----:B------:R-:W-:Y:S01]  /*6d50*/  ISETP.GT.U32.AND P0, PT, R0, R131, PT ;  /* 0x000000830000720c */ /* 0x000fe20003f04070 */
[----:B------:R-:W-:-:S04]  /*6d60*/  IMAD.HI.U32 R5, R2, R9, RZ ;  /* 0x0000000902057227 */ /* 0x000fc800078e00ff */
[----:B------:R-:W-:Y:S01]  /*6d70*/  @!P3 IMAD.IADD R130, R130, 0x1, -R0 ;  /* 0x000000018282b824 */ /* 0x000fe200078e0a00 */
[C---:B------:R-:W-:Y:S01]  /*6d80*/  ISETP.GT.U32.AND P3, PT, R0.reuse, R132, PT ;  /* 0x000000840000720c */ /* 0x040fe20003f64070 */
[----:B------:R-:W-:Y:S01]  /*6d90*/  IMAD R133, R0, R7, R135 ;  /* 0x0000000700857224 */ /* 0x000fe200078e0287 */
[----:B------:R-:W-:Y:S01]  /*6da0*/  IABS R135, R138 ;  /* 0x0000008a00877213 */ /* 0x000fe20000000000 */
[----:B------:R-:W-:Y:S02]  /*6db0*/  IMAD.MOV R134, RZ, RZ, -R5 ;  /* 0x000000ffff867224 */ /* 0x000fe400078e0a05 */
[----:B------:R-:W-:Y:S01]  /*6dc0*/  @!P2 IMAD.MOV R128, RZ, RZ, -R128 ;  /* 0x000000ffff80a224 */ /* 0x000fe200078e0a80 */
[----:B------:R-:W-:Y:S01]  /*6dd0*/  ISETP.GE.AND P2, PT, R8, RZ, PT ;  /* 0x000000ff0800720c */ /* 0x000fe20003f46270 */
[----:B------:R-:W-:Y:S01]  /*6de0*/  @!P0 IMAD.IADD R131, R131, 0x1, -R0 ;  /* 0x0000000183838824 */ /* 0x000fe200078e0a00 */
[C---:B------:R-:W-:Y:S01]  /*6df0*/  ISETP.GT.U32.AND P0, PT, R0.reuse, R133, PT ;  /* 0x000000850000720c */ /* 0x040fe20003f04070 */
[----:B------:R-:W-:-:S02]  /*6e00*/  IMAD R134, R0, R134, R9 ;  /* 0x0000008600867224 */ /* 0x000fc400078e0209 */
[----:B------:R-:W-:-:S04]  /*6e10*/  IMAD.HI.U32 R5, R2, R135, RZ ;  /* 0x0000008702057227 */ /* 0x000fc800078e00ff */
[----:B------:R-:W-:Y:S01]  /*6e20*/  @!P3 IMAD.IADD R132, R132, 0x1, -R0 ;  /* 0x000000018484b824 */ /* 0x000fe200078e0a00 */
[----:B------:R-:W-:Y:S01]  /*6e30*/  ISETP.GT.U32.AND P3, PT, R0, R134, PT ;  /* 0x000000860000720c */ /* 0x000fe20003f64070 */
[----:B------:R-:W-:Y:S02]  /*6e40*/  IMAD.MOV R9, RZ, RZ, -R5 ;  /* 0x000000ffff097224 */ /* 0x000fe400078e0a05 */
[----:B------:R-:W-:-:S04]  /*6e50*/  IMAD.HI.U32 R7, R2, R153, RZ ;  /* 0x0000009902077227 */ /* 0x000fc800078e00ff */
[----:B------:R-:W-:Y:S02]  /*6e60*/  IMAD R135, R0, R9, R135 ;  /* 0x0000000900877224 */ /* 0x000fe400078e0287 */
[----:B------:R-:W-:Y:S02]  /*6e70*/  @!P0 IMAD.IADD R133, R133, 0x1, -R0 ;  /* 0x0000000185858824 */ /* 0x000fe400078e0a00 */
[----:B------:R-:W-:Y:S01]  /*6e80*/  IMAD.HI.U32 R8, R2, R137, RZ ;  /* 0x0000008902087227 */ /* 0x000fe200078e00ff */
[----:B------:R-:W-:-:S03]  /*6e90*/  ISETP.GT.U32.AND P0, PT, R0, R135, PT ;  /* 0x000000870000720c */ /* 0x000fc60003f04070 */
[----:B------:R-:W-:Y:S01]  /*6ea0*/  @!P3 IMAD.IADD R134, R134, 0x1, -R0 ;  /* 0x000000018686b824 */ /* 0x000fe200078e0a00 */
[----:B------:R-:W-:Y:S01]  /*6eb0*/  IADD3 R8, -R8, RZ, RZ ;  /* 0x000000ff08087210 */ /* 0x000fe20007ffe1ff */
[----:B------:R-:W-:Y:S01]  /*6ec0*/  @!P1 IMAD.MOV R130, RZ, RZ, -R130 ;  /* 0x000000ffff829224 */ /* 0x000fe200078e0a82 */
[----:B------:R-:W-:Y:S01]  /*6ed0*/  ISETP.GT.U32.AND P3, PT, R0, R132, PT ;  /* 0x000000840000720c */ /* 0x000fe20003f64070 */
[----:B------:R-:W-:Y:S01]  /*6ee0*/  IMAD.HI.U32 R5, R2, R151, RZ ;  /* 0x0000009702057227 */ /* 0x000fe200078e00ff */
[----:B------:R-:W-:-:S03]  /*6ef0*/  ISETP.GT.U32.AND P1, PT, R0, R134, PT ;  /* 0x000000860000720c */ /* 0x000fc60003f24070 */
[----:B------:R-:W-:Y:S02]  /*6f00*/  IMAD.MOV R7, RZ, RZ, -R7 ;  /* 0x000000ffff077224 */ /* 0x000fe400078e0a07 */
[----:B------:R-:W-:Y:S02]  /*6f10*/  IMAD.MOV R5, RZ, RZ, -R5 ;  /* 0x000000ffff057224 */ /* 0x000fe400078e0a05 */
[C---:B------:R-:W-:Y:S02]  /*6f20*/  IMAD R153, R0.reuse, R7, R153 ;  /* 0x0000000700997224 */ /* 0x040fe400078e0299 */
[--C-:B------:R-:W-:Y:S02]  /*6f30*/  @!P0 IMAD.IADD R135, R135, 0x1, -R0.reuse ;  /* 0x0000000187878824 */ /* 0x100fe400078e0a00 */
[C---:B------:R-:W-:Y:S01]  /*6f40*/  IMAD R152, R0.reuse, R8, R137 ;  /* 0x0000000800987224 */ /* 0x040fe200078e0289 */
[C---:B------:R-:W-:Y:S01]  /*6f50*/  LOP3.LUT R137, R3.reuse, 0x120, RZ, 0xfc, !PT ;  /* 0x0000012003897812 */ /* 0x040fe200078efcff */
[C---:B------:R-:W-:Y:S01]  /*6f60*/  IMAD R151, R0.reuse, R5, R151 ;  /* 0x0000000500977224 */ /* 0x040fe200078e0297 */
[C---:B------:R-:W-:Y:S01]  /*6f70*/  ISETP.GT.U32.AND P0, PT, R0.reuse, R135, PT ;  /* 0x000000870000720c */ /* 0x040fe20003f04070 */
[----:B------:R-:W-:Y:S01]  /*6f80*/  @!P5 IMAD.MOV R129, RZ, RZ, -R129 ;  /* 0x000000ffff81d224 */ /* 0x000fe200078e0a81 */
[C---:B------:R-:W-:Y:S01]  /*6f90*/  ISETP.GT.U32.AND P5, PT, R0.reuse, R133, PT ;  /* 0x000000850000720c */ /* 0x040fe20003fa4070 */
[----:B------:R-:W-:Y:S01]  /*6fa0*/  @!P6 IMAD.MOV R131, RZ, RZ, -R131 ;  /* 0x000000ffff83e224 */ /* 0x000fe200078e0a83 */
[----:B------:R-:W-:Y:S01]  /*6fb0*/  ISETP.GT.U32.AND P6, PT, R0, R153, PT ;  /* 0x000000990000720c */ /* 0x000fe20003fc4070 */
[--C-:B------:R-:W-:Y:S01]  /*6fc0*/  @!P1 IMAD.IADD R134, R134, 0x1, -R0.reuse ;  /* 0x0000000186869824 */ /* 0x100fe200078e0a00 */
[----:B------:R-:W-:Y:S01]  /*6fd0*/  LOP3.LUT R8, R3, 0x11e, RZ, 0xfc, !PT ;  /* 0x0000011e03087812 */ /* 0x000fe200078efcff */
[----:B------:R-:W-:Y:S01]  /*6fe0*/  @!P3 IMAD.IADD R132, R132, 0x1, -R0 ;  /* 0x000000018484b824 */ /* 0x000fe200078e0a00 */
[----:B------:R-:W-:-:S02]  /*6ff0*/  IABS R149, R137 ;  /* 0x0000008900957213 */ /* 0x000fc40000000000 */
[----:B------:R-:W-:Y:S01]  /*7000*/  ISETP.GT.U32.AND P1, PT, R0, R151, PT ;  /* 0x000000970000720c */ /* 0x000fe20003f24070 */
[----:B------:R-:W-:Y:S01]  /*7010*/  @!P2 IMAD.MOV R132, RZ, RZ, -R132 ;  /* 0x000000ffff84a224 */ /* 0x000fe200078e0a84 */
[----:B------:R-:W-:Y:S01]  /*7020*/  IABS R9, R8 ;  /* 0x0000000800097213 */ /* 0x000fe20000000000 */
[----:B------:R-:W-:Y:S01]  /*7030*/  IMAD.HI.U32 R7, R2, R149, RZ ;  /* 0x0000009502077227 */ /* 0x000fe200078e00ff */
[----:B------:R-:W-:-:S03]  /*7040*/  ISETP.GT.U32.AND P3, PT, R0, R152, PT ;  /* 0x000000980000720c */ /* 0x000fc60003f64070 */
[----:B------:R-:W-:Y:S01]  /*7050*/  @!P5 IMAD.IADD R133, R133, 0x1, -R0 ;  /* 0x000000018585d824 */ /* 0x000fe200078e0a00 */
[----:B------:R-:W-:Y:S01]  /*7060*/  ISETP.GE.AND P5, PT, R136, RZ, PT ;  /* 0x000000ff8800720c */ /* 0x000fe20003fa6270 */
[----:B------:R-:W-:Y:S01]  /*7070*/  IMAD.HI.U32 R5, R2, R9, RZ ;  /* 0x0000000902057227 */ /* 0x000fe200078e00ff */
[----:B------:R-:W-:-:S03]  /*7080*/  LOP3.LUT R136, R3, 0x124, RZ, 0xfc, !PT ;  /* 0x0000012403887812 */ /* 0x000fc600078efcff */
[--C-:B------:R-:W-:Y:S01]  /*7090*/  @!P0 IMAD.IADD R135, R135, 0x1, -R0.reuse ;  /* 0x0000000187878824 */ /* 0x100fe200078e0a00 */
[----:B------:R-:W-:Y:S01]  /*70a0*/  ISETP.GE.AND P0, PT, R138, RZ, PT ;  /* 0x000000ff8a00720c */ /* 0x000fe20003f06270 */
[----:B------:R-:W-:Y:S01]  /*70b0*/  IMAD.MOV R7, RZ, RZ, -R7 ;  /* 0x000000ffff077224 */ /* 0x000fe200078e0a07 */
[----:B------:R-:W-:Y:S01]  /*70c0*/  IABS R147, R136 ;  /* 0x0000008800937213 */ /* 0x000fe20000000000 */
[--C-:B------:R-:W-:Y:S01]  /*70d0*/  @!P6 IMAD.IADD R153, R153, 0x1, -R0.reuse ;  /* 0x000000019999e824 */ /* 0x100fe200078e0a00 */
[----:B------:R-:W-:Y:S01]  /*70e0*/  ISETP.GE.AND P6, PT, R139, RZ, PT ;  /* 0x000000ff8b00720c */ /* 0x000fe20003fc6270 */
[----:B------:R-:W-:Y:S01]  /*70f0*/  IMAD.MOV R5, RZ, RZ, -R5 ;  /* 0x000000ffff057224 */ /* 0x000fe200078e0a05 */
[C---:B------:R-:W-:Y:S01]  /*7100*/  LOP3.LUT R138, R3.reuse, 0x130, RZ, 0xfc, !PT ;  /* 0x00000130038a7812 */ /* 0x040fe200078efcff */
[C---:B------:R-:W-:Y:S01]  /*7110*/  IMAD R149, R0.reuse, R7, R149 ;  /* 0x0000000700957224 */ /* 0x040fe200078e0295 */
[----:B------:R-:W-:Y:S01]  /*7120*/  LOP3.LUT R7, R3, 0x122, RZ, 0xfc, !PT ;  /* 0x0000012203077812 */ /* 0x000fe200078efcff */
[----:B------:R-:W-:Y:S01]  /*7130*/  @!P1 IMAD.IADD R151, R151, 0x1, -R0 ;  /* 0x0000000197979824 */ /* 0x000fe200078e0a00 */
[C---:B------:R-:W-:Y:S01]  /*7140*/  ISETP.GT.U32.AND P1, PT, R0.reuse, R153, PT ;  /* 0x000000990000720c */ /* 0x040fe20003f24070 */
[C---:B------:R-:W-:Y:S01]  /*7150*/  IMAD R150, R0.reuse, R5, R9 ;  /* 0x0000000500967224 */ /* 0x040fe200078e0209 */
[----:B------:R-:W-:Y:S01]  /*7160*/  IABS R9, R7 ;  /* 0x0000000700097213 */ /* 0x000fe20000000000 */
[----:B------:R-:W-:Y:S01]  /*7170*/  @!P5 IMAD.MOV R134, RZ, RZ, -R134 ;  /* 0x000000ffff86d224 */ /* 0x000fe200078e0a86 */
[C---:B------:R-:W-:Y:S01]  /*7180*/  ISETP.GT.U32.AND P2, PT, R0.reuse, R151, PT ;  /* 0x000000970000720c */ /* 0x040fe20003f44070 */
[----:B------:R-:W-:Y:S01]  /*7190*/  @!P0 IMAD.MOV R135, RZ, RZ, -R135 ;  /* 0x000000ffff878224 */ /* 0x000fe200078e0a87 */
[----:B------:R-:W-:Y:S01]  /*71a0*/  ISETP.GT.U32.AND P5, PT, R0, R150, PT ;  /* 0x000000960000720c */ /* 0x000fe20003fa4070 */
[----:B------:R-:W-:Y:S01]  /*71b0*/  IMAD.HI.U32 R5, R2, R9, RZ ;  /* 0x0000000902057227 */ /* 0x000fe200078e00ff */
[----:B------:R-:W-:-:S02]  /*71c0*/  ISETP.GE.AND P0, PT, R141, RZ, PT ;  /* 0x000000ff8d00720c */ /* 0x000fc40003f06270 */
[----:B------:R-:W-:Y:S01]  /*71d0*/  IABS R141, R138 ;  /* 0x0000008a008d7213 */ /* 0x000fe20000000000 */
[--C-:B------:R-:W-:Y:S01]  /*71e0*/  @!P3 IMAD.IADD R152, R152, 0x1, -R0.reuse ;  /* 0x000000019898b824 */ /* 0x100fe200078e0a00 */
[----:B------:R-:W-:Y:S01]  /*71f0*/  IADD3 R5, -R5, RZ, RZ ;  /* 0x000000ff05057210 */ /* 0x000fe20007ffe1ff */
[--C-:B------:R-:W-:Y:S01]  /*7200*/  @!P1 IMAD.IADD R153, R153, 0x1, -R0.reuse ;  /* 0x0000000199999824 */ /* 0x100fe200078e0a00 */
[C---:B------:R-:W-:Y:S01]  /*7210*/  ISETP.GT.U32.AND P1, PT, R0.reuse, R149, PT ;  /* 0x000000950000720c */ /* 0x040fe20003f24070 */
[----:B------:R-:W-:Y:S01]  /*7220*/  @!P4 IMAD.MOV R133, RZ, RZ, -R133 ;  /* 0x000000ffff85c224 */ /* 0x000fe200078e0a85 */
[----:B------:R-:W-:Y:S01]  /*7230*/  ISETP.GT.U32.AND P4, PT, R0, R152, PT ;  /* 0x000000980000720c */ /* 0x000fe20003f84070 */
[--C-:B------:R-:W-:Y:S01]  /*7240*/  @!P2 IMAD.IADD R151, R151, 0x1, -R0.reuse ;  /* 0x000000019797a824 */ /* 0x100fe200078e0a00 */
[----:B------:R-:W-:Y:S01]  /*7250*/  ISETP.GE.AND P3, PT, R140, RZ, PT ;  /* 0x000000ff8c00720c */ /* 0x000fe20003f66270 */
[----:B------:R-:W-:Y:S01]  /*7260*/  IMAD R148, R0, R5, R9 ;  /* 0x0000000500947224 */ /* 0x000fe200078e0209 */
[----:B------:R-:W-:Y:S01]  /*7270*/  LOP3.LUT R5, R3, 0x126, RZ, 0xfc, !PT ;  /* 0x0000012603057812 */ /* 0x000fe200078efcff */
[----:B------:R-:W-:Y:S01]  /*7280*/  @!P5 IMAD.IADD R150, R150, 0x1, -R0 ;  /* 0x000000019696d824 */ /* 0x000fe200078e0a00 */
[----:B------:R-:W-:Y:S01]  /*7290*/  ISETP.GE.AND P5, PT, R7, RZ, PT ;  /* 0x000000ff0700720c */ /* 0x000fe20003fa6270 */
[----:B------:R-:W-:Y:S01]  /*72a0*/  @!P0 IMAD.MOV R151, RZ, RZ, -R151 ;  /* 0x000000ffff978224 */ /* 0x000fe200078e0a97 */
[----:B------:R-:W-:Y:S01]  /*72b0*/  ISETP.GT.U32.AND P0, PT, R0, R148, PT ;  /* 0x000000940000720c */ /* 0x000fe20003f04070 */
[----:B------:R-:W-:Y:S01]  /*72c0*/  IMAD.HI.U32 R7, R2, R147, RZ ;  /* 0x0000009302077227 */ /* 0x000fe200078e00ff */
[----:B------:R-:W-:-:S02]  /*72d0*/  IABS R9, R5 ;  /* 0x0000000500097213 */ /* 0x000fc40000000000 */
[----:B------:R-:W-:Y:S01]  /*72e0*/  ISETP.GE.AND P2, PT, R137, RZ, PT ;  /* 0x000000ff8900720c */ /* 0x000fe20003f46270 */
[--C-:B------:R-:W-:Y:S01]  /*72f0*/  @!P1 IMAD.IADD R149, R149, 0x1, -R0.reuse ;  /* 0x0000000195959824 */ /* 0x100fe200078e0a00 */
[----:B------:R-:W-:Y:S01]  /*7300*/  ISETP.GT.U32.AND P1, PT, R0, R150, PT ;  /* 0x000000960000720c */ /* 0x000fe20003f24070 */
[----:B------:R-:W-:Y:S01]  /*7310*/  @!P4 IMAD.IADD R152, R152, 0x1, -R0 ;  /* 0x000000019898c824 */ /* 0x000fe200078e0a00 */
[----:B------:R-:W-:Y:S01]  /*7320*/  ISETP.GE.AND P4, PT, R8, RZ, PT ;  /* 0x000000ff0800720c */ /* 0x000fe20003f86270 */
[----:B------:R-:W-:Y:S02]  /*7330*/  IMAD.MOV R7, RZ, RZ, -R7 ;  /* 0x000000ffff077224 */ /* 0x000fe400078e0a07 */
[----:B------:R-:W-:Y:S01]  /*7340*/  @!P3 IMAD.MOV R152, RZ, RZ, -R152 ;  /* 0x000000ffff98b224 */ /* 0x000fe200078e0a98 */
[----:B------:R-:W-:Y:S01]  /*7350*/  ISETP.GT.U32.AND P3, PT, R0, R149, PT ;  /* 0x000000950000720c */ /* 0x000fe20003f64070 */
[--C-:B------:R-:W-:Y:S02]  /*7360*/  @!P0 IMAD.IADD R148, R148, 0x1, -R0.reuse ;  /* 0x0000000194948824 */ /* 0x100fe400078e0a00 */
[C---:B------:R-:W-:Y:S01]  /*7370*/  IMAD R147, R0.reuse, R7, R147 ;  /* 0x0000000700937224 */ /* 0x040fe200078e0293 */
[----:B------:R-:W-:Y:S01]  /*7380*/  LOP3.LUT R7, R3, 0x128, RZ, 0xfc, !PT ;  /* 0x0000012803077812 */ /* 0x000fe200078efcff */
[----:B------:R-:W-:Y:S01]  /*7390*/  @!P6 IMAD.MOV R153, RZ, RZ, -R153 ;  /* 0x000000ffff99e224 */ /* 0x000fe200078e0a99 */
[----:B------:R-:W-:Y:S01]  /*73a0*/  ISETP.GT.U32.AND P0, PT, R0, R148, PT ;  /* 0x000000940000720c */ /* 0x000fe20003f04070 */
[----:B------:R-:W-:Y:S01]  /*73b0*/  @!P1 IMAD.IADD R150, R150, 0x1, -R0 ;  /* 0x0000000196969824 */ /* 0x000fe200078e0a00 */
[----:B------:R-:W-:Y:S01]  /*73c0*/  ISETP.GE.AND P1, PT, R5, RZ, PT ;  /* 0x000000ff0500720c */ /* 0x000fe20003f26270 */
[----:B------:R-:W-:Y:S01]  /*73d0*/  IMAD.HI.U32 R5, R2, R9, RZ ;  /* 0x0000000902057227 */ /* 0x000fe200078e00ff */
[----:B------:R-:W-:-:S02]  /*73e0*/  ISETP.GE.AND P6, PT, R136, RZ, PT ;  /* 0x000000ff8800720c */ /* 0x000fc40003fc6270 */
[----:B------:R-:W-:Y:S01]  /*73f0*/  LOP3.LUT R136, R3, 0x12a, RZ, 0xfc, !PT ;  /* 0x0000012a03887812 */ /* 0x000fe200078efcff */
[----:B------:R-:W-:Y:S01]  /*7400*/  IMAD.MOV R5, RZ, RZ, -R5 ;  /* 0x000000ffff057224 */ /* 0x000fe200078e0a05 */
[----:B------:R-:W-:Y:S01]  /*7410*/  IABS R145, R7 ;  /* 0x0000000700917213 */ /* 0x000fe20000000000 */
[----:B------:R-:W-:Y:S01]  /*7420*/  @!P3 IMAD.IADD R149, R149, 0x1, -R0 ;  /* 0x000000019595b824 */ /* 0x000fe200078e0a00 */
[C---:B------:R-:W-:Y:S01]  /*7430*/  ISETP.GT.U32.AND P3, PT, R0.reuse, R147, PT ;  /* 0x000000930000720c */ /* 0x040fe20003f64070 */
[----:B------:R-:W-:Y:S01]  /*7440*/  IMAD R146, R0, R5, R9 ;  /* 0x0000000500927224 */ /* 0x000fe200078e0209 */
[----:B------:R-:W-:Y:S01]  /*7450*/  IABS R137, R136 ;  /* 0x0000008800897213 */ /* 0x000fe20000000000 */
[----:B------:R-:W-:Y:S01]  /*7460*/  @!P4 IMAD.MOV R150, RZ, RZ, -R150 ;  /* 0x000000ffff96c224 */ /* 0x000fe200078e0a96 */
[----:B------:R-:W-:Y:S01]  /*7470*/  ISETP.GE.AND P4, PT, R7, RZ, PT ;  /* 0x000000ff0700720c */ /* 0x000fe20003f86270 */
[----:B------:R-:W-:Y:S01]  /*7480*/  @!P0 IMAD.IADD R148, R148, 0x1, -R0 ;  /* 0x0000000194948824 */ /* 0x000fe200078e0a00 */
[----:B------:R-:W-:Y:S01]  /*7490*/  ISETP.GT.U32.AND P0, PT, R0, R146, PT ;  /* 0x000000920000720c */ /* 0x000fe20003f04070 */
[----:B------:R-:W-:-:S04]  /*74a0*/  IMAD.HI.U32 R7, R2, R145, RZ ;  /* 0x0000009102077227 */ /* 0x000fc800078e00ff */
[----:B------:R-:W-:-:S04]  /*74b0*/  IMAD.HI.U32 R8, R2, R137, RZ ;  /* 0x0000008902087227 */ /* 0x000fc800078e00ff */
[----:B------:R-:W-:Y:S02]  /*74c0*/  IMAD.MOV R7, RZ, RZ, -R7 ;  /* 0x000000ffff077224 */ /* 0x000fe400078e0a07 */
[----:B------:R-:W-:Y:S02]  /*74d0*/  IMAD.MOV R8, RZ, RZ, -R8 ;  /* 0x000000ffff087224 */ /* 0x000fe400078e0a08 */
[C---:B------:R-:W-:Y:S01]  /*74e0*/  IMAD R145, R0.reuse, R7, R145 ;  /* 0x0000000700917224 */ /* 0x040fe200078e0291 */
[----:B------:R-:W-:Y:S01]  /*74f0*/  LOP3.LUT R7, R3, 0x12c, RZ, 0xfc, !PT ;  /* 0x0000012c03077812 */ /* 0x000fe200078efcff */
[--C-:B------:R-:W-:Y:S02]  /*7500*/  @!P3 IMAD.IADD R147, R147, 0x1, -R0.reuse ;  /* 0x000000019393b824 */ /* 0x100fe400078e0a00 */
[----:B------:R-:W-:Y:S01]  /*7510*/  IMAD R144, R0, R8, R137 ;  /* 0x0000000800907224 */ /* 0x000fe200078e0289 */
[----:B------:R-:W-:Y:S01]  /*7520*/  IABS R143, R7 ;  /* 0x00000007008f7213 */ /* 0x000fe20000000000 */
[----:B------:R-:W-:Y:S01]  /*7530*/  @!P0 IMAD.IADD R146, R146, 0x1, -R0 ;  /* 0x0000000192928824 */ /* 0x000fe200078e0a00 */
[C---:B------:R-:W-:Y:S01]  /*7540*/  ISETP.GT.U32.AND P3, PT, R0.reuse, R147, PT ;  /* 0x000000930000720c */ /* 0x040fe20003f64070 */
[----:B------:R-:W-:Y:S01]  /*7550*/  @!P5 IMAD.MOV R148, RZ, RZ, -R148 ;  /* 0x000000ffff94d224 */ /* 0x000fe200078e0a94 */
[----:B------:R-:W-:Y:S01]  /*7560*/  ISETP.GT.U32.AND P0, PT, R0, R144, PT ;  /* 0x000000900000720c */ /* 0x000fe20003f04070 */
[----:B------:R-:W-:Y:S01]  /*7570*/  IMAD.HI.U32 R5, R2, R143, RZ ;  /* 0x0000008f02057227 */ /* 0x000fe200078e00ff */
[----:B------:R-:W-:-:S02]  /*7580*/  ISETP.GT.U32.AND P5, PT, R0, R146, PT ;  /* 0x000000920000720c */ /* 0x000fc40003fa4070 */
[----:B------:R-:W-:Y:S01]  /*7590*/  IABS R137, R154 ;  /* 0x0000009a00897213 */ /* 0x000fe20000000000 */
[----:B------:R-:W-:Y:S01]  /*75a0*/  @!P2 IMAD.MOV R149, RZ, RZ, -R149 ;  /* 0x000000ffff95a224 */ /* 0x000fe200078e0a95 */
[----:B------:R-:W-:Y:S01]  /*75b0*/  ISETP.GE.AND P2, PT, R136, RZ, PT ;  /* 0x000000ff8800720c */ /* 0x000fe20003f46270 */
[----:B------:R-:W-:Y:S01]  /*75c0*/  IMAD.MOV R5, RZ, RZ, -R5 ;  /* 0x000000ffff057224 */ /* 0x000fe200078e0a05 */
[----:B------:R-:W-:Y:S01]  /*75d0*/  LOP3.LUT R136, R3, 0x12e, RZ, 0xfc, !PT ;  /* 0x0000012e03887812 */ /* 0x000fe200078efcff */
[----:B------:R-:W-:-:S03]  /*75e0*/  IMAD.HI.U32 R8, R2, R137, RZ ;  /* 0x0000008902087227 */ /* 0x000fc600078e00ff */
[----:B------:R-:W-:Y:S01]  /*75f0*/  IABS R9, R136 ;  /* 0x0000008800097213 */ /* 0x000fe20000000000 */
[C---:B------:R-:W-:Y:S02]  /*7600*/  IMAD R143, R0.reuse, R5, R143 ;  /* 0x00000005008f7224 */ /* 0x040fe400078e028f */
[--C-:B------:R-:W-:Y:S01]  /*7610*/  @!P3 IMAD.IADD R147, R147, 0x1, -R0.reuse ;  /* 0x000000019393b824 */ /* 0x100fe200078e0a00 */
[----:B------:R-:W-:Y:S01]  /*7620*/  ISETP.GT.U32.AND P3, PT, R0, R145, PT ;  /* 0x000000910000720c */ /* 0x000fe20003f64070 */
[--C-:B------:R-:W-:Y:S01]  /*7630*/  @!P5 IMAD.IADD R146, R146, 0x1, -R0.reuse ;  /* 0x000000019292d824 */ /* 0x100fe200078e0a00 */
[----:B------:R-:W-:Y:S01]  /*7640*/  ISETP.GT.U32.AND P5, PT, R0, R143, PT ;  /* 0x0000008f0000720c */ /* 0x000fe20003fa4070 */
[----:B------:R-:W-:Y:S02]  /*7650*/  @!P0 IMAD.IADD R144, R144, 0x1, -R0 ;  /* 0x0000000190908824 */ /* 0x000fe400078e0a00 */
[----:B------:R-:W-:Y:S01]  /*7660*/  @!P6 IMAD.MOV R147, RZ, RZ, -R147 ;  /* 0x000000ffff93e224 */ /* 0x000fe200078e0a93 */
[----:B------:R-:W-:Y:S01]  /*7670*/  ISETP.GE.AND P6, PT, R7, RZ, PT ;  /* 0x000000ff0700720c */ /* 0x000fe20003fc6270 */
[----:B------:R-:W-:Y:S01]  /*7680*/  IMAD.HI.U32 R5, R2, R9, RZ ;  /* 0x0000000902057227 */ /* 0x000fe200078e00ff */
[----:B------:R-:W-:-:S03]  /*7690*/  ISETP.GT.U32.AND P0, PT, R0, R144, PT ;  /* 0x000000900000720c */ /* 0x000fc60003f04070 */
[----:B------:R-:W-:-:S04]  /*76a0*/  IMAD.HI.U32 R7, R2, R141, RZ ;  /* 0x0000008d02077227 */ /* 0x000fc800078e00ff */
[----:B------:R-:W-:Y:S01]  /*76b0*/  IMAD.MOV R5, RZ, RZ, -R5 ;  /* 0x000000ffff057224 */ /* 0x000fe200078e0a05 */
[----:B------:R-:W-:Y:S01]  /*76c0*/  IADD3 R7, -R7, RZ, RZ ;  /* 0x000000ff07077210 */ /* 0x000fe20007ffe1ff */
[----:B------:R-:W-:Y:S02]  /*76d0*/  @!P5 IMAD.IADD R143, R143, 0x1, -R0 ;  /* 0x000000018f8fd824 */ /* 0x000fe400078e0a00 */
[C---:B------:R-:W-:Y:S01]  /*76e0*/  IMAD R142, R0.reuse, R5, R9 ;  /* 0x00000005008e7224 */ /* 0x040fe200078e0209 */
[----:B------:R-:W-:Y:S01]  /*76f0*/  LOP3.LUT R9, R3, 0x134, RZ, 0xfc, !PT ;  /* 0x0000013403097812 */ /* 0x000fe200078efcff */
[C---:B------:R-:W-:Y:S02]  /*7700*/  IMAD R141, R0.reuse, R7, R141 ;  /* 0x00000007008d7224 */ /* 0x040fe400078e028d */
[----:B------:R-:W-:Y:S01]  /*7710*/  @!P1 IMAD.MOV R146, RZ, RZ, -R146 ;  /* 0x000000ffff929224 */ /* 0x000fe200078e0a92 */
[----:B------:R-:W-:Y:S01]  /*7720*/  ISETP.GT.U32.AND P5, PT, R0, R142, PT ;  /* 0x0000008e0000720c */ /* 0x000fe20003fa4070 */
[--C-:B------:R-:W-:Y:S01]  /*7730*/  @!P0 IMAD.IADD R144, R144, 0x1, -R0.reuse ;  /* 0x0000000190908824 */ /* 0x100fe200078e0a00 */
[C---:B------:R-:W-:Y:S01]  /*7740*/  ISETP.GT.U32.AND P1, PT, R0.reuse, R143, PT ;  /* 0x0000008f0000720c */ /* 0x040fe20003f24070 */
[----:B------:R-:W-:Y:S01]  /*7750*/  @!P3 IMAD.IADD R145, R145, 0x1, -R0 ;  /* 0x000000019191b824 */ /* 0x000fe200078e0a00 */
[C---:B------:R-:W-:Y:S01]  /*7760*/  ISETP.GT.U32.AND P0, PT, R0.reuse, R141, PT ;  /* 0x0000008d0000720c */ /* 0x040fe20003f04070 */
[----:B------:R-:W-:Y:S01]  /*7770*/  IMAD.MOV R8, RZ, RZ, -R8 ;  /* 0x000000ffff087224 */ /* 0x000fe200078e0a08 */
[----:B------:R-:W-:Y:S01]  /*7780*/  IABS R139, R9 ;  /* 0x00000009008b7213 */ /* 0x000fe20000000000 */
[----:B------:R-:W-:Y:S01]  /*7790*/  @!P2 IMAD.MOV R144, RZ, RZ, -R144 ;  /* 0x000000ffff90a224 */ /* 0x000fe200078e0a90 */
[C---:B------:R-:W-:Y:S01]  /*77a0*/  ISETP.GT.U32.AND P3, PT, R0.reuse, R145, PT ;  /* 0x000000910000720c */ /* 0x040fe20003f64070 */
[----:B------:R-:W-:Y:S01]  /*77b0*/  IMAD R140, R0, R8, R137 ;  /* 0x00000008008c7224 */ /* 0x000fe200078e0289 */
[----:B------:R-:W-:Y:S01]  /*77c0*/  LOP3.LUT R8, R3, 0x136, RZ, 0xfc, !PT ;  /* 0x0000013603087812 */ /* 0x000fe200078efcff */
[----:B------:R-:W-:-:S03]  /*77d0*/  IMAD.HI.U32 R5, R2, R139, RZ ;  /* 0x0000008b02057227 */ /* 0x000fc600078e00ff */
[----:B------:R-:W-:Y:S01]  /*77e0*/  ISETP.GT.U32.AND P2, PT, R0, R140, PT ;  /* 0x0000008c0000720c */ /* 0x000fe20003f44070 */
[--C-:B------:R-:W-:Y:S01]  /*77f0*/  @!P5 IMAD.IADD R142, R142, 0x1, -R0.reuse ;  /* 0x000000018e8ed824 */ /* 0x100fe200078e0a00 */
[----:B------:R-:W-:Y:S01]  /*7800*/  IABS R7, R8 ;  /* 0x0000000800077213 */ /* 0x000fe20000000000 */
[--C-:B------:R-:W-:Y:S01]  /*7810*/  @!P1 IMAD.IADD R143, R143, 0x1, -R0.reuse ;  /* 0x000000018f8f9824 */ /* 0x100fe200078e0a00 */
[----:B------:R-:W-:Y:S01]  /*7820*/  ISETP.GE.AND P1, PT, R154, RZ, PT ;  /* 0x000000ff9a00720c */ /* 0x000fe20003f26270 */
[----:B------:R-:W-:Y:S01]  /*7830*/  @!P0 IMAD.IADD R141, R141, 0x1, -R0 ;  /* 0x000000018d8d8824 */ /* 0x000fe200078e0a00 */
[C---:B------:R-:W-:Y:S01]  /*7840*/  ISETP.GT.U32.AND P0, PT, R0.reuse, R142, PT ;  /* 0x0000008e0000720c */ /* 0x040fe20003f04070 */
[----:B------:R-:W-:Y:S01]  /*7850*/  IMAD.MOV R5, RZ, RZ, -R5 ;  /* 0x000000ffff057224 */ /* 0x000fe200078e0a05 */
[----:B------:R-:W-:Y:S01]  /*7860*/  LOP3.LUT R154, R3, 0x13a, RZ, 0xfc, !PT ;  /* 0x0000013a039a7812 */ /* 0x000fe200078efcff */
[----:B------:R-:W-:Y:S01]  /*7870*/  @!P6 IMAD.MOV R143, RZ, RZ, -R143 ;  /* 0x000000ffff8fe224 */ /* 0x000fe200078e0a8f */
[C---:B------:R-:W-:Y:S01]  /*7880*/  ISETP.GT.U32.AND P6, PT, R0.reuse, R141, PT ;  /* 0x0000008d0000720c */ /* 0x040fe20003fc4070 */
[----:B------:R-:W-:Y:S01]  /*7890*/  IMAD R139, R0, R5, R139 ;  /* 0x00000005008b7224 */ /* 0x000fe200078e028b */
[----:B------:R-:W-:Y:S01]  /*78a0*/  ISETP.GE.AND P5, PT, R9, RZ, PT ;  /* 0x000000ff0900720c */ /* 0x000fe20003fa6270 */
[----:B------:R-:W-:Y:S01]  /*78b0*/  IMAD.HI.U32 R5, R2, R7, RZ ;  /* 0x0000000702057227 */ /* 0x000fe200078e00ff */
[----:B------:R-:W-:-:S03]  /*78c0*/  IABS R9, R154 ;  /* 0x0000009a00097213 */ /* 0x000fc60000000000 */
[--C-:B------:R-:W-:Y:S01]  /*78d0*/  @!P3 IMAD.IADD R145, R145, 0x1, -R0.reuse ;  /* 0x000000019191b824 */ /* 0x100fe200078e0a00 */
[----:B------:R-:W-:Y:S01]  /*78e0*/  ISETP.GE.AND P3, PT, R136, RZ, PT ;  /* 0x000000ff8800720c */ /* 0x000fe20003f66270 */
[----:B------:R-:W-:Y:S01]  /*78f0*/  IMAD.MOV R5, RZ, RZ, -R5 ;  /* 0x000000ffff057224 */ /* 0x000fe200078e0a05 */
[----:B------:R-:W-:Y:S01]  /*7900*/  LOP3.LUT R136, R3, 0x138, RZ, 0xfc, !PT ;  /* 0x0000013803887812 */ /* 0x000fe200078efcff */
[--C-:B------:R-:W-:Y:S02]  /*7910*/  @!P2 IMAD.IADD R140, R140, 0x1, -R0.reuse ;  /* 0x000000018c8ca824 */ /* 0x100fe400078e0a00 */
[----:B------:R-:W-:Y:S01]  /*7920*/  @!P4 IMAD.MOV R145, RZ, RZ, -R145 ;  /* 0x000000ffff91c224 */ /* 0x000fe200078e0a91 */
[----:B------:R-:W-:Y:S01]  /*7930*/  ISETP.GE.AND P4, PT, R138, RZ, PT ;  /* 0x000000ff8a00720c */ /* 0x000fe20003f86270 */
[--C-:B------:R-:W-:Y:S01]  /*7940*/  @!P0 IMAD.IADD R142, R142, 0x1, -R0.reuse ;  /* 0x000000018e8e8824 */ /* 0x100fe200078e0a00 */
[----:B------:R-:W-:Y:S01]  /*7950*/  IABS R137, R136 ;  /* 0x0000008800897213 */ /* 0x000fe20000000000 */
[C---:B------:R-:W-:Y:S01]  /*7960*/  IMAD R138, R0.reuse, R5, R7 ;  /* 0x00000005008a7224 */ /* 0x040fe200078e0207 */
[C---:B------:R-:W-:Y:S01]  /*7970*/  ISETP.GT.U32.AND P0, PT, R0.reuse, R139, PT ;  /* 0x0000008b0000720c */ /* 0x040fe20003f04070 */
[----:B------:R-:W-:Y:S01]  /*7980*/  @!P6 IMAD.IADD R141, R141, 0x1, -R0 ;  /* 0x000000018d8de824 */ /* 0x000fe200078e0a00 */
[----:B------:R-:W-:Y:S01]  /*7990*/  ISETP.GT.U32.AND P2, PT, R0, R140, PT ;  /* 0x0000008c0000720c */ /* 0x000fe20003f44070 */
[----:B------:R-:W-:Y:S01]  /*79a0*/  IMAD.HI.U32 R5, R2, R137, RZ ;  /* 0x0000008902057227 */ /* 0x000fe200078e00ff */
[----:B------:R-:W-:-:S03]  /*79b0*/  ISETP.GT.U32.AND P6, PT, R0, R138, PT ;  /* 0x0000008a0000720c */ /* 0x000fc60003fc4070 */
[----:B------:R-:W-:-:S04]  /*79c0*/  IMAD.HI.U32 R7, R2, R9, RZ ;  /* 0x0000000902077227 */ /* 0x000fc800078e00ff */
[----:B------:R-:W-:Y:S02]  /*79d0*/  IMAD.MOV R5, RZ, RZ, -R5 ;  /* 0x000000ffff057224 */ /* 0x000fe400078e0a05 */
[----:B------:R-:W-:Y:S02]  /*79e0*/  IMAD.MOV R7, RZ, RZ, -R7 ;  /* 0x000000ffff077224 */ /* 0x000fe400078e0a07 */
[----:B------:R-:W-:Y:S02]  /*79f0*/  IMAD R137, R0, R5, R137 ;  /* 0x0000000500897224 */ /* 0x000fe400078e0289 */
[--C-:B------:R-:W-:Y:S01]  /*7a00*/  @!P0 IMAD.IADD R139, R139, 0x1, -R0.reuse ;  /* 0x000000018b8b8824 */ /* 0x100fe200078e0a00 */
[----:B------:R-:W-:Y:S01]  /*7a10*/  ISETP.GE.AND P0, PT, R136, RZ, PT ;  /* 0x000000ff8800720c */ /* 0x000fe20003f06270 */
[----:B------:R-:W-:Y:S01]  /*7a20*/  @!P2 IMAD.IADD R140, R140, 0x1, -R0 ;  /* 0x000000018c8ca824 */ /* 0x000fe200078e0a00 */
[----:B------:R-:W-:Y:S01]  /*7a30*/  ISETP.GE.AND P2, PT, R8, RZ, PT ;  /* 0x000000ff0800720c */ /* 0x000fe20003f46270 */
[C---:B------:R-:W-:Y:S01]  /*7a40*/  IMAD R136, R0.reuse, R7, R9 ;  /* 0x0000000700887224 */ /* 0x040fe200078e0209 */
[----:B------:R-:W-:Y:S01]  /*7a50*/  IABS R9, R157 ;  /* 0x0000009d00097213 */ /* 0x000fe20000000000 */
[----:B------:R-:W-:Y:S01]  /*7a60*/  @!P4 IMAD.MOV R141, RZ, RZ, -R141 ;  /* 0x000000ffff8dc224 */ /* 0x000fe200078e0a8d */
[----:B------:R-:W-:Y:S01]  /*7a70*/  ISETP.GT.U32.AND P4, PT, R0, R137, PT ;  /* 0x000000890000720c */ /* 0x000fe20003f84070 */
[----:B------:R-:W-:Y:S01]  /*7a80*/  IMAD.HI.U32 R8, R2, R243, RZ ;  /* 0x000000f302087227 */ /* 0x000fe200078e00ff */
[----:B------:R-:W-:-:S02]  /*7a90*/  @!P1 IADD3 R140, -R140, RZ, RZ ;  /* 0x000000ff8c8c9210 */ /* 0x000fc40007ffe1ff */
[----:B------:R-:W-:Y:S01]  /*7aa0*/  ISETP.GT.U32.AND P1, PT, R0, R136, PT ;  /* 0x000000880000720c */ /* 0x000fe20003f24070 */
[----:B------:R-:W-:Y:S01]  /*7ab0*/  @!P6 IMAD.IADD R138, R138, 0x1, -R0 ;  /* 0x000000018a8ae824 */ /* 0x000fe200078e0a00 */
[C---:B------:R-:W-:Y:S01]  /*7ac0*/  ISETP.GT.U32.AND P6, PT, R0.reuse, R139, PT ;  /* 0x0000008b0000720c */ /* 0x040fe20003fc4070 */
[----:B------:R-:W-:Y:S02]  /*7ad0*/  IMAD.MOV R8, RZ, RZ, -R8 ;  /* 0x000000ffff087224 */ /* 0x000fe400078e0a08 */
[----:B------:R-:W-:Y:S01]  /*7ae0*/  @!P3 IMAD.MOV R142, RZ, RZ, -R142 ;  /* 0x000000ffff8eb224 */ /* 0x000fe200078e0a8e */
[C---:B------:R-:W-:Y:S01]  /*7af0*/  ISETP.GT.U32.AND P3, PT, R0.reuse, R138, PT ;  /* 0x0000008a0000720c */ /* 0x040fe20003f64070 */
[----:B------:R-:W-:Y:S01]  /*7b00*/  IMAD R243, R0, R8, R243 ;  /* 0x0000000800f37224 */ /* 0x000fe200078e02f3 */
[----:B------:R-:W-:Y:S01]  /*7b10*/  LOP3.LUT R8, R3, 0x13e, RZ, 0xfc, !PT ;  /* 0x0000013e03087812 */ /* 0x000fe200078efcff */
[----:B------:R-:W-:Y:S01]  /*7b20*/  @!P4 IMAD.IADD R137, R137, 0x1, -R0 ;  /* 0x000000018989c824 */ /* 0x000fe200078e0a00 */
[----:B------:R-:W-:-:S02]  /*7b30*/  ISETP.GE.AND P4, PT, R155, RZ, PT ;  /* 0x000000ff9b00720c */ /* 0x000fc40003f86270 */
[----:B------:R-:W-:Y:S01]  /*7b40*/  IABS R7, R8 ;  /* 0x0000000800077213 */ /* 0x000fe20000000000 */
[--C-:B------:R-:W-:Y:S01]  /*7b50*/  @!P1 IMAD.IADD R136, R136, 0x1, -R0.reuse ;  /* 0x0000000188889824 */ /* 0x100fe200078e0a00 */
[----:B------:R-:W-:Y:S01]  /*7b60*/  ISETP.GT.U32.AND P1, PT, R0, R137, PT ;  /* 0x000000890000720c */ /* 0x000fe20003f24070 */
[----:B------:R-:W-:Y:S01]  /*7b70*/  @!P6 IMAD.IADD R139, R139, 0x1, -R0 ;  /* 0x000000018b8be824 */ /* 0x000fe200078e0a00 */
[----:B------:R-:W-:Y:S01]  /*7b80*/  ISETP.GE.AND P6, PT, R154, RZ, PT ;  /* 0x000000ff9a00720c */ /* 0x000fe20003fc6270 */
[----:B------:R-:W-:Y:S01]  /*7b90*/  IMAD.HI.U32 R5, R2, R7, RZ ;  /* 0x0000000702057227 */ /* 0x000fe200078e00ff */
[C---:B------:R-:W-:Y:S02]  /*7ba0*/  LOP3.LUT R154, R3.reuse, 0x140, RZ, 0xfc, !PT ;  /* 0x00000140039a7812 */ /* 0x040fe400078efcff */
[----:B------:R-:W-:Y:S01]  /*7bb0*/  LOP3.LUT R155, R3, 0x142, RZ, 0xfc, !PT ;  /* 0x00000142039b7812 */ /* 0x000fe200078efcff */
[----:B------:R-:W-:Y:S01]  /*7bc0*/  IMAD.MOV R244, RZ, RZ, -R5 ;  /* 0x000000fffff47224 */ /* 0x000fe200078e0a05 */
[----:B------:R-:W-:Y:S01]  /*7bd0*/  IABS R179, R154 ;  /* 0x0000009a00b37213 */ /* 0x000fe20000000000 */
[----:B------:R-:W-:Y:S01]  /*7be0*/  @!P5 IMAD.MOV R139, RZ, RZ, -R139 ;  /* 0x000000ffff8bd224 */ /* 0x000fe200078e0a8b */
[C---:B------:R-:W-:Y:S01]  /*7bf0*/  ISETP.GT.U32.AND P5, PT, R0.reuse, R136, PT ;  /* 0x000000880000720c */ /* 0x040fe20003fa4070 */
[----:B------:R-:W-:Y:S01]  /*7c00*/  IMAD R244, R0, R244, R7 ;  /* 0x000000f400f47224 */ /* 0x000fe200078e0207 */
[----:B------:R-:W-:Y:S01]  /*7c10*/  IABS R7, R155 ;  /* 0x0000009b00077213 */ /* 0x000fe20000000000 */
[----:B------:R-:W-:-:S04]  /*7c20*/  IMAD.HI.U32 R5, R2, R179, RZ ;  /* 0x000000b302057227 */ /* 0x000fc800078e00ff */
[--C-:B------:R-:W-:Y:S01]  /*7c30*/  @!P3 IMAD.IADD R138, R138, 0x1, -R0.reuse ;  /* 0x000000018a8ab824 */ /* 0x100fe200078e0a00 */
[C---:B------:R-:W-:Y:S01]  /*7c40*/  ISETP.GT.U32.AND P3, PT, R0.reuse, R243, PT ;  /* 0x000000f30000720c */ /* 0x040fe20003f64070 */
[----:B------:R-:W-:Y:S02]  /*7c50*/  IMAD.MOV R5, RZ, RZ, -R5 ;  /* 0x000000ffff057224 */ /* 0x000fe400078e0a05 */
[--C-:B------:R-:W-:Y:S01]  /*7c60*/  @!P1 IMAD.IADD R137, R137, 0x1, -R0.reuse ;  /* 0x0000000189899824 */ /* 0x100fe200078e0a00 */
[C---:B------:R-:W-:Y:S01]  /*7c70*/  ISETP.GT.U32.AND P1, PT, R0.reuse, R244, PT ;  /* 0x000000f40000720c */ /* 0x040fe20003f24070 */
[----:B------:R-:W-:Y:S02]  /*7c80*/  IMAD R179, R0, R5, R179 ;  /* 0x0000000500b37224 */ /* 0x000fe400078e02b3 */
[----:B------:R-:W-:Y:S02]  /*7c90*/  @!P5 IMAD.IADD R136, R136, 0x1, -R0 ;  /* 0x000000018888d824 */ /* 0x000fe400078e0a00 */
[----:B------:R-:W-:Y:S01]  /*7ca0*/  IMAD.HI.U32 R5, R2, R7, RZ ;  /* 0x0000000702057227 */ /* 0x000fe200078e00ff */
[----:B------:R-:W-:-:S03]  /*7cb0*/  ISETP.GT.U32.AND P5, PT, R0, R179, PT ;  /* 0x000000b30000720c */ /* 0x000fc60003fa4070 */
[--C-:B------:R-:W-:Y:S02]  /*7cc0*/  @!P3 IMAD.IADD R243, R243, 0x1, -R0.reuse ;  /* 0x00000001f3f3b824 */ /* 0x100fe400078e0a00 */
[----:B------:R-:W-:Y:S02]  /*7cd0*/  IMAD.MOV R178, RZ, RZ, -R5 ;  /* 0x000000ffffb27224 */ /* 0x000fe400078e0a05 */
[----:B------:R-:W-:Y:S01]  /*7ce0*/  @!P1 IMAD.IADD R244, R244, 0x1, -R0 ;  /* 0x00000001f4f49824 */ /* 0x000fe200078e0a00 */
[----:B------:R-:W-:Y:S01]  /*7cf0*/  ISETP.GT.U32.AND P3, PT, R0, R243, PT ;  /* 0x000000f30000720c */ /* 0x000fe20003f64070 */
[----:B------:R-:W-:Y:S01]  /*7d00*/  @!P2 IMAD.MOV R138, RZ, RZ, -R138 ;  /* 0x000000ffff8aa224 */ /* 0x000fe200078e0a8a */
[----:B------:R-:W-:Y:S01]  /*7d10*/  ISETP.GE.AND P1, PT, R154, RZ, PT ;  /* 0x000000ff9a00720c */ /* 0x000fe20003f26270 */
[----:B------:R-:W-:Y:S01]  /*7d20*/  IMAD.HI.U32 R5, R2, R177, RZ ;  /* 0x000000b102057227 */ /* 0x000fe200078e00ff */
[C---:B------:R-:W-:Y:S02]  /*7d30*/  ISETP.GT.U32.AND P2, PT, R0.reuse, R244, PT ;  /* 0x000000f40000720c */ /* 0x040fe40003f44070 */
[----:B------:R-:W-:Y:S01]  /*7d40*/  LOP3.LUT R154, R3, 0x14c, RZ, 0xfc, !PT ;  /* 0x0000014c039a7812 */ /* 0x000fe200078efcff */
[----:B------:R-:W-:-:S02]  /*7d50*/  IMAD R178, R0, R178, R7 ;  /* 0x000000b200b27224 */ /* 0x000fc400078e0207 */
[--C-:B------:R-:W-:Y:S02]  /*7d60*/  @!P5 IMAD.IADD R179, R179, 0x1, -R0.reuse ;  /* 0x00000001b3b3d824 */ /* 0x100fe400078e0a00 */
[----:B------:R-:W-:Y:S02]  /*7d70*/  IMAD.MOV R7, RZ, RZ, -R5 ;  /* 0x000000ffff077224 */ /* 0x000fe400078e0a05 */
[----:B------:R-:W-:Y:S01]  /*7d80*/  @!P0 IMAD.MOV R137, RZ, RZ, -R137 ;  /* 0x000000ffff898224 */ /* 0x000fe200078e0a89 */
[C---:B------:R-:W-:Y:S01]  /*7d90*/  ISETP.GT.U32.AND P5, PT, R0.reuse, R179, PT ;  /* 0x000000b30000720c */ /* 0x040fe20003fa4070 */
[C---:B------:R-:W-:Y:S01]  /*7da0*/  IMAD R177, R0.reuse, R7, R177 ;  /* 0x0000000700b17224 */ /* 0x040fe200078e02b1 */
[----:B------:R-:W-:Y:S01]  /*7db0*/  ISETP.GT.U32.AND P0, PT, R0, R178, PT ;  /* 0x000000b20000720c */ /* 0x000fe20003f04070 */
[----:B------:R-:W-:Y:S01]  /*7dc0*/  @!P3 IMAD.IADD R243, R243, 0x1, -R0 ;  /* 0x00000001f3f3b824 */ /* 0x000fe200078e0a00 */
[----:B------:R-:W-:Y:S01]  /*7dd0*/  ISETP.GE.AND P3, PT, R8, RZ, PT ;  /* 0x000000ff0800720c */ /* 0x000fe20003f66270 */
[----:B------:R-:W-:Y:S01]  /*7de0*/  IMAD.HI.U32 R5, R2, R9, RZ ;  /* 0x0000000902057227 */ /* 0x000fe200078e00ff */
[----:B------:R-:W-:-:S03]  /*7df0*/  LOP3.LUT R8, R3, 0x148, RZ, 0xfc, !PT ;  /* 0x0000014803087812 */ /* 0x000fc600078efcff */
[--C-:B------:R-:W-:Y:S01]  /*7e00*/  @!P2 IMAD.IADD R244, R244, 0x1, -R0.reuse ;  /* 0x00000001f4f4a824 */ /* 0x100fe200078e0a00 */
[----:B------:R-:W-:Y:S01]  /*7e10*/  ISETP.GT.U32.AND P2, PT, R0, R177, PT ;  /* 0x000000b10000720c */ /* 0x000fe20003f44070 */
[----:B------:R-:W-:Y:S01]  /*7e20*/  IMAD.MOV R5, RZ, RZ, -R5 ;  /* 0x000000ffff057224 */ /* 0x000fe200078e0a05 */
[----:B------:R-:W-:Y:S01]  /*7e30*/  IABS R7, R8 ;  /* 0x0000000800077213 */ /* 0x000fe20000000000 */
[--C-:B------:R-:W-:Y:S01]  /*7e40*/  @!P5 IMAD.IADD R179, R179, 0x1, -R0.reuse ;  /* 0x00000001b3b3d824 */ /* 0x100fe200078e0a00 */
[----:B------:R-:W-:Y:S01]  /*7e50*/  ISETP.GE.AND P5, PT, R157, RZ, PT ;  /* 0x000000ff9d00720c */ /* 0x000fe20003fa6270 */
[----:B------:R-:W-:Y:S01]  /*7e60*/  @!P0 IMAD.IADD R178, R178, 0x1, -R0 ;  /* 0x00000001b2b28824 */ /* 0x000fe200078e0a00 */
[----:B------:R-:W-:Y:S01]  /*7e70*/  ISETP.GE.AND P0, PT, R8, RZ, PT ;  /* 0x000000ff0800720c */ /* 0x000fe20003f06270 */
[C---:B------:R-:W-:Y:S01]  /*7e80*/  IMAD R176, R0.reuse, R5, R9 ;  /* 0x0000000500b07224 */ /* 0x040fe200078e0209 */
[----:B------:R-:W-:Y:S01]  /*7e90*/  LOP3.LUT R8, R3, 0x14a, RZ, 0xfc, !PT ;  /* 0x0000014a03087812 */ /* 0x000fe200078efcff */
[----:B------:R-:W-:Y:S01]  /*7ea0*/  @!P3 IMAD.MOV R244, RZ, RZ, -R244 ;  /* 0x000000fffff4b224 */ /* 0x000fe200078e0af4 */
[C---:B------:R-:W-:Y:S01]  /*7eb0*/  ISETP.GT.U32.AND P3, PT, R0.reuse, R178, PT ;  /* 0x000000b20000720c */ /* 0x040fe20003f64070 */
[----:B------:R-:W-:Y:S01]  /*7ec0*/  @!P1 IMAD.MOV R179, RZ, RZ, -R179 ;  /* 0x000000ffffb39224 */ /* 0x000fe200078e0ab3 */
[----:B------:R-:W-:Y:S01]  /*7ed0*/  ISETP.GT.U32.AND P1, PT, R0, R176, PT ;  /* 0x000000b00000720c */ /* 0x000fe20003f24070 */
[----:B------:R-:W-:Y:S01]  /*7ee0*/  @!P6 IMAD.MOV R136, RZ, RZ, -R136 ;  /* 0x000000ffff88e224 */ /* 0x000fe200078e0a88 */
[----:B------:R-:W-:Y:S01]  /*7ef0*/  @!P2 IADD3 R177, R177, -R0, RZ ;  /* 0x80000000b1b1a210 */ /* 0x000fe20007ffe0ff */
[----:B------:R-:W-:Y:S01]  /*7f00*/  IMAD.HI.U32 R5, R2, R7, RZ ;  /* 0x0000000702057227 */ /* 0x000fe200078e00ff */
[----:B------:R-:W-:-:S02]  /*7f10*/  ISETP.GE.AND P6, PT, R155, RZ, PT ;  /* 0x000000ff9b00720c */ /* 0x000fc40003fc6270 */
[----:B------:R-:W-:Y:S01]  /*7f20*/  ISETP.GT.U32.AND P2, PT, R0, R177, PT ;  /* 0x000000b10000720c */ /* 0x000fe20003f44070 */
[----:B------:R-:W-:Y:S01]  /*7f30*/  IMAD.MOV R5, RZ, RZ, -R5 ;  /* 0x000000ffff057224 */ /* 0x000fe200078e0a05 */
[----:B------:R-:W-:Y:S01]  /*7f40*/  IABS R173, R8 ;  /* 0x0000000800ad7213 */ /* 0x000fe20000000000 */
[----:B------:R-:W-:Y:S01]  /*7f50*/  @!P4 IMAD.MOV R243, RZ, RZ, -R243 ;  /* 0x000000fffff3c224 */ /* 0x000fe200078e0af3 */
[----:B------:R-:W-:Y:S01]  /*7f60*/  IABS R9, R154 ;  /* 0x0000009a00097213 */ /* 0x000fe20000000000 */
[--C-:B------:R-:W-:Y:S01]  /*7f70*/  @!P3 IMAD.IADD R178, R178, 0x1, -R0.reuse ;  /* 0x00000001b2b2b824 */ /* 0x100fe200078e0a00 */
[----:B------:R-:W-:Y:S01]  /*7f80*/  ISETP.GE.AND P4, PT, R156, RZ, PT ;  /* 0x000000ff9c00720c */ /* 0x000fe20003f86270 */
[----:B------:R-:W-:Y:S01]  /*7f90*/  @!P1 IMAD.IADD R176, R176, 0x1, -R0 ;  /* 0x00000001b0b09824 */ /* 0x000fe200078e0a00 */
[----:B------:R-:W-:Y:S01]  /*7fa0*/  LOP3.LUT R156, R3, 0x14e, RZ, 0xfc, !PT ;  /* 0x0000014e039c7812 */ /* 0x000fe200078efcff */
[----:B------:R-:W-:Y:S01]  /*7fb0*/  IMAD R174, R0, R5, R7 ;  /* 0x0000000500ae7224 */ /* 0x000fe200078e0207 */
[----:B------:R-:W-:Y:S01]  /*7fc0*/  ISETP.GE.AND P1, PT, R154, RZ, PT ;  /* 0x000000ff9a00720c */ /* 0x000fe20003f26270 */
[----:B------:R-:W-:Y:S01]  /*7fd0*/  IMAD.HI.U32 R5, R2, R173, RZ ;  /* 0x000000ad02057227 */ /* 0x000fe200078e00ff */
[----:B------:R-:W-:-:S02]  /*7fe0*/  IABS R171, R156 ;  /* 0x0000009c00ab7213 */ /* 0x000fc40000000000 */
[C---:B------:R-:W-:Y:S01]  /*7ff0*/  ISETP.GT.U32.AND P3, PT, R0.reuse, R174, PT ;  /* 0x000000ae0000720c */ /* 0x040fe20003f64070 */
[----:B------:R-:W-:Y:S01]  /*8000*/  @!P6 IMAD.MOV R178, RZ, RZ, -R178 ;  /* 0x000000ffffb2e224 */ /* 0x000fe200078e0ab2 */
[----:B------:R-:W-:Y:S01]  /*8010*/  ISETP.GT.U32.AND P6, PT, R0, R176, PT ;  /* 0x000000b00000720c */ /* 0x000fe20003fc4070 */
[----:B------:R-:W-:Y:S01]  /*8020*/  IMAD.HI.U32 R7, R2, R9, RZ ;  /* 0x0000000902077227 */ /* 0x000fe200078e00ff */
[C---:B------:R-:W-:Y:S02]  /*8030*/  LOP3.LUT R154, R3.reuse, 0x152, RZ, 0xfc, !PT ;  /* 0x00000152039a7812 */ /* 0x040fe400078efcff */
[----:B------:R-:W-:Y:S01]  /*8040*/  LOP3.LUT R157, R3, 0x154, RZ, 0xfc, !PT ;  /* 0x00000154039d7812 */ /* 0x000fe200078efcff */
[----:B------:R-:W-:Y:S01]  /*8050*/  @!P2 IMAD.IADD R177, R177, 0x1, -R0 ;  /* 0x00000001b1b1a824 */ /* 0x000fe200078e0a00 */
[----:B------:R-:W-:Y:S01]  /*8060*/  ISETP.GE.AND P2, PT, R8, RZ, PT ;  /* 0x000000ff0800720c */ /* 0x000fe20003f46270 */
[----:B------:R-:W-:Y:S01]  /*8070*/  IMAD.MOV R8, RZ, RZ, -R5 ;  /* 0x000000ffff087224 */ /* 0x000fe200078e0a05 */
[----:B------:R-:W-:Y:S01]  /*8080*/  IABS R167, R154 ;  /* 0x0000009a00a77213 */ /* 0x000fe20000000000 */
[----:B------:R-:W-:Y:S01]  /*8090*/  IMAD.MOV R7, RZ, RZ, -R7 ;  /* 0x000000ffff077224 */ /* 0x000fe200078e0a07 */
[----:B------:R-:W-:Y:S01]  /*80a0*/  IABS R155, R157 ;  /* 0x0000009d009b7213 */ /* 0x000fe20000000000 */
[C---:B------:R-:W-:Y:S01]  /*80b0*/  IMAD R173, R0.reuse, R8, R173 ;  /* 0x0000000800ad7224 */ /* 0x040fe200078e02ad */
[----:B------:R-:W-:Y:S01]  /*80c0*/  LOP3.LUT R8, R3, 0x150, RZ, 0xfc, !PT ;  /* 0x0000015003087812 */ /* 0x000fe200078efcff */
[----:B------:R-:W-:-:S02]  /*80d0*/  IMAD R172, R0, R7, R9 ;  /* 0x0000000700ac7224 */ /* 0x000fc400078e0209 */
[----:B------:R-:W-:Y:S01]  /*80e0*/  @!P4 IMAD.MOV R177, RZ, RZ, -R177 ;  /* 0x000000ffffb1c224 */ /* 0x000fe200078e0ab1 */
[----:B------:R-:W-:Y:S01]  /*80f0*/  ISETP.GT.U32.AND P4, PT, R0, R173, PT ;  /* 0x000000ad0000720c */ /* 0x000fe20003f84070 */
[--C-:B------:R-:W-:Y:S01]  /*8100*/  @!P6 IMAD.IADD R176, R176, 0x1, -R0.reuse ;  /* 0x00000001b0b0e824 */ /* 0x100fe200078e0a00 */
[----:B------:R-:W-:Y:S01]  /*8110*/  ISETP.GT.U32.AND P6, PT, R0, R172, PT ;  /* 0x000000ac0000720c */ /* 0x000fe20003fc4070 */
[----:B------:R-:W-:Y:S01]  /*8120*/  @!P3 IMAD.IADD R174, R174, 0x1, -R0 ;  /* 0x00000001aeaeb824 */ /* 0x000fe200078e0a00 */
[----:B------:R-:W-:Y:S01]  /*8130*/  IABS R9, R8 ;  /* 0x0000000800097213 */ /* 0x000fe20000000000 */
[----:B------:R-:W-:-:S03]  /*8140*/  IMAD.HI.U32 R5, R2, R171, RZ ;  /* 0x000000ab02057227 */ /* 0x000fc600078e00ff */
[----:B------:R-:W-:Y:S01]  /*8150*/  ISETP.GT.U32.AND P3, PT, R0, R174, PT ;  /* 0x000000ae0000720c */ /* 0x000fe20003f64070 */
[----:B------:R-:W-:Y:S02]  /*8160*/  IMAD.MOV R5, RZ, RZ, -R5 ;  /* 0x000000ffff057224 */ /* 0x000fe400078e0a05 */
[----:B------:R-:W-:Y:S02]  /*8170*/  @!P5 IMAD.MOV R176, RZ, RZ, -R176 ;  /* 0x000000ffffb0d224 */ /* 0x000fe400078e0ab0 */
[--C-:B------:R-:W-:Y:S01]  /*8180*/  @!P4 IMAD.IADD R173, R173, 0x1, -R0.reuse ;  /* 0x00000001adadc824 */ /* 0x100fe200078e0a00 */
[----:B------:R-:W-:Y:S01]  /*8190*/  ISETP.GE.AND P4, PT, R156, RZ, PT ;  /* 0x000000ff9c00720c */ /* 0x000fe20003f86270 */
[----:B------:R-:W-:Y:S01]  /*81a0*/  @!P6 IMAD.IADD R172, R172, 0x1, -R0 ;  /* 0x00000001acace824 */ /* 0x000fe200078e0a00 */
[----:B------:R-:W-:Y:S01]  /*81b0*/  LOP3.LUT R156, R3, 0x166, RZ, 0xfc, !PT ;  /* 0x00000166039c7812 */ /* 0x000fe200078efcff */
[C---:B------:R-:W-:Y:S01]  /*81c0*/  IMAD R171, R0.reuse, R5, R171 ;  /* 0x0000000500ab7224 */ /* 0x040fe200078e02ab */
[----:B------:R-:W-:Y:S01]  /*81d0*/  ISETP.GT.U32.AND P6, PT, R0, R173, PT ;  /* 0x000000ad0000720c */ /* 0x000fe20003fc4070 */
[----:B------:R-:W-:Y:S01]  /*81e0*/  IMAD.HI.U32 R5, R2, R9, RZ ;  /* 0x0000000902057227 */ /* 0x000fe200078e00ff */
[----:B------:R-:W-:-:S03]  /*81f0*/  ISETP.GT.U32.AND P5, PT, R0, R172, PT ;  /* 0x000000ac0000720c */ /* 0x000fc60003fa4070 */
[----:B------:R-:W-:-:S04]  /*8200*/  IMAD.HI.U32 R7, R2, R167, RZ ;  /* 0x000000a702077227 */ /* 0x000fc800078e00ff */
[----:B------:R-:W-:Y:S02]  /*8210*/  IMAD.MOV R5, RZ, RZ, -R5 ;  /* 0x000000ffff057224 */ /* 0x000fe400078e0a05 */
[----:B------:R-:W-:Y:S02]  /*8220*/  IMAD.MOV R7, RZ, RZ, -R7 ;  /* 0x000000ffff077224 */ /* 0x000fe400078e0a07 */
[--C-:B------:R-:W-:Y:S01]  /*8230*/  @!P3 IMAD.IADD R174, R174, 0x1, -R0.reuse ;  /* 0x00000001aeaeb824 */ /* 0x100fe200078e0a00 */
[C---:B------:R-:W-:Y:S01]  /*8240*/  ISETP.GT.U32.AND P3, PT, R0.reuse, R171, PT ;  /* 0x000000ab0000720c */ /* 0x040fe20003f64070 */
[C---:B------:R-:W-:Y:S01]  /*8250*/  IMAD R170, R0.reuse, R5, R9 ;  /* 0x0000000500aa7224 */ /* 0x040fe200078e0209 */
[----:B------:R-:W-:Y:S01]  /*8260*/  LOP3.LUT R9, R3, 0x158, RZ, 0xfc, !PT ;  /* 0x0000015803097812 */ /* 0x000fe200078efcff */
[C---:B------:R-:W-:Y:S02]  /*8270*/  IMAD R167, R0.reuse, R7, R167 ;  /* 0x0000000700a77224 */ /* 0x040fe400078e02a7 */
[--C-:B------:R-:W-:Y:S01]  /*8280*/  @!P6 IMAD.IADD R173, R173, 0x1, -R0.reuse ;  /* 0x00000001adade824 */ /* 0x100fe200078e0a00 */
[----:B------:R-:W-:Y:S01]  /*8290*/  ISETP.GT.U32.AND P6, PT, R0, R170, PT ;  /* 0x000000aa0000720c */ /* 0x000fe20003fc4070 */
[----:B------:R-:W-:Y:S01]  /*82a0*/  @!P5 IMAD.IADD R172, R172, 0x1, -R0 ;  /* 0x00000001acacd824 */ /* 0x000fe200078e0a00 */
[----:B------:R-:W-:Y:S01]  /*82b0*/  ISETP.GT.U32.AND P5, PT, R0, R167, PT ;  /* 0x000000a70000720c */ /* 0x000fe20003fa4070 */
[----:B------:R-:W-:-:S04]  /*82c0*/  IMAD.HI.U32 R7, R2, R165, RZ ;  /* 0x000000a502077227 */ /* 0x000fc800078e00ff */
[----:B------:R-:W-:Y:S01]  /*82d0*/  @!P3 IMAD.IADD R171, R171, 0x1, -R0 ;  /* 0x00000001ababb824 */ /* 0x000fe200078e0a00 */
[----:B------:R-:W-:Y:S01]  /*82e0*/  IADD3 R7, -R7, RZ, RZ ;  /* 0x000000ff07077210 */ /* 0x000fe20007ffe1ff */
[----:B------:R-:W-:Y:S01]  /*82f0*/  @!P0 IMAD.MOV R174, RZ, RZ, -R174 ;  /* 0x000000ffffae8224 */ /* 0x000fe200078e0aae */
[----:B------:R-:W-:Y:S01]  /*8300*/  ISETP.GE.AND P0, PT, R8, RZ, PT ;  /* 0x000000ff0800720c */ /* 0x000fe20003f06270 */
[----:B------:R-:W-:Y:S01]  /*8310*/  IMAD.HI.U32 R5, R2, R155, RZ ;  /* 0x0000009b02057227 */ /* 0x000fe200078e00ff */
[----:B------:R-:W-:Y:S02]  /*8320*/  IABS R8, R9 ;  /* 0x0000000900087213 */ /* 0x000fe40000000000 */
[C---:B------:R-:W-:Y:S01]  /*8330*/  ISETP.GT.U32.AND P3, PT, R0.reuse, R171, PT ;  /* 0x000000ab0000720c */ /* 0x040fe20003f64070 */
[----:B------:R-:W-:Y:S02]  /*8340*/  IMAD R165, R0, R7, R165 ;  /* 0x0000000700a57224 */ /* 0x000fe400078e02a5 */
[----:B------:R-:W-:-:S02]  /*8350*/  @!P6 IMAD.IADD R170, R170, 0x1, -R0 ;  /* 0x00000001aaaae824 */ /* 0x000fc400078e0a00 */
[----:B------:R-:W-:Y:S02]  /*8360*/  @!P5 IMAD.IADD R167, R167, 0x1, -R0 ;  /* 0x00000001a7a7d824 */ /* 0x000fe400078e0a00 */
[----:B------:R-:W-:Y:S02]  /*8370*/  IMAD.MOV R5, RZ, RZ, -R5 ;  /* 0x000000ffff057224 */ /* 0x000fe400078e0a05 */
[----:B------:R-:W-:Y:S01]  /*8380*/  IMAD.MOV.U32 R7, RZ, RZ, R8 ;  /* 0x000000ffff077224 */ /* 0x000fe200078e0008 */
[C---:B------:R-:W-:Y:S01]  /*8390*/  ISETP.GT.U32.AND P5, PT, R0.reuse, R167, PT ;  /* 0x000000a70000720c */ /* 0x040fe20003fa4070 */
[----:B------:R-:W-:Y:S01]  /*83a0*/  @!P2 IMAD.MOV R173, RZ, RZ, -R173 ;  /* 0x000000ffffada224 */ /* 0x000fe200078e0aad */
[C---:B------:R-:W-:Y:S01]  /*83b0*/  ISETP.GT.U32.AND P2, PT, R0.reuse, R170, PT ;  /* 0x000000aa0000720c */ /* 0x040fe20003f44070 */
[----:B------:R-:W-:Y:S01]  /*83c0*/  @!P1 IMAD.MOV R172, RZ, RZ, -R172 ;  /* 0x000000ffffac9224 */ /* 0x000fe200078e0aac */
[C---:B------:R-:W-:Y:S01]  /*83d0*/  ISETP.GT.U32.AND P1, PT, R0.reuse, R165, PT ;  /* 0x000000a50000720c */ /* 0x040fe20003f24070 */
[----:B------:R-:W-:Y:S01]  /*83e0*/  IMAD R166, R0, R5, R155 ;  /* 0x0000000500a67224 */ /* 0x000fe200078e029b */
[----:B------:R-:W-:Y:S01]  /*83f0*/  LOP3.LUT R8, R3, 0x160, RZ, 0xfc, !PT ;  /* 0x0000016003087812 */ /* 0x000fe200078efcff */
[----:B------:R-:W-:-:S03]  /*8400*/  IMAD.HI.U32 R5, R2, R7, RZ ;  /* 0x0000000702057227 */ /* 0x000fc600078e00ff */
[----:B------:R-:W-:Y:S01]  /*8410*/  ISETP.GT.U32.AND P6, PT, R0, R166, PT ;  /* 0x000000a60000720c */ /* 0x000fe20003fc4070 */
[----:B------:R-:W-:Y:S01]  /*8420*/  IMAD.MOV R5, RZ, RZ, -R5 ;  /* 0x000000ffff057224 */ /* 0x000fe200078e0a05 */
[----:B------:R-:W-:Y:S01]  /*8430*/  IABS R155, R8 ;  /* 0x00000008009b7213 */ /* 0x000fe20000000000 */
[--C-:B------:R-:W-:Y:S01]  /*8440*/  @!P3 IMAD.IADD R171, R171, 0x1, -R0.reuse ;  /* 0x00000001ababb824 */ /* 0x100fe200078e0a00 */
[----:B------:R-:W-:Y:S01]  /*8450*/  ISETP.GE.AND P3, PT, R154, RZ, PT ;  /* 0x000000ff9a00720c */ /* 0x000fe20003f66270 */
[----:B------:R-:W-:Y:S01]  /*8460*/  IMAD R164, R0, R5, R7 ;  /* 0x0000000500a47224 */ /* 0x000fe200078e0207 */
[----:B------:R-:W-:Y:S01]  /*8470*/  LOP3.LUT R154, R3, 0x15a, RZ, 0xfc, !PT ;  /* 0x0000015a039a7812 */ /* 0x000fe200078efcff */
[--C-:B------:R-:W-:Y:S01]  /*8480*/  @!P2 IMAD.IADD R170, R170, 0x1, -R0.reuse ;  /* 0x00000001aaaaa824 */ /* 0x100fe200078e0a00 */
[----:B------:R-:W-:Y:S01]  /*8490*/  ISETP.GE.AND P2, PT, R158, RZ, PT ;  /* 0x000000ff9e00720c */ /* 0x000fe20003f46270 */
[--C-:B------:R-:W-:Y:S01]  /*84a0*/  @!P1 IMAD.IADD R165, R165, 0x1, -R0.reuse ;  /* 0x00000001a5a59824 */ /* 0x100fe200078e0a00 */
[----:B------:R-:W-:Y:S01]  /*84b0*/  IABS R163, R154 ;  /* 0x0000009a00a37213 */ /* 0x000fe20000000000 */
[----:B------:R-:W-:Y:S01]  /*84c0*/  @!P5 IMAD.IADD R167, R167, 0x1, -R0 ;  /* 0x00000001a7a7d824 */ /* 0x000fe200078e0a00 */
[C---:B------:R-:W-:Y:S01]  /*84d0*/  ISETP.GT.U32.AND P5, PT, R0.reuse, R164, PT ;  /* 0x000000a40000720c */ /* 0x040fe20003fa4070 */
[----:B------:R-:W-:Y:S01]  /*84e0*/  @!P0 IMAD.MOV R170, RZ, RZ, -R170 ;  /* 0x000000ffffaa8224 */ /* 0x000fe200078e0aaa */
[----:B------:R-:W-:Y:S01]  /*84f0*/  ISETP.GT.U32.AND P0, PT, R0, R165, PT ;  /* 0x000000a50000720c */ /* 0x000fe20003f04070 */
[----:B------:R-:W-:Y:S01]  /*8500*/  IMAD.HI.U32 R5, R2, R163, RZ ;  /* 0x000000a302057227 */ /* 0x000fe200078e00ff */
[----:B------:R-:W-:-:S02]  /*8510*/  ISETP.GE.AND P1, PT, R9, RZ, PT ;  /* 0x000000ff0900720c */ /* 0x000fc40003f26270 */
[C---:B------:R-:W-:Y:S01]  /*8520*/  LOP3.LUT R7, R3.reuse, 0x15e, RZ, 0xfc, !PT ;  /* 0x0000015e03077812 */ /* 0x040fe200078efcff */
[----:B------:R-:W-:Y:S02]  /*8530*/  IMAD.MOV R5, RZ, RZ, -R5 ;  /* 0x000000ffff057224 */ /* 0x000fe400078e0a05 */
[--C-:B------:R-:W-:Y:S01]  /*8540*/  @!P6 IMAD.IADD R166, R166, 0x1, -R0.reuse ;  /* 0x00000001a6a6e824 */ /* 0x100fe200078e0a00 */
[----:B------:R-:W-:Y:S01]  /*8550*/  IABS R161, R7 ;  /* 0x0000000700a17213 */ /* 0x000fe20000000000 */
[----:B------:R-:W-:Y:S01]  /*8560*/  IMAD R163, R0, R5, R163 ;  /* 0x0000000500a37224 */ /* 0x000fe200078e02a3 */
[----:B------:R-:W-:Y:S01]  /*8570*/  LOP3.LUT R5, R3, 0x15c, RZ, 0xfc, !PT ;  /* 0x0000015c03057812 */ /* 0x000fe200078efcff */
[--C-:B------:R-:W-:Y:S01]  /*8580*/  @!P5 IMAD.IADD R164, R164, 0x1, -R0.reuse ;  /* 0x00000001a4a4d824 */ /* 0x100fe200078e0a00 */
[C---:B------:R-:W-:Y:S01]  /*8590*/  ISETP.GT.U32.AND P6, PT, R0.reuse, R166, PT ;  /* 0x000000a60000720c */ /* 0x040fe20003fc4070 */
[----:B------:R-:W-:Y:S01]  /*85a0*/  @!P0 IMAD.IADD R165, R165, 0x1, -R0 ;  /* 0x00000001a5a58824 */ /* 0x000fe200078e0a00 */
[----:B------:R-:W-:Y:S01]  /*85b0*/  IABS R9, R5 ;  /* 0x0000000500097213 */ /* 0x000fe20000000000 */
[----:B------:R-:W-:Y:S01]  /*85c0*/  @!P3 IMAD.MOV R167, RZ, RZ, -R167 ;  /* 0x000000ffffa7b224 */ /* 0x000fe200078e0aa7 */
[C---:B------:R-:W-:Y:S01]  /*85d0*/  ISETP.GT.U32.AND P0, PT, R0.reuse, R163, PT ;  /* 0x000000a30000720c */ /* 0x040fe20003f04070 */
[----:B------:R-:W-:Y:S01]  /*85e0*/  @!P4 IMAD.MOV R171, RZ, RZ, -R171 ;  /* 0x000000ffffabc224 */ /* 0x000fe200078e0aab */
[----:B------:R-:W-:Y:S01]  /*85f0*/  ISETP.GT.U32.AND P3, PT, R0, R164, PT ;  /* 0x000000a40000720c */ /* 0x000fe20003f64070 */
[----:B------:R-:W-:Y:S01]  /*8600*/  @!P2 IMAD.MOV R165, RZ, RZ, -R165 ;  /* 0x000000ffffa5a224 */ /* 0x000fe200078e0aa5 */
[----:B------:R-:W-:Y:S01]  /*8610*/  ISETP.GE.AND P5, PT, R5, RZ, PT ;  /* 0x000000ff0500720c */ /* 0x000fe20003fa6270 */
[----:B------:R-:W-:Y:S01]  /*8620*/  IMAD.HI.U32 R5, R2, R9, RZ ;  /* 0x0000000902057227 */ /* 0x000fe200078e00ff */
[----:B------:R-:W-:-:S02]  /*8630*/  ISETP.GE.AND P4, PT, R157, RZ, PT ;  /* 0x000000ff9d00720c */ /* 0x000fc40003f86270 */
[----:B------:R-:W-:Y:S01]  /*8640*/  ISETP.GE.AND P2, PT, R8, RZ, PT ;  /* 0x000000ff0800720c */ /* 0x000fe20003f46270 */
[--C-:B------:R-:W-:Y:S01]  /*8650*/  @!P6 IMAD.IADD R166, R166, 0x1, -R0.reuse ;  /* 0x00000001a6a6e824 */ /* 0x100fe200078e0a00 */
[----:B------:R-:W-:Y:S01]  /*8660*/  IADD3 R162, -R5, RZ, RZ ;  /* 0x000000ff05a27210 */ /* 0x000fe20007ffe1ff */
[----:B------:R-:W-:Y:S01]  /*8670*/  IMAD.HI.U32 R5, R2, R161, RZ ;  /* 0x000000a102057227 */ /* 0x000fe200078e00ff */
[----:B------:R-:W-:Y:S02]  /*8680*/  ISETP.GE.AND P6, PT, R154, RZ, PT ;  /* 0x000000ff9a00720c */ /* 0x000fe40003fc6270 */
[----:B------:R-:W-:Y:S01]  /*8690*/  LOP3.LUT R154, R3, 0x162, RZ, 0xfc, !PT ;  /* 0x00000162039a7812 */ /* 0x000fe200078efcff */
[--C-:B------:R-:W-:Y:S01]  /*86a0*/  @!P0 IMAD.IADD R163, R163, 0x1, -R0.reuse ;  /* 0x00000001a3a38824 */ /* 0x100fe200078e0a00 */
[----:B------:R-:W-:Y:S01]  /*86b0*/  IABS R157, R156 ;  /* 0x0000009c009d7213 */ /* 0x000fe20000000000 */
[----:B------:R-:W-:Y:S01]  /*86c0*/  @!P3 IMAD.IADD R164, R164, 0x1, -R0 ;  /* 0x00000001a4a4b824 */ /* 0x000fe200078e0a00 */
[----:B------:R-:W-:Y:S01]  /*86d0*/  IABS R159, R154 ;  /* 0x0000009a009f7213 */ /* 0x000fe20000000000 */
[C---:B------:R-:W-:Y:S01]  /*86e0*/  IMAD R162, R0.reuse, R162, R9 ;  /* 0x000000a200a27224 */ /* 0x040fe200078e0209 */
[----:B------:R-:W-:Y:S01]  /*86f0*/  ISETP.GT.U32.AND P0, PT, R0, R163, PT ;  /* 0x000000a30000720c */ /* 0x000fe20003f04070 */
[----:B------:R-:W-:Y:S01]  /*8700*/  @!P1 IMAD.MOV R164, RZ, RZ, -R164 ;  /* 0x000000ffffa49224 */ /* 0x000fe200078e0aa4 */
[----:B------:R-:W-:Y:S01]  /*8710*/  ISETP.GE.AND P3, PT, R154, RZ, PT ;  /* 0x000000ff9a00720c */ /* 0x000fe20003f66270 */
[----:B------:R-:W-:Y:S01]  /*8720*/  @!P4 IMAD.MOV R166, RZ, RZ, -R166 ;  /* 0x000000ffffa6c224 */ /* 0x000fe200078e0aa6 */
[----:B------:R-:W-:Y:S01]  /*8730*/  ISETP.GT.U32.AND P1, PT, R0, R162, PT ;  /* 0x000000a20000720c */ /* 0x000fe20003f24070 */
[----:B------:R-:W-:Y:S01]  /*8740*/  IMAD.MOV R8, RZ, RZ, -R5 ;  /* 0x000000ffff087224 */ /* 0x000fe200078e0a05 */
[----:B------:R-:W-:Y:S01]  /*8750*/  ISETP.GE.AND P4, PT, R7, RZ, PT ;  /* 0x000000ff0700720c */ /* 0x000fe20003f86270 */
[----:B------:R-:W-:Y:S01]  /*8760*/  IMAD.HI.U32 R7, R2, R155, RZ ;  /* 0x0000009b02077227 */ /* 0x000fe200078e00ff */
[----:B------:R-:W-:-:S03]  /*8770*/  LOP3.LUT R154, R3, 0x164, RZ, 0xfc, !PT ;  /* 0x00000164039a7812 */ /* 0x000fc600078efcff */
[C---:B------:R-:W-:Y:S01]  /*8780*/  IMAD R161, R0.reuse, R8, R161 ;  /* 0x0000000800a17224 */ /* 0x040fe200078e02a1 */
[----:B------:R-:W-:Y:S01]  /*8790*/  IABS R9, R154 ;  /* 0x0000009a00097213 */ /* 0x000fe20000000000 */
[----:B------:R-:W-:Y:S01]  /*87a0*/  IMAD.MOV R7, RZ, RZ, -R7 ;  /* 0x000000ffff077224 */ /* 0x000fe200078e0a07 */
[----:B------:R-:W-:Y:S01]  /*87b0*/  IABS R8, R180 ;  /* 0x000000b400087213 */ /* 0x000fe20000000000 */
[--C-:B------:R-:W-:Y:S01]  /*87c0*/  @!P0 IMAD.IADD R163, R163, 0x1, -R0.reuse ;  /* 0x00000001a3a38824 */ /* 0x100fe200078e0a00 */
[C---:B------:R-:W-:Y:S01]  /*87d0*/  ISETP.GT.U32.AND P0, PT, R0.reuse, R161, PT ;  /* 0x000000a10000720c */ /* 0x040fe20003f04070 */
[----:B------:R-:W-:Y:S01]  /*87e0*/  IMAD R160, R0, R7, R155 ;  /* 0x0000000700a07224 */ /* 0x000fe200078e029b */
[----:B------:R-:W-:Y:S01]  /*87f0*/  IABS R155, R182 ;  /* 0x000000b6009b7213 */ /* 0x000fe20000000000 */
[----:B------:R-:W-:Y:S02]  /*8800*/  @!P1 IMAD.IADD R162, R162, 0x1, -R0 ;  /* 0x00000001a2a29824 */ /* 0x000fe400078e0a00 */
[----:B------:R-:W-:Y:S01]  /*8810*/  @!P6 IMAD.MOV R163, RZ, RZ, -R163 ;  /* 0x000000ffffa3e224 */ /* 0x000fe200078e0aa3 */
[----:B------:R-:W-:Y:S01]  /*8820*/  ISETP.GT.U32.AND P6, PT, R0, R160, PT ;  /* 0x000000a00000720c */ /* 0x000fe20003fc4070 */
[----:B------:R-:W-:Y:S01]  /*8830*/  IMAD.HI.U32 R5, R2, R159, RZ ;  /* 0x0000009f02057227 */ /* 0x000fe200078e00ff */
[----:B------:R-:W-:-:S03]  /*8840*/  ISETP.GT.U32.AND P1, PT, R0, R162, PT ;  /* 0x000000a20000720c */ /* 0x000fc60003f24070 */
[----:B------:R-:W-:Y:S02]  /*8850*/  IMAD.MOV R5, RZ, RZ, -R5 ;  /* 0x000000ffff057224 */ /* 0x000fe400078e0a05 */
[----:B------:R-:W-:Y:S02]  /*8860*/  @!P0 IMAD.IADD R161, R161, 0x1, -R0 ;  /* 0x00000001a1a18824 */ /* 0x000fe400078e0a00 */
[----:B------:R-:W-:Y:S02]  /*8870*/  IMAD R159, R0, R5, R159 ;  /* 0x00000005009f7224 */ /* 0x000fe400078e029f */
[----:B------:R-:W-:Y:S01]  /*8880*/  IMAD.HI.U32 R5, R2, R9, RZ ;  /* 0x0000000902057227 */ /* 0x000fe200078e00ff */
[----:B------:R-:W-:-:S03]  /*8890*/  ISETP.GT.U32.AND P0, PT, R0, R161, PT ;  /* 0x000000a10000720c */ /* 0x000fc60003f04070 */
[--C-:B------:R-:W-:Y:S02]  /*88a0*/  @!P6 IMAD.IADD R160, R160, 0x1, -R0.reuse ;  /* 0x00000001a0a0e824 */ /* 0x100fe400078e0a00 */
[----:B------:R-:W-:Y:S01]  /*88b0*/  @!P1 IMAD.IADD R162, R162, 0x1, -R0 ;  /* 0x00000001a2a29824 */ /* 0x000fe200078e0a00 */
[C---:B------:R-:W-:Y:S01]  /*88c0*/  ISETP.GT.U32.AND P1, PT, R0.reuse, R159, PT ;  /* 0x0000009f0000720c */ /* 0x040fe20003f24070 */
[----:B------:R-:W-:Y:S01]  /*88d0*/  IMAD.MOV R5, RZ, RZ, -R5 ;  /* 0x000000ffff057224 */ /* 0x000fe200078e0a05 */
[----:B------:R-:W-:Y:S01]  /*88e0*/  ISETP.GT.U32.AND P6, PT, R0, R160, PT ;  /* 0x000000a00000720c */ /* 0x000fe20003fc4070 */
[----:B------:R-:W-:-:S04]  /*88f0*/  IMAD.HI.U32 R7, R2, R157, RZ ;  /* 0x0000009d02077227 */ /* 0x000fc800078e00ff */
[C---:B------:R-:W-:Y:S02]  /*8900*/  IMAD R158, R0.reuse, R5, R9 ;  /* 0x00000005009e7224 */ /* 0x040fe400078e0209 */
[----:B------:R-:W-:Y:S02]  /*8910*/  IMAD.MOV R7, RZ, RZ, -R7 ;  /* 0x000000ffff077224 */ /* 0x000fe400078e0a07 */
[--C-:B------:R-:W-:Y:S01]  /*8920*/  @!P0 IMAD.IADD R161, R161, 0x1, -R0.reuse ;  /* 0x00000001a1a18824 */ /* 0x100fe200078e0a00 */
[C---:B------:R-:W-:Y:S01]  /*8930*/  ISETP.GT.U32.AND P0, PT, R0.reuse, R158, PT ;  /* 0x0000009e0000720c */ /* 0x040fe20003f04070 */
[----:B------:R-:W-:Y:S02]  /*8940*/  IMAD R157, R0, R7, R157 ;  /* 0x00000007009d7224 */ /* 0x000fe400078e029d */
[----:B------:R-:W-:Y:S02]  /*8950*/  @!P1 IMAD.IADD R159, R159, 0x1, -R0 ;  /* 0x000000019f9f9824 */ /* 0x000fe400078e0a00 */
[----:B------:R-:W-:Y:S01]  /*8960*/  IMAD.MOV.U32 R9, RZ, RZ, R8 ;  /* 0x000000ffff097224 */ /* 0x000fe200078e0008 */
[----:B------:R-:W-:Y:S01]  /*8970*/  LOP3.LUT R8, R3, 0x16c, RZ, 0xfc, !PT ;  /* 0x0000016c03087812 */ /* 0x000fe200078efcff */
[----:B------:R-:W-:Y:S01]  /*8980*/  @!P6 IMAD.IADD R160, R160, 0x1, -R0 ;  /* 0x00000001a0a0e824 */ /* 0x000fe200078e0a00 */
[----:B------:R-:W-:Y:S01]  /*8990*/  ISETP.GT.U32.AND P6, PT, R0, R157, PT ;  /* 0x0000009d0000720c */ /* 0x000fe20003fc4070 */
[----:B------:R-:W-:Y:S01]  /*89a0*/  IMAD.HI.U32 R5, R2, R9, RZ ;  /* 0x0000000902057227 */ /* 0x000fe200078e00ff */
[----:B------:R-:W-:-:S02]  /*89b0*/  ISETP.GT.U32.AND P1, PT, R0, R159, PT ;  /* 0x0000009f0000720c */ /* 0x000fc40003f24070 */
[----:B------:R-:W-:Y:S01]  /*89c0*/  IABS R181, R8 ;  /* 0x0000000800b57213 */ /* 0x000fe20000000000 */
[----:B------:R-:W-:-:S04]  /*89d0*/  IMAD.HI.U32 R7, R2, R155, RZ ;  /* 0x0000009b02077227 */ /* 0x000fc800078e00ff */
[----:B------:R-:W-:Y:S02]  /*89e0*/  IMAD.MOV R5, RZ, RZ, -R5 ;  /* 0x000000ffff057224 */ /* 0x000fe400078e0a05 */
[--C-:B------:R-:W-:Y:S01]  /*89f0*/  @!P0 IMAD.IADD R158, R158, 0x1, -R0.reuse ;  /* 0x000000019e9e8824 */ /* 0x100fe200078e0a00 */
[----:B------:R-:W-:Y:S01]  /*8a00*/  ISETP.GE.AND P0, PT, R156, RZ, PT ;  /* 0x000000ff9c00720c */ /* 0x000fe20003f06270 */
[----:B------:R-:W-:Y:S02]  /*8a10*/  IMAD.MOV R7, RZ, RZ, -R7 ;  /* 0x000000ffff077224 */ /* 0x000fe400078e0a07 */
[C---:B------:R-:W-:Y:S02]  /*8a20*/  IMAD R156, R0.reuse, R5, R9 ;  /* 0x00000005009c7224 */ /* 0x040fe400078e0209 */
[C---:B------:R-:W-:Y:S02]  /*8a30*/  IMAD R155, R0.reuse, R7, R155 ;  /* 0x00000007009b7224 */ /* 0x040fe400078e029b */
[----:B------:R-:W-:Y:S01]  /*8a40*/  @!P6 IMAD.IADD R157, R157, 0x1, -R0 ;  /* 0x000000019d9de824 */ /* 0x000fe200078e0a00 */
[----:B------:R-:W-:Y:S01]  /*8a50*/  ISETP.GT.U32.AND P6, PT, R0, R158, PT ;  /* 0x0000009e0000720c */ /* 0x000fe20003fc4070 */
[----:B------:R-:W-:-:S04]  /*8a60*/  IMAD.HI.U32 R5, R2, R181, RZ ;  /* 0x000000b502057227 */ /* 0x000fc800078e00ff */
[----:B------:R-:W-:Y:S01]  /*8a70*/  @!P1 IMAD.IADD R159, R159, 0x1, -R0 ;  /* 0x000000019f9f9824 */ /* 0x000fe200078e0a00 */
[C---:B------:R-:W-:Y:S01]  /*8a80*/  ISETP.GT.U32.AND P1, PT, R0.reuse, R156, PT ;  /* 0x0000009c0000720c */ /* 0x040fe20003f24070 */
[----:B------:R-:W-:Y:S01]  /*8a90*/  @!P4 IMAD.MOV R161, RZ, RZ, -R161 ;  /* 0x000000ffffa1c224 */ /* 0x000fe200078e0aa1 */
[C---:B------:R-:W-:Y:S01]  /*8aa0*/  ISETP.GT.U32.AND P4, PT, R0.reuse, R157, PT ;  /* 0x0000009d0000720c */ /* 0x040fe20003f84070 */
[----:B------:R-:W-:Y:S01]  /*8ab0*/  @!P3 IMAD.MOV R159, RZ, RZ, -R159 ;  /* 0x000000ffff9fb224 */ /* 0x000fe200078e0a9f */
[----:B------:R-:W-:Y:S01]  /*8ac0*/  IADD3 R5, -R5, RZ, RZ ;  /* 0x000000ff05057210 */ /* 0x000fe20007ffe1ff */
[----:B------:R-:W-:Y:S01]  /*8ad0*/  @!P2 IMAD.MOV R160, RZ, RZ, -R160 ;  /* 0x000000ffffa0a224 */ /* 0x000fe200078e0aa0 */
[----:B------:R-:W-:Y:S01]  /*8ae0*/  ISETP.GT.U32.AND P3, PT, R0, R155, PT ;  /* 0x0000009b0000720c */ /* 0x000fe20003f64070 */
[----:B------:R-:W-:Y:S01]  /*8af0*/  @!P5 IMAD.MOV R162, RZ, RZ, -R162 ;  /* 0x000000ffffa2d224 */ /* 0x000fe200078e0aa2 */
        /* <DEDUP_REMOVED lines=8> */
[----:B------:R-:W-:-:S02]  /*8b80*/  ISETP.GT.U32.AND P4, PT, R0, R180, PT ;  /* 0x000000b40000720c */ /* 0x000fc40003f84070 */
[----:B------:R-:W-:Y:S01]  /*8b90*/  ISETP.GE.AND P6, PT, R182, RZ, PT ;  /* 0x000000ffb600720c */ /* 0x000fe20003fc6270 */
[----:B------:R-:W-:Y:S01]  /*8ba0*/  @!P3 IMAD.IADD R155, R155, 0x1, -R0 ;  /* 0x000000019b9bb824 */ /* 0x000fe200078e0a00 */
[----:B------:R-:W-:Y:S01]  /*8bb0*/  ISETP.GT.U32.AND P3, PT, R0, R156, PT ;  /* 0x0000009c0000720c */ /* 0x000fe20003f64070 */
[----:B------:R-:W-:Y:S01]  /*8bc0*/  IMAD.HI.U32 R5, R2, R7, RZ ;  /* 0x0000000702057227 */ /* 0x000fe200078e00ff */
[C---:B------:R-:W-:Y:S02]  /*8bd0*/  LOP3.LUT R182, R3.reuse, 0x170, RZ, 0xfc, !PT ;  /* 0x0000017003b67812 */ /* 0x040fe400078efcff */
[----:B------:R-:W-:Y:S01]  /*8be0*/  ISETP.GE.AND P1, PT, R8, RZ, PT ;  /* 0x000000ff0800720c */ /* 0x000fe20003f26270 */
[----:B------:R-:W-:Y:S01]  /*8bf0*/  IMAD.MOV R154, RZ, RZ, -R5 ;  /* 0x000000ffff9a7224 */ /* 0x000fe200078e0a05 */
[----:B------:R-:W-:Y:S01]  /*8c00*/  IABS R203, R182 ;  /* 0x000000b600cb7213 */ /* 0x000fe20000000000 */
[----:B------:R-:W-:Y:S01]  /*8c10*/  @!P5 IMAD.MOV R158, RZ, RZ, -R158 ;  /* 0x000000ffff9ed224 */ /* 0x000fe200078e0a9e */
[C---:B------:R-:W-:Y:S01]  /*8c20*/  ISETP.GT.U32.AND P5, PT, R0.reuse, R155, PT ;  /* 0x0000009b0000720c */ /* 0x040fe20003fa4070 */
[----:B------:R-:W-:Y:S01]  /*8c30*/  IMAD R154, R0, R154, R7 ;  /* 0x0000009a009a7224 */ /* 0x000fe200078e0207 */
[----:B------:R-:W-:Y:S01]  /*8c40*/  LOP3.LUT R8, R3, 0x172, RZ, 0xfc, !PT ;  /* 0x0000017203087812 */ /* 0x000fe200078efcff */
[----:B------:R-:W-:-:S02]  /*8c50*/  @!P4 IMAD.IADD R180, R180, 0x1, -R0 ;  /* 0x00000001b4b4c824 */ /* 0x000fc400078e0a00 */
[--C-:B------:R-:W-:Y:S01]  /*8c60*/  @!P3 IMAD.IADD R156, R156, 0x1, -R0.reuse ;  /* 0x000000019c9cb824 */ /* 0x100fe200078e0a00 */
[----:B------:R-:W-:Y:S01]  /*8c70*/  ISETP.GT.U32.AND P3, PT, R0, R154, PT ;  /* 0x0000009a0000720c */ /* 0x000fe20003f64070 */
[----:B------:R-:W-:Y:S01]  /*8c80*/  IMAD.HI.U32 R5, R2, R203, RZ ;  /* 0x000000cb02057227 */ /* 0x000fe200078e00ff */
[C---:B------:R-:W-:Y:S02]  /*8c90*/  ISETP.GT.U32.AND P4, PT, R0.reuse, R180, PT ;  /* 0x000000b40000720c */ /* 0x040fe40003f84070 */
[----:B------:R-:W-:Y:S01]  /*8ca0*/  IABS R9, R8 ;  /* 0x0000000800097213 */ /* 0x000fe20000000000 */
[----:B------:R-:W-:Y:S02]  /*8cb0*/  IMAD.MOV R5, RZ, RZ, -R5 ;  /* 0x000000ffff057224 */ /* 0x000fe400078e0a05 */
[----:B------:R-:W-:Y:S01]  /*8cc0*/  @!P5 IMAD.IADD R155, R155, 0x1, -R0 ;  /* 0x000000019b9bd824 */ /* 0x000fe200078e0a00 */
[----:B------:R-:W-:Y:S01]  /*8cd0*/  ISETP.GE.AND P5, PT, R181, RZ, PT ;  /* 0x000000ffb500720c */ /* 0x000fe20003fa6270 */
[----:B------:R-:W-:Y:S01]  /*8ce0*/  IMAD R203, R0, R5, R203 ;  /* 0x0000000500cb7224 */ /* 0x000fe200078e02cb */
[----:B------:R-:W-:Y:S01]  /*8cf0*/  LOP3.LUT R181, R3, 0x176, RZ, 0xfc, !PT ;  /* 0x0000017603b57812 */ /* 0x000fe200078efcff */
[----:B------:R-:W-:-:S04]  /*8d00*/  IMAD.HI.U32 R5, R2, R9, RZ ;  /* 0x0000000902057227 */ /* 0x000fc800078e00ff */
[----:B------:R-:W-:Y:S02]  /*8d10*/  IMAD.MOV R5, RZ, RZ, -R5 ;  /* 0x000000ffff057224 */ /* 0x000fe400078e0a05 */
[--C-:B------:R-:W-:Y:S01]  /*8d20*/  @!P3 IMAD.IADD R154, R154, 0x1, -R0.reuse ;  /* 0x000000019a9ab824 */ /* 0x100fe200078e0a00 */
[----:B------:R-:W-:Y:S01]  /*8d30*/  ISETP.GE.AND P3, PT, R182, RZ, PT ;  /* 0x000000ffb600720c */ /* 0x000fe20003f66270 */
[----:B------:R-:W-:Y:S01]  /*8d40*/  @!P4 IMAD.IADD R180, R180, 0x1, -R0 ;  /* 0x00000001b4b4c824 */ /* 0x000fe200078e0a00 */
[C---:B------:R-:W-:Y:S01]  /*8d50*/  ISETP.GT.U32.AND P4, PT, R0.reuse, R203, PT ;  /* 0x000000cb0000720c */ /* 0x040fe20003f84070 */
[C---:B------:R-:W-:Y:S01]  /*8d60*/  IMAD R202, R0.reuse, R5, R9 ;  /* 0x0000000500ca7224 */ /* 0x040fe200078e0209 */
[----:B------:R-:W-:Y:S01]  /*8d70*/  IABS R9, R181 ;  /* 0x000000b500097213 */ /* 0x000fe20000000000 */
[----:B------:R-:W-:Y:S01]  /*8d80*/  @!P0 IMAD.MOV R157, RZ, RZ, -R157 ;  /* 0x000000ffff9d8224 */ /* 0x000fe200078e0a9d */
[----:B------:R-:W-:Y:S01]  /*8d90*/  ISETP.GT.U32.AND P0, PT, R0, R154, PT ;  /* 0x0000009a0000720c */ /* 0x000fe20003f04070 */
[----:B------:R-:W-:Y:S01]  /*8da0*/  IMAD.HI.U32 R7, R2, R201, RZ ;  /* 0x000000c902077227 */ /* 0x000fe200078e00ff */
[----:B------:R-:W-:-:S03]  /*8db0*/  LOP3.LUT R182, R3, 0x178, RZ, 0xfc, !PT ;  /* 0x0000017803b67812 */ /* 0x000fc600078efcff */
[----:B------:R-:W-:Y:S01]  /*8dc0*/  IMAD.HI.U32 R5, R2, R9, RZ ;  /* 0x0000000902057227 */ /* 0x000fe200078e00ff */
[----:B------:R-:W-:-:S03]  /*8dd0*/  IABS R199, R182 ;  /* 0x000000b600c77213 */ /* 0x000fc60000000000 */
[----:B------:R-:W-:Y:S02]  /*8de0*/  IMAD.MOV R5, RZ, RZ, -R5 ;  /* 0x000000ffff057224 */ /* 0x000fe400078e0a05 */
[----:B------:R-:W-:Y:S02]  /*8df0*/  IMAD.MOV R7, RZ, RZ, -R7 ;  /* 0x000000ffff077224 */ /* 0x000fe400078e0a07 */
[--C-:B------:R-:W-:Y:S01]  /*8e00*/  @!P4 IMAD.IADD R203, R203, 0x1, -R0.reuse ;  /* 0x00000001cbcbc824 */ /* 0x100fe200078e0a00 */
[----:B------:R-:W-:Y:S01]  /*8e10*/  ISETP.GT.U32.AND P4, PT, R0, R202, PT ;  /* 0x000000ca0000720c */ /* 0x000fe20003f84070 */
[----:B------:R-:W-:Y:S01]  /*8e20*/  @!P0 IMAD.IADD R154, R154, 0x1, -R0 ;  /* 0x000000019a9a8824 */ /* 0x000fe200078e0a00 */
[----:B------:R-:W-:Y:S01]  /*8e30*/  ISETP.GE.AND P0, PT, R183, RZ, PT ;  /* 0x000000ffb700720c */ /* 0x000fe20003f06270 */
[C---:B------:R-:W-:Y:S01]  /*8e40*/  IMAD R200, R0.reuse, R5, R9 ;  /* 0x0000000500c87224 */ /* 0x040fe200078e0209 */
[----:B------:R-:W-:Y:S01]  /*8e50*/  LOP3.LUT R183, R3, 0x182, RZ, 0xfc, !PT ;  /* 0x0000018203b77812 */ /* 0x000fe200078efcff */
[----:B------:R-:W-:-:S02]  /*8e60*/  IMAD R201, R0, R7, R201 ;  /* 0x0000000700c97224 */ /* 0x000fc400078e02c9 */
[----:B------:R-:W-:-:S04]  /*8e70*/  IMAD.HI.U32 R7, R2, R199, RZ ;  /* 0x000000c702077227 */ /* 0x000fc800078e00ff */
[----:B------:R-:W-:Y:S01]  /*8e80*/  @!P5 IMAD.MOV R154, RZ, RZ, -R154 ;  /* 0x000000ffff9ad224 */ /* 0x000fe200078e0a9a */
[----:B------:R-:W-:Y:S01]  /*8e90*/  ISETP.GT.U32.AND P5, PT, R0, R200, PT ;  /* 0x000000c80000720c */ /* 0x000fe20003fa4070 */
[----:B------:R-:W-:Y:S01]  /*8ea0*/  @!P4 IMAD.IADD R202, R202, 0x1, -R0 ;  /* 0x00000001cacac824 */ /* 0x000fe200078e0a00 */
[----:B------:R-:W-:Y:S01]  /*8eb0*/  IADD3 R7, -R7, RZ, RZ ;  /* 0x000000ff07077210 */ /* 0x000fe20007ffe1ff */
[----:B------:R-:W-:Y:S01]  /*8ec0*/  @!P6 IMAD.MOV R155, RZ, RZ, -R155 ;  /* 0x000000ffff9be224 */ /* 0x000fe200078e0a9b */
[C---:B------:R-:W-:Y:S01]  /*8ed0*/  ISETP.GT.U32.AND P6, PT, R0.reuse, R201, PT ;  /* 0x000000c90000720c */ /* 0x040fe20003fc4070 */
[----:B------:R-:W-:Y:S01]  /*8ee0*/  @!P2 IMAD.MOV R156, RZ, RZ, -R156 ;  /* 0x000000ffff9ca224 */ /* 0x000fe200078e0a9c */
[C---:B------:R-:W-:Y:S01]  /*8ef0*/  ISETP.GT.U32.AND P4, PT, R0.reuse, R202, PT ;  /* 0x000000ca0000720c */ /* 0x040fe20003f84070 */
[C---:B------:R-:W-:Y:S01]  /*8f00*/  IMAD R199, R0.reuse, R7, R199 ;  /* 0x0000000700c77224 */ /* 0x040fe200078e02c7 */
[----:B------:R-:W-:Y:S01]  /*8f10*/  LOP3.LUT R7, R3, 0x17a, RZ, 0xfc, !PT ;  /* 0x0000017a03077812 */ /* 0x000fe200078efcff */
[----:B------:R-:W-:Y:S01]  /*8f20*/  @!P1 IMAD.MOV R180, RZ, RZ, -R180 ;  /* 0x000000ffffb49224 */ /* 0x000fe200078e0ab4 */
[----:B------:R-:W-:-:S02]  /*8f30*/  ISETP.GT.U32.AND P2, PT, R0, R203, PT ;  /* 0x000000cb0000720c */ /* 0x000fc40003f44070 */
[----:B------:R-:W-:Y:S01]  /*8f40*/  IABS R9, R7 ;  /* 0x0000000700097213 */ /* 0x000fe20000000000 */
[----:B------:R-:W-:Y:S01]  /*8f50*/  @!P5 IMAD.IADD R200, R200, 0x1, -R0 ;  /* 0x00000001c8c8d824 */ /* 0x000fe200078e0a00 */
[----:B------:R-:W-:-:S03]  /*8f60*/  ISETP.GE.AND P1, PT, R8, RZ, PT ;  /* 0x000000ff0800720c */ /* 0x000fc60003f26270 */
[----:B------:R-:W-:Y:S01]  /*8f70*/  IMAD.HI.U32 R5, R2, R9, RZ ;  /* 0x0000000902057227 */ /* 0x000fe200078e00ff */
[----:B------:R-:W-:-:S03]  /*8f80*/  ISETP.GT.U32.AND P5, PT, R0, R200, PT ;  /* 0x000000c80000720c */ /* 0x000fc60003fa4070 */
[----:B------:R-:W-:Y:S02]  /*8f90*/  IMAD.MOV R5, RZ, RZ, -R5 ;  /* 0x000000ffff057224 */ /* 0x000fe400078e0a05 */
[--C-:B------:R-:W-:Y:S02]  /*8fa0*/  @!P6 IMAD.IADD R201, R201, 0x1, -R0.reuse ;  /* 0x00000001c9c9e824 */ /* 0x100fe400078e0a00 */
[--C-:B------:R-:W-:Y:S01]  /*8fb0*/  @!P4 IMAD.IADD R202, R202, 0x1, -R0.reuse ;  /* 0x00000001cacac824 */ /* 0x100fe200078e0a00 */
[----:B------:R-:W-:Y:S01]  /*8fc0*/  ISETP.GE.AND P4, PT, R182, RZ, PT ;  /* 0x000000ffb600720c */ /* 0x000fe20003f86270 */
[C---:B------:R-:W-:Y:S01]  /*8fd0*/  IMAD R198, R0.reuse, R5, R9 ;  /* 0x0000000500c67224 */ /* 0x040fe200078e0209 */
[----:B------:R-:W-:Y:S01]  /*8fe0*/  LOP3.LUT R182, R3, 0x17e, RZ, 0xfc, !PT ;  /* 0x0000017e03b67812 */ /* 0x000fe200078efcff */
[--C-:B------:R-:W-:Y:S01]  /*8ff0*/  @!P2 IMAD.IADD R203, R203, 0x1, -R0.reuse ;  /* 0x00000001cbcba824 */ /* 0x100fe200078e0a00 */
[----:B------:R-:W-:Y:S01]  /*9000*/  ISETP.GT.U32.AND P6, PT, R0, R201, PT ;  /* 0x000000c90000720c */ /* 0x000fe20003fc4070 */
[----:B------:R-:W-:Y:S01]  /*9010*/  @!P5 IMAD.IADD R200, R200, 0x1, -R0 ;  /* 0x00000001c8c8d824 */ /* 0x000fe200078e0a00 */
[C---:B------:R-:W-:Y:S01]  /*9020*/  ISETP.GT.U32.AND P5, PT, R0.reuse, R198, PT ;  /* 0x000000c60000720c */ /* 0x040fe20003fa4070 */
[----:B------:R-:W-:Y:S01]  /*9030*/  @!P3 IMAD.MOV R203, RZ, RZ, -R203 ;  /* 0x000000ffffcbb224 */ /* 0x000fe200078e0acb */
[----:B------:R-:W-:Y:S01]  /*9040*/  IABS R8, R182 ;  /* 0x000000b600087213 */ /* 0x000fe20000000000 */
[----:B------:R-:W-:Y:S01]  /*9050*/  @!P1 IMAD.MOV R202, RZ, RZ, -R202 ;  /* 0x000000ffffca9224 */ /* 0x000fe200078e0aca */
[----:B------:R-:W-:-:S02]  /*9060*/  ISETP.GT.U32.AND P3, PT, R0, R199, PT ;  /* 0x000000c70000720c */ /* 0x000fc40003f64070 */
[----:B------:R-:W-:Y:S01]  /*9070*/  ISETP.GE.AND P2, PT, R181, RZ, PT ;  /* 0x000000ffb500720c */ /* 0x000fe20003f46270 */
[----:B------:R-:W-:Y:S01]  /*9080*/  IMAD.MOV.U32 R9, RZ, RZ, R8 ;  /* 0x000000ffff097224 */ /* 0x000fe200078e0008 */
[C---:B------:R-:W-:Y:S02]  /*9090*/  LOP3.LUT R8, R3.reuse, 0x180, RZ, 0xfc, !PT ;  /* 0x0000018003087812 */ /* 0x040fe400078efcff */
[----:B------:R-:W-:Y:S01]  /*90a0*/  LOP3.LUT R181, R3, 0x17c, RZ, 0xfc, !PT ;  /* 0x0000017c03b57812 */ /* 0x000fe200078efcff */
[----:B------:R-:W-:Y:S01]  /*90b0*/  IMAD.HI.U32 R5, R2, R9, RZ ;  /* 0x0000000902057227 */ /* 0x000fe200078e00ff */
[----:B------:R-:W-:Y:S02]  /*90c0*/  IABS R195, R8 ;  /* 0x0000000800c37213 */ /* 0x000fe40000000000 */
[----:B------:R-:W-:Y:S01]  /*90d0*/  IABS R197, R181 ;  /* 0x000000b500c57213 */ /* 0x000fe20000000000 */
[--C-:B------:R-:W-:Y:S01]  /*90e0*/  @!P6 IMAD.IADD R201, R201, 0x1, -R0.reuse ;  /* 0x00000001c9c9e824 */ /* 0x100fe200078e0a00 */
[----:B------:R-:W-:Y:S01]  /*90f0*/  ISETP.GE.AND P6, PT, R7, RZ, PT ;  /* 0x000000ff0700720c */ /* 0x000fe20003fc6270 */
[----:B------:R-:W-:Y:S01]  /*9100*/  @!P5 IMAD.IADD R198, R198, 0x1, -R0 ;  /* 0x00000001c6c6d824 */ /* 0x000fe200078e0a00 */
[----:B------:R-:W-:Y:S01]  /*9110*/  ISETP.GE.AND P1, PT, R181, RZ, PT ;  /* 0x000000ffb500720c */ /* 0x000fe20003f26270 */
[----:B------:R-:W-:Y:S01]  /*9120*/  IMAD.MOV R5, RZ, RZ, -R5 ;  /* 0x000000ffff057224 */ /* 0x000fe200078e0a05 */
[----:B------:R-:W-:Y:S01]  /*9130*/  IABS R181, R183 ;  /* 0x000000b700b57213 */ /* 0x000fe20000000000 */
[----:B------:R-:W-:Y:S01]  /*9140*/  @!P0 IMAD.MOV R201, RZ, RZ, -R201 ;  /* 0x000000ffffc98224 */ /* 0x000fe200078e0ac9 */
[C---:B------:R-:W-:Y:S01]  /*9150*/  ISETP.GT.U32.AND P0, PT, R0.reuse, R198, PT ;  /* 0x000000c60000720c */ /* 0x040fe20003f04070 */
[----:B------:R-:W-:Y:S01]  /*9160*/  IMAD R196, R0, R5, R9 ;  /* 0x0000000500c47224 */ /* 0x000fe200078e0209 */
[----:B------:R-:W-:Y:S01]  /*9170*/  IABS R9, R185 ;  /* 0x000000b900097213 */ /* 0x000fe20000000000 */
[----:B------:R-:W-:-:S03]  /*9180*/  IMAD.HI.U32 R5, R2, R195, RZ ;  /* 0x000000c302057227 */ /* 0x000fc600078e00ff */
[----:B------:R-:W-:Y:S01]  /*9190*/  ISETP.GT.U32.AND P5, PT, R0, R196, PT ;  /* 0x000000c40000720c */ /* 0x000fe20003fa4070 */
[----:B------:R-:W-:Y:S02]  /*91a0*/  @!P3 IMAD.IADD R199, R199, 0x1, -R0 ;  /* 0x00000001c7c7b824 */ /* 0x000fe400078e0a00 */
[----:B------:R-:W-:Y:S02]  /*91b0*/  IMAD.MOV R5, RZ, RZ, -R5 ;  /* 0x000000ffff057224 */ /* 0x000fe400078e0a05 */
[----:B------:R-:W-:Y:S01]  /*91c0*/  IMAD.HI.U32 R7, R2, R197, RZ ;  /* 0x000000c502077227 */ /* 0x000fe200078e00ff */
[----:B------:R-:W-:Y:S02]  /*91d0*/  ISETP.GT.U32.AND P3, PT, R0, R199, PT ;  /* 0x000000c70000720c */ /* 0x000fe40003f64070 */
[----:B------:R-:W-:Y:S01]  /*91e0*/  @!P0 IADD3 R198, R198, -R0, RZ ;  /* 0x80000000c6c68210 */ /* 0x000fe20007ffe0ff */
[----:B------:R-:W-:Y:S02]  /*91f0*/  IMAD R195, R0, R5, R195 ;  /* 0x0000000500c37224 */ /* 0x000fe400078e02c3 */
[----:B------:R-:W-:-:S02]  /*9200*/  IMAD.MOV R7, RZ, RZ, -R7 ;  /* 0x000000ffff077224 */ /* 0x000fc400078e0a07 */
[----:B------:R-:W-:Y:S01]  /*9210*/  IMAD.HI.U32 R5, R2, R193, RZ ;  /* 0x000000c102057227 */ /* 0x000fe200078e00ff */
[----:B------:R-:W-:-:S03]  /*9220*/  ISETP.GT.U32.AND P0, PT, R0, R195, PT ;  /* 0x000000c30000720c */ /* 0x000fc60003f04070 */
[----:B------:R-:W-:Y:S02]  /*9230*/  IMAD R197, R0, R7, R197 ;  /* 0x0000000700c57224 */ /* 0x000fe400078e02c5 */
[----:B------:R-:W-:-:S04]  /*9240*/  IMAD.HI.U32 R7, R2, R181, RZ ;  /* 0x000000b502077227 */ /* 0x000fc800078e00ff */
[----:B------:R-:W-:Y:S02]  /*9250*/  IMAD.MOV R5, RZ, RZ, -R5 ;  /* 0x000000ffff057224 */ /* 0x000fe400078e0a05 */
[----:B------:R-:W-:Y:S02]  /*9260*/  IMAD.MOV R7, RZ, RZ, -R7 ;  /* 0x000000ffff077224 */ /* 0x000fe400078e0a07 */
[--C-:B------:R-:W-:Y:S01]  /*9270*/  @!P3 IMAD.IADD R199, R199, 0x1, -R0.reuse ;  /* 0x00000001c7c7b824 */ /* 0x100fe200078e0a00 */
[C---:B------:R-:W-:Y:S01]  /*9280*/  ISETP.GT.U32.AND P3, PT, R0.reuse, R197, PT ;  /* 0x000000c50000720c */ /* 0x040fe20003f64070 */
[C---:B------:R-:W-:Y:S02]  /*9290*/  IMAD R193, R0.reuse, R5, R193 ;  /* 0x0000000500c17224 */ /* 0x040fe400078e02c1 */
[C---:B------:R-:W-:Y:S01]  /*92a0*/  IMAD R194, R0.reuse, R7, R181 ;  /* 0x0000000700c27224 */ /* 0x040fe200078e02b5 */
[----:B------:R-:W-:Y:S01]  /*92b0*/  IABS R181, R186 ;  /* 0x000000ba00b57213 */ /* 0x000fe20000000000 */
[----:B------:R-:W-:Y:S01]  /*92c0*/  @!P0 IMAD.IADD R195, R195, 0x1, -R0 ;  /* 0x00000001c3c38824 */ /* 0x000fe200078e0a00 */
[C---:B------:R-:W-:Y:S01]  /*92d0*/  ISETP.GT.U32.AND P0, PT, R0.reuse, R193, PT ;  /* 0x000000c10000720c */ /* 0x040fe20003f04070 */
[----:B------:R-:W-:Y:S01]  /*92e0*/  @!P6 IMAD.MOV R198, RZ, RZ, -R198 ;  /* 0x000000ffffc6e224 */ /* 0x000fe200078e0ac6 */
[----:B------:R-:W-:Y:S01]  /*92f0*/  ISETP.GT.U32.AND P6, PT, R0, R194, PT ;  /* 0x000000c20000720c */ /* 0x000fe20003fc4070 */
[----:B------:R-:W-:-:S02]  /*9300*/  @!P5 IMAD.IADD R196, R196, 0x1, -R0 ;  /* 0x00000001c4c4d824 */ /* 0x000fc400078e0a00 */
[----:B------:R-:W-:Y:S02]  /*9310*/  @!P2 IMAD.MOV R200, RZ, RZ, -R200 ;  /* 0x000000ffffc8a224 */ /* 0x000fe400078e0ac8 */
[--C-:B------:R-:W-:Y:S01]  /*9320*/  @!P3 IMAD.IADD R197, R197, 0x1, -R0.reuse ;  /* 0x00000001c5c5b824 */ /* 0x100fe200078e0a00 */
[----:B------:R-:W-:Y:S01]  /*9330*/  ISETP.GE.AND P3, PT, R182, RZ, PT ;  /* 0x000000ffb600720c */ /* 0x000fe20003f66270 */
[----:B------:R-:W-:Y:S01]  /*9340*/  IMAD.HI.U32 R7, R2, R9, RZ ;  /* 0x0000000902077227 */ /* 0x000fe200078e00ff */
[----:B------:R-:W-:Y:S02]  /*9350*/  LOP3.LUT R182, R3, 0x188, RZ, 0xfc, !PT ;  /* 0x0000018803b67812 */ /* 0x000fe400078efcff */
[----:B------:R-:W-:Y:S01]  /*9360*/  ISETP.GT.U32.AND P2, PT, R0, R197, PT ;  /* 0x000000c50000720c */ /* 0x000fe20003f44070 */
[--C-:B------:R-:W-:Y:S01]  /*9370*/  @!P0 IMAD.IADD R193, R193, 0x1, -R0.reuse ;  /* 0x00000001c1c18824 */ /* 0x100fe200078e0a00 */
[----:B------:R-:W-:Y:S01]  /*9380*/  IABS R191, R182 ;  /* 0x000000b600bf7213 */ /* 0x000fe20000000000 */
[----:B------:R-:W-:Y:S01]  /*9390*/  @!P6 IMAD.IADD R194, R194, 0x1, -R0 ;  /* 0x00000001c2c2e824 */ /* 0x000fe200078e0a00 */
[C---:B------:R-:W-:Y:S01]  /*93a0*/  ISETP.GT.U32.AND P6, PT, R0.reuse, R195, PT ;  /* 0x000000c30000720c */ /* 0x040fe20003fc4070 */
[----:B------:R-:W-:Y:S01]  /*93b0*/  IMAD.MOV R7, RZ, RZ, -R7 ;  /* 0x000000ffff077224 */ /* 0x000fe200078e0a07 */
[----:B------:R-:W-:Y:S01]  /*93c0*/  ISETP.GT.U32.AND P5, PT, R0, R196, PT ;  /* 0x000000c40000720c */ /* 0x000fe20003fa4070 */
[----:B------:R-:W-:Y:S01]  /*93d0*/  IMAD.HI.U32 R5, R2, R191, RZ ;  /* 0x000000bf02057227 */ /* 0x000fe200078e00ff */
[----:B------:R-:W-:-:S03]  /*93e0*/  ISETP.GT.U32.AND P0, PT, R0, R193, PT ;  /* 0x000000c10000720c */ /* 0x000fc60003f04070 */
[----:B------:R-:W-:Y:S02]  /*93f0*/  IMAD.MOV R5, RZ, RZ, -R5 ;  /* 0x000000ffff057224 */ /* 0x000fe400078e0a05 */
[C---:B------:R-:W-:Y:S02]  /*9400*/  IMAD R192, R0.reuse, R7, R9 ;  /* 0x0000000700c07224 */ /* 0x040fe400078e0209 */
[--C-:B------:R-:W-:Y:S01]  /*9410*/  @!P2 IMAD.IADD R197, R197, 0x1, -R0.reuse ;  /* 0x00000001c5c5a824 */ /* 0x100fe200078e0a00 */
[----:B------:R-:W-:Y:S01]  /*9420*/  ISETP.GE.AND P2, PT, R183, RZ, PT ;  /* 0x000000ffb700720c */ /* 0x000fe20003f46270 */
[C---:B------:R-:W-:Y:S01]  /*9430*/  IMAD R191, R0.reuse, R5, R191 ;  /* 0x0000000500bf7224 */ /* 0x040fe200078e02bf */
[----:B------:R-:W-:Y:S01]  /*9440*/  LOP3.LUT R183, R3, 0x18a, RZ, 0xfc, !PT ;  /* 0x0000018a03b77812 */ /* 0x000fe200078efcff */
[--C-:B------:R-:W-:Y:S01]  /*9450*/  @!P6 IMAD.IADD R195, R195, 0x1, -R0.reuse ;  /* 0x00000001c3c3e824 */ /* 0x100fe200078e0a00 */
[----:B------:R-:W-:Y:S01]  /*9460*/  ISETP.GT.U32.AND P6, PT, R0, R192, PT ;  /* 0x000000c00000720c */ /* 0x000fe20003fc4070 */
[--C-:B------:R-:W-:Y:S01]  /*9470*/  @!P5 IMAD.IADD R196, R196, 0x1, -R0.reuse ;  /* 0x00000001c4c4d824 */ /* 0x100fe200078e0a00 */
[----:B------:R-:W-:Y:S01]  /*9480*/  ISETP.GE.AND P5, PT, R184, RZ, PT ;  /* 0x000000ffb800720c */ /* 0x000fe20003fa6270 */
[----:B------:R-:W-:Y:S01]  /*9490*/  @!P0 IMAD.IADD R193, R193, 0x1, -R0 ;  /* 0x00000001c1c18824 */ /* 0x000fe200078e0a00 */
[----:B------:R-:W-:Y:S01]  /*94a0*/  LOP3.LUT R184, R3, 0x18c, RZ, 0xfc, !PT ;  /* 0x0000018c03b87812 */ /* 0x000fe200078efcff */
[----:B------:R-:W-:Y:S01]  /*94b0*/  @!P4 IMAD.MOV R199, RZ, RZ, -R199 ;  /* 0x000000ffffc7c224 */ /* 0x000fe200078e0ac7 */
[----:B------:R-:W-:Y:S01]  /*94c0*/  IABS R9, R183 ;  /* 0x000000b700097213 */ /* 0x000fe20000000000 */
[----:B------:R-:W-:Y:S01]  /*94d0*/  @!P1 IMAD.MOV R197, RZ, RZ, -R197 ;  /* 0x000000ffffc59224 */ /* 0x000fe200078e0ac5 */
[----:B------:R-:W-:Y:S01]  /*94e0*/  ISETP.GT.U32.AND P0, PT, R0, R191, PT ;  /* 0x000000bf0000720c */ /* 0x000fe20003f04070 */
[----:B------:R-:W-:Y:S01]  /*94f0*/  @!P3 IMAD.MOV R196, RZ, RZ, -R196 ;  /* 0x000000ffffc4b224 */ /* 0x000fe200078e0ac4 */
[----:B------:R-:W-:Y:S01]  /*9500*/  ISETP.GE.AND P4, PT, R8, RZ, PT ;  /* 0x000000ff0800720c */ /* 0x000fe20003f86270 */
[----:B------:R-:W-:Y:S01]  /*9510*/  IMAD.HI.U32 R5, R2, R9, RZ ;  /* 0x0000000902057227 */ /* 0x000fe200078e00ff */
[----:B------:R-:W-:-:S02]  /*9520*/  ISETP.GT.U32.AND P1, PT, R0, R194, PT ;  /* 0x000000c20000720c */ /* 0x000fc40003f24070 */
[----:B------:R-:W-:Y:S01]  /*9530*/  IABS R189, R184 ;  /* 0x000000b800bd7213 */ /* 0x000fe20000000000 */
[----:B------:R-:W-:Y:S02]  /*9540*/  IMAD.MOV R5, RZ, RZ, -R5 ;  /* 0x000000ffff057224 */ /* 0x000fe400078e0a05 */
[----:B------:R-:W-:Y:S01]  /*9550*/  @!P6 IMAD.IADD R192, R192, 0x1, -R0 ;  /* 0x00000001c0c0e824 */ /* 0x000fe200078e0a00 */
[----:B------:R-:W-:Y:S01]  /*9560*/  ISETP.GE.AND P6, PT, R182, RZ, PT ;  /* 0x000000ffb600720c */ /* 0x000fe20003fc6270 */
[----:B------:R-:W-:Y:S01]  /*9570*/  IMAD.HI.U32 R7, R2, R189, RZ ;  /* 0x000000bd02077227 */ /* 0x000fe200078e00ff */
[----:B------:R-:W-:-:S03]  /*9580*/  LOP3.LUT R182, R3, 0x190, RZ, 0xfc, !PT ;  /* 0x0000019003b67812 */ /* 0x000fc600078efcff */
[----:B------:R-:W-:Y:S01]  /*9590*/  IMAD.MOV R7, RZ, RZ, -R7 ;  /* 0x000000ffff077224 */ /* 0x000fe200078e0a07 */
[----:B------:R-:W-:Y:S01]  /*95a0*/  IABS R187, R182 ;  /* 0x000000b600bb7213 */ /* 0x000fe20000000000 */
[C---:B------:R-:W-:Y:S02]  /*95b0*/  IMAD R190, R0.reuse, R5, R9 ;  /* 0x0000000500be7224 */ /* 0x040fe400078e0209 */
[--C-:B------:R-:W-:Y:S01]  /*95c0*/  @!P0 IMAD.IADD R191, R191, 0x1, -R0.reuse ;  /* 0x00000001bfbf8824 */ /* 0x100fe200078e0a00 */
[----:B------:R-:W-:Y:S01]  /*95d0*/  ISETP.GT.U32.AND P0, PT, R0, R192, PT ;  /* 0x000000c00000720c */ /* 0x000fe20003f04070 */
[----:B------:R-:W-:Y:S01]  /*95e0*/  @!P1 IMAD.IADD R194, R194, 0x1, -R0 ;  /* 0x00000001c2c29824 */ /* 0x000fe200078e0a00 */
[----:B------:R-:W-:Y:S01]  /*95f0*/  ISETP.GT.U32.AND P3, PT, R0, R190, PT ;  /* 0x000000be0000720c */ /* 0x000fe20003f64070 */
[----:B------:R-:W-:Y:S01]  /*9600*/  IMAD.HI.U32 R8, R2, R181, RZ ;  /* 0x000000b502087227 */ /* 0x000fe200078e00ff */
[----:B------:R-:W-:-:S03]  /*9610*/  ISETP.GE.AND P1, PT, R185, RZ, PT ;  /* 0x000000ffb900720c */ /* 0x000fc60003f26270 */
[C---:B------:R-:W-:Y:S02]  /*9620*/  IMAD R189, R0.reuse, R7, R189 ;  /* 0x0000000700bd7224 */ /* 0x040fe400078e02bd */
[----:B------:R-:W-:Y:S01]  /*9630*/  @!P4 IMAD.MOV R195, RZ, RZ, -R195 ;  /* 0x000000ffffc3c224 */ /* 0x000fe200078e0ac3 */
[C---:B------:R-:W-:Y:S01]  /*9640*/  ISETP.GT.U32.AND P4, PT, R0.reuse, R191, PT ;  /* 0x000000bf0000720c */ /* 0x040fe20003f84070 */
[----:B------:R-:W-:Y:S02]  /*9650*/  IMAD.MOV R8, RZ, RZ, -R8 ;  /* 0x000000ffff087224 */ /* 0x000fe400078e0a08 */
[----:B------:R-:W-:Y:S01]  /*9660*/  @!P2 IMAD.MOV R194, RZ, RZ, -R194 ;  /* 0x000000ffffc2a224 */ /* 0x000fe200078e0ac2 */
[----:B------:R-:W-:Y:S01]  /*9670*/  ISETP.GT.U32.AND P2, PT, R0, R189, PT ;  /* 0x000000bd0000720c */ /* 0x000fe20003f44070 */
[----:B------:R-:W-:Y:S01]  /*9680*/  IMAD.HI.U32 R5, R2, R187, RZ ;  /* 0x000000bb02057227 */ /* 0x000fe200078e00ff */
[----:B------:R-:W-:-:S03]  /*9690*/  @!P0 IADD3 R192, R192, -R0, RZ ;  /* 0x80000000c0c08210 */ /* 0x000fc60007ffe0ff */
[C---:B------:R-:W-:Y:S01]  /*96a0*/  IMAD R188, R0.reuse, R8, R181 ;  /* 0x0000000800bc7224 */ /* 0x040fe200078e02b5 */
[C---:B------:R-:W-:Y:S01]  /*96b0*/  LOP3.LUT R8, R3.reuse, 0x192, RZ, 0xfc, !PT ;  /* 0x0000019203087812 */ /* 0x040fe200078efcff */
[----:B------:R-:W-:Y:S01]  /*96c0*/  IMAD.MOV R7, RZ, RZ, -R5 ;  /* 0x000000ffff077224 */ /* 0x000fe200078e0a05 */
[----:B------:R-:W-:Y:S01]  /*96d0*/  LOP3.LUT R181, R3, 0x194, RZ, 0xfc, !PT ;  /* 0x0000019403b57812 */ /* 0x000fe200078efcff */
[--C-:B------:R-:W-:Y:S01]  /*96e0*/  @!P4 IMAD.IADD R191, R191, 0x1, -R0.reuse ;  /* 0x00000001bfbfc824 */ /* 0x100fe200078e0a00 */
[----:B------:R-:W-:Y:S01]  /*96f0*/  ISETP.GT.U32.AND P0, PT, R0, R188, PT ;  /* 0x000000bc0000720c */ /* 0x000fe20003f04070 */
[--C-:B------:R-:W-:Y:S01]  /*9700*/  @!P3 IMAD.IADD R190, R190, 0x1, -R0.reuse ;  /* 0x00000001bebeb824 */ /* 0x100fe200078e0a00 */
[----:B------:R-:W-:Y:S01]  /*9710*/  IABS R9, R8 ;  /* 0x0000000800097213 */ /* 0x000fe20000000000 */
[C---:B------:R-:W-:Y:S01]  /*9720*/  IMAD R187, R0.reuse, R7, R187 ;  /* 0x0000000700bb7224 */ /* 0x040fe200078e02bb */
[----:B------:R-:W-:Y:S01]  /*9730*/  IABS R185, R181 ;  /* 0x000000b500b97213 */ /* 0x000fe20000000000 */
[----:B------:R-:W-:Y:S01]  /*9740*/  @!P2 IMAD.IADD R189, R189, 0x1, -R0 ;  /* 0x00000001bdbda824 */ /* 0x000fe200078e0a00 */
        /* <DEDUP_REMOVED lines=8> */
[----:B------:R-:W-:Y:S02]  /*97d0*/  @!P0 IMAD.IADD R188, R188, 0x1, -R0 ;  /* 0x00000001bcbc8824 */ /* 0x000fe400078e0a00 */
[----:B------:R-:W-:Y:S01]  /*97e0*/  @!P1 IMAD.MOV R192, RZ, RZ, -R192 ;  /* 0x000000ffffc09224 */ /* 0x000fe200078e0ac0 */
[C---:B------:R-:W-:Y:S01]  /*97f0*/  ISETP.GT.U32.AND P1, PT, R0.reuse, R189, PT ;  /* 0x000000bd0000720c */ /* 0x040fe20003f24070 */
[----:B------:R-:W-:Y:S01]  /*9800*/  IMAD.MOV R5, RZ, RZ, -R5 ;  /* 0x000000ffff057224 */ /* 0x000fe200078e0a05 */
[----:B------:R-:W-:Y:S01]  /*9810*/  ISETP.GT.U32.AND P0, PT, R0, R188, PT ;  /* 0x000000bc0000720c */ /* 0x000fe20003f04070 */
[--C-:B------:R-:W-:Y:S01]  /*9820*/  @!P2 IMAD.IADD R190, R190, 0x1, -R0.reuse ;  /* 0x00000001bebea824 */ /* 0x100fe200078e0a00 */
[----:B------:R-:W-:Y:S01]  /*9830*/  ISETP.GE.AND P2, PT, R182, RZ, PT ;  /* 0x000000ffb600720c */ /* 0x000fe20003f46270 */
[----:B------:R-:W-:Y:S01]  /*9840*/  IMAD R186, R0, R5, R9 ;  /* 0x0000000500ba7224 */ /* 0x000fe200078e0209 */
[----:B------:R-:W-:Y:S01]  /*9850*/  IABS R9, R204 ;  /* 0x000000cc00097213 */ /* 0x000fe20000000000 */
[----:B------:R-:W-:Y:S01]  /*9860*/  @!P6 IMAD.IADD R187, R187, 0x1, -R0 ;  /* 0x00000001bbbbe824 */ /* 0x000fe200078e0a00 */
[----:B------:R-:W-:Y:S01]  /*9870*/  LOP3.LUT R182, R3, 0x19c, RZ, 0xfc, !PT ;  /* 0x0000019c03b67812 */ /* 0x000fe200078efcff */
[----:B------:R-:W-:Y:S01]  /*9880*/  IMAD.HI.U32 R5, R2, R185, RZ ;  /* 0x000000b902057227 */ /* 0x000fe200078e00ff */
[----:B------:R-:W-:-:S02]  /*9890*/  ISETP.GE.AND P6, PT, R181, RZ, PT ;  /* 0x000000ffb500720c */ /* 0x000fc40003fc6270 */
[----:B------:R-:W-:Y:S01]  /*98a0*/  IABS R181, R182 ;  /* 0x000000b600b57213 */ /* 0x000fe20000000000 */
[----:B------:R-:W-:Y:S01]  /*98b0*/  @!P5 IMAD.MOV R190, RZ, RZ, -R190 ;  /* 0x000000ffffbed224 */ /* 0x000fe200078e0abe */
[----:B------:R-:W-:Y:S01]  /*98c0*/  ISETP.GT.U32.AND P5, PT, R0, R187, PT ;  /* 0x000000bb0000720c */ /* 0x000fe20003fa4070 */
[----:B------:R-:W-:-:S04]  /*98d0*/  IMAD.HI.U32 R7, R2, R9, RZ ;  /* 0x0000000902077227 */ /* 0x000fc800078e00ff */
[----:B------:R-:W-:Y:S02]  /*98e0*/  IMAD.MOV R5, RZ, RZ, -R5 ;  /* 0x000000ffff057224 */ /* 0x000fe400078e0a05 */
[--C-:B------:R-:W-:Y:S01]  /*98f0*/  @!P1 IMAD.IADD R189, R189, 0x1, -R0.reuse ;  /* 0x00000001bdbd9824 */ /* 0x100fe200078e0a00 */
[C---:B------:R-:W-:Y:S01]  /*9900*/  ISETP.GT.U32.AND P1, PT, R0.reuse, R186, PT ;  /* 0x000000ba0000720c */ /* 0x040fe20003f24070 */
        /* <DEDUP_REMOVED lines=8> */
[--C-:B------:R-:W-:Y:S01]  /*9990*/  @!P5 IMAD.IADD R187, R187, 0x1, -R0.reuse ;  /* 0x00000001bbbbd824 */ /* 0x100fe200078e0a00 */
[----:B------:R-:W-:Y:S01]  /*99a0*/  IABS R183, R8 ;  /* 0x0000000800b77213 */ /* 0x000fe20000000000 */
[----:B------:R-:W-:Y:S01]  /*99b0*/  @!P1 IMAD.IADD R186, R186, 0x1, -R0 ;  /* 0x00000001baba9824 */ /* 0x000fe200078e0a00 */
[----:B------:R-:W-:Y:S01]  /*99c0*/  ISETP.GT.U32.AND P5, PT, R0, R184, PT ;  /* 0x000000b80000720c */ /* 0x000fe20003fa4070 */
[----:B------:R-:W-:-:S02]  /*99d0*/  @!P2 IMAD.MOV R187, RZ, RZ, -R187 ;  /* 0x000000ffffbba224 */ /* 0x000fc400078e0abb */
[----:B------:R-:W-:Y:S01]  /*99e0*/  IMAD.HI.U32 R5, R2, R183, RZ ;  /* 0x000000b702057227 */ /* 0x000fe200078e00ff */
[----:B------:R-:W-:-:S03]  /*99f0*/  ISETP.GT.U32.AND P1, PT, R0, R186, PT ;  /* 0x000000ba0000720c */ /* 0x000fc60003f24070 */
[----:B------:R-:W-:Y:S02]  /*9a00*/  IMAD.MOV R5, RZ, RZ, -R5 ;  /* 0x000000ffff057224 */ /* 0x000fe400078e0a05 */
[----:B------:R-:W-:Y:S02]  /*9a10*/  @!P4 IMAD.IADD R185, R185, 0x1, -R0 ;  /* 0x00000001b9b9c824 */ /* 0x000fe400078e0a00 */
[----:B------:R-:W-:Y:S01]  /*9a20*/  IMAD R183, R0, R5, R183 ;  /* 0x0000000500b77224 */ /* 0x000fe200078e02b7 */
[----:B------:R-:W-:Y:S01]  /*9a30*/  LOP3.LUT R5, R3, 0x19a, RZ, 0xfc, !PT ;  /* 0x0000019a03057812 */ /* 0x000fe200078efcff */
[----:B------:R-:W-:Y:S01]  /*9a40*/  @!P3 IMAD.MOV R188, RZ, RZ, -R188 ;  /* 0x000000ffffbcb224 */ /* 0x000fe200078e0abc */
[----:B------:R-:W-:Y:S01]  /*9a50*/  @!P5 IADD3 R184, R184, -R0, RZ ;  /* 0x80000000b8b8d210 */ /* 0x000fe20007ffe0ff */
[----:B------:R-:W-:Y:S01]  /*9a60*/  IMAD.HI.U32 R7, R2, R181, RZ ;  /* 0x000000b502077227 */ /* 0x000fe200078e00ff */
[----:B------:R-:W-:Y:S02]  /*9a70*/  ISETP.GT.U32.AND P2, PT, R0, R185, PT ;  /* 0x000000b90000720c */ /* 0x000fe40003f44070 */
[----:B------:R-:W-:Y:S01]  /*9a80*/  IABS R9, R5 ;  /* 0x0000000500097213 */ /* 0x000fe20000000000 */
[----:B------:R-:W-:Y:S01]  /*9a90*/  @!P1 IMAD.IADD R186, R186, 0x1, -R0 ;  /* 0x00000001baba9824 */ /* 0x000fe200078e0a00 */
[----:B------:R-:W-:Y:S01]  /*9aa0*/  ISETP.GT.U32.AND P5, PT, R0, R184, PT ;  /* 0x000000b80000720c */ /* 0x000fe20003fa4070 */
[----:B------:R-:W-:Y:S01]  /*9ab0*/  IMAD.MOV R7, RZ, RZ, -R7 ;  /* 0x000000ffff077224 */ /* 0x000fe200078e0a07 */
[----:B------:R-:W-:Y:S01]  /*9ac0*/  ISETP.GE.AND P3, PT, R204, RZ, PT ;  /* 0x000000ffcc00720c */ /* 0x000fe20003f66270 */
[----:B------:R-:W-:Y:S01]  /*9ad0*/  @!P0 IMAD.MOV R186, RZ, RZ, -R186 ;  /* 0x000000ffffba8224 */ /* 0x000fe200078e0aba */
[----:B------:R-:W-:Y:S01]  /*9ae0*/  ISETP.GE.AND P4, PT, R5, RZ, PT ;  /* 0x000000ff0500720c */ /* 0x000fe20003f86270 */
[----:B------:R-:W-:Y:S01]  /*9af0*/  IMAD.HI.U32 R5, R2, R9, RZ ;  /* 0x0000000902057227 */ /* 0x000fe200078e00ff */
[----:B------:R-:W-:-:S02]  /*9b00*/  ISETP.GT.U32.AND P0, PT, R0, R183, PT ;  /* 0x000000b70000720c */ /* 0x000fc40003f04070 */
[----:B------:R-:W-:Y:S01]  /*9b10*/  LOP3.LUT R204, R3, 0x19e, RZ, 0xfc, !PT ;  /* 0x0000019e03cc7812 */ /* 0x000fe200078efcff */
[----:B------:R-:W-:Y:S01]  /*9b20*/  IMAD.MOV R5, RZ, RZ, -R5 ;  /* 0x000000ffff057224 */ /* 0x000fe200078e0a05 */
[----:B------:R-:W-:Y:S01]  /*9b30*/  ISETP.GE.AND P1, PT, R8, RZ, PT ;  /* 0x000000ff0800720c */ /* 0x000fe20003f26270 */
[--C-:B------:R-:W-:Y:S01]  /*9b40*/  @!P2 IMAD.IADD R185, R185, 0x1, -R0.reuse ;  /* 0x00000001b9b9a824 */ /* 0x100fe200078e0a00 */
[----:B------:R-:W-:Y:S01]  /*9b50*/  ISETP.GE.AND P2, PT, R182, RZ, PT ;  /* 0x000000ffb600720c */ /* 0x000fe20003f46270 */
[----:B------:R-:W-:Y:S01]  /*9b60*/  @!P5 IMAD.IADD R184, R184, 0x1, -R0 ;  /* 0x00000001b8b8d824 */ /* 0x000fe200078e0a00 */
[----:B------:R-:W-:Y:S01]  /*9b70*/  IABS R205, R204 ;  /* 0x000000cc00cd7213 */ /* 0x000fe20000000000 */
[----:B------:R-:W-:Y:S01]  /*9b80*/  IMAD R182, R0, R5, R9 ;  /* 0x0000000500b67224 */ /* 0x000fe200078e0209 */
[----:B------:R-:W-:Y:S01]  /*9b90*/  LOP3.LUT R5, R3, 0x1a0, RZ, 0xfc, !PT ;  /* 0x000001a003057812 */ /* 0x000fe200078efcff */
[----:B------:R-:W-:Y:S01]  /*9ba0*/  @!P3 IMAD.MOV R184, RZ, RZ, -R184 ;  /* 0x000000ffffb8b224 */ /* 0x000fe200078e0ab8 */
[----:B------:R-:W-:Y:S01]  /*9bb0*/  ISETP.GE.AND P5, PT, R204, RZ, PT ;  /* 0x000000ffcc00720c */ /* 0x000fe20003fa6270 */
[----:B------:R-:W-:Y:S01]  /*9bc0*/  @!P0 IMAD.IADD R183, R183, 0x1, -R0 ;  /* 0x00000001b7b78824 */ /* 0x000fe200078e0a00 */
[----:B------:R-:W-:Y:S01]  /*9bd0*/  ISETP.GT.U32.AND P3, PT, R0, R182, PT ;  /* 0x000000b60000720c */ /* 0x000fe20003f64070 */
[----:B------:R-:W-:Y:S01]  /*9be0*/  IMAD.HI.U32 R8, R2, R205, RZ ;  /* 0x000000cd02087227 */ /* 0x000fe200078e00ff */
[----:B------:R-:W-:-:S02]  /*9bf0*/  IABS R227, R5 ;  /* 0x0000000500e37213 */ /* 0x000fc40000000000 */
[----:B------:R-:W-:Y:S01]  /*9c00*/  ISETP.GT.U32.AND P0, PT, R0, R183, PT ;  /* 0x000000b70000720c */ /* 0x000fe20003f04070 */
[----:B------:R-:W-:Y:S01]  /*9c10*/  @!P6 IMAD.MOV R185, RZ, RZ, -R185 ;  /* 0x000000ffffb9e224 */ /* 0x000fe200078e0ab9 */
[----:B------:R-:W-:Y:S01]  /*9c20*/  ISETP.GE.AND P6, PT, R5, RZ, PT ;  /* 0x000000ff0500720c */ /* 0x000fe20003fc6270 */
[----:B------:R-:W-:Y:S01]  /*9c30*/  IMAD.MOV R8, RZ, RZ, -R8 ;  /* 0x000000ffff087224 */ /* 0x000fe200078e0a08 */
[----:B------:R-:W-:Y:S01]  /*9c40*/  IABS R9, R209 ;  /* 0x000000d100097213 */ /* 0x000fe20000000000 */
[----:B------:R-:W-:-:S04]  /*9c50*/  IMAD.HI.U32 R5, R2, R227, RZ ;  /* 0x000000e302057227 */ /* 0x000fc800078e00ff */
[--C-:B------:R-:W-:Y:S02]  /*9c60*/  @!P3 IMAD.IADD R182, R182, 0x1, -R0.reuse ;  /* 0x00000001b6b6b824 */ /* 0x100fe400078e0a00 */
[C---:B------:R-:W-:Y:S02]  /*9c70*/  IMAD R204, R0.reuse, R7, R181 ;  /* 0x0000000700cc7224 */ /* 0x040fe400078e02b5 */
[C---:B------:R-:W-:Y:S01]  /*9c80*/  IMAD R181, R0.reuse, R8, R205 ;  /* 0x0000000800b57224 */ /* 0x040fe200078e02cd */
[C---:B------:R-:W-:Y:S01]  /*9c90*/  ISETP.GT.U32.AND P3, PT, R0.reuse, R182, PT ;  /* 0x000000b60000720c */ /* 0x040fe20003f64070 */
[----:B------:R-:W-:Y:S01]  /*9ca0*/  @!P0 IMAD.IADD R183, R183, 0x1, -R0 ;  /* 0x00000001b7b78824 */ /* 0x000fe200078e0a00 */
[C---:B------:R-:W-:Y:S01]  /*9cb0*/  ISETP.GT.U32.AND P0, PT, R0.reuse, R204, PT ;  /* 0x000000cc0000720c */ /* 0x040fe20003f04070 */
[----:B------:R-:W-:Y:S01]  /*9cc0*/  IMAD.MOV R5, RZ, RZ, -R5 ;  /* 0x000000ffff057224 */ /* 0x000fe200078e0a05 */
[----:B------:R-:W-:Y:S01]  /*9cd0*/  IABS R205, R208 ;  /* 0x000000d000cd7213 */ /* 0x000fe20000000000 */
[----:B------:R-:W-:Y:S01]  /*9ce0*/  @!P1 IMAD.MOV R183, RZ, RZ, -R183 ;  /* 0x000000ffffb79224 */ /* 0x000fe200078e0ab7 */
[C---:B------:R-:W-:Y:S01]  /*9cf0*/  ISETP.GT.U32.AND P1, PT, R0.reuse, R181, PT ;  /* 0x000000b50000720c */ /* 0x040fe20003f24070 */
[----:B------:R-:W-:-:S02]  /*9d00*/  IMAD R227, R0, R5, R227 ;  /* 0x0000000500e37224 */ /* 0x000fc400078e02e3 */
[----:B------:R-:W-:-:S04]  /*9d10*/  IMAD.HI.U32 R8, R2, R225, RZ ;  /* 0x000000e102087227 */ /* 0x000fc800078e00ff */
[--C-:B------:R-:W-:Y:S01]  /*9d20*/  @!P3 IMAD.IADD R182, R182, 0x1, -R0.reuse ;  /* 0x00000001b6b6b824 */ /* 0x100fe200078e0a00 */
[----:B------:R-:W-:Y:S01]  /*9d30*/  ISETP.GT.U32.AND P3, PT, R0, R227, PT ;  /* 0x000000e30000720c */ /* 0x000fe20003f64070 */
[----:B------:R-:W-:Y:S02]  /*9d40*/  @!P0 IMAD.IADD R204, R204, 0x1, -R0 ;  /* 0x00000001cccc8824 */ /* 0x000fe400078e0a00 */
[----:B------:R-:W-:Y:S02]  /*9d50*/  IMAD.MOV R8, RZ, RZ, -R8 ;  /* 0x000000ffff087224 */ /* 0x000fe400078e0a08 */
[----:B------:R-:W-:Y:S01]  /*9d60*/  @!P1 IMAD.IADD R181, R181, 0x1, -R0 ;  /* 0x00000001b5b59824 */ /* 0x000fe200078e0a00 */
[----:B------:R-:W-:Y:S01]  /*9d70*/  ISETP.GT.U32.AND P0, PT, R0, R204, PT ;  /* 0x000000cc0000720c */ /* 0x000fe20003f04070 */
[----:B------:R-:W-:-:S04]  /*9d80*/  IMAD.HI.U32 R7, R2, R9, RZ ;  /* 0x0000000902077227 */ /* 0x000fc800078e00ff */
[C---:B------:R-:W-:Y:S01]  /*9d90*/  IMAD R225, R0.reuse, R8, R225 ;  /* 0x0000000800e17224 */ /* 0x040fe200078e02e1 */
[----:B------:R-:W-:Y:S01]  /*9da0*/  LOP3.LUT R8, R3, 0x1aa, RZ, 0xfc, !PT ;  /* 0x000001aa03087812 */ /* 0x000fe200078efcff */
[----:B------:R-:W-:Y:S01]  /*9db0*/  @!P3 IMAD.IADD R227, R227, 0x1, -R0 ;  /* 0x00000001e3e3b824 */ /* 0x000fe200078e0a00 */
[C---:B------:R-:W-:Y:S01]  /*9dc0*/  ISETP.GT.U32.AND P3, PT, R0.reuse, R181, PT ;  /* 0x000000b50000720c */ /* 0x040fe20003f64070 */
[----:B------:R-:W-:Y:S01]  /*9dd0*/  IMAD.MOV R7, RZ, RZ, -R7 ;  /* 0x000000ffff077224 */ /* 0x000fe200078e0a07 */
[----:B------:R-:W-:Y:S01]  /*9de0*/  ISETP.GT.U32.AND P1, PT, R0, R225, PT ;  /* 0x000000e10000720c */ /* 0x000fe20003f24070 */
[----:B------:R-:W-:-:S04]  /*9df0*/  IMAD.HI.U32 R5, R2, R205, RZ ;  /* 0x000000cd02057227 */ /* 0x000fc800078e00ff */
[----:B------:R-:W-:Y:S02]  /*9e00*/  IMAD R226, R0, R7, R9 ;  /* 0x0000000700e27224 */ /* 0x000fe400078e0209 */
[----:B------:R-:W-:Y:S02]  /*9e10*/  IMAD.MOV R5, RZ, RZ, -R5 ;  /* 0x000000ffff057224 */ /* 0x000fe400078e0a05 */
[----:B------:R-:W-:-:S04]  /*9e20*/  IMAD.HI.U32 R7, R2, R223, RZ ;  /* 0x000000df02077227 */ /* 0x000fc800078e00ff */
[----:B------:R-:W-:Y:S01]  /*9e30*/  IMAD R224, R0, R5, R205 ;  /* 0x0000000500e07224 */ /* 0x000fe200078e02cd */
[----:B------:R-:W-:Y:S01]  /*9e40*/  @!P1 IADD3 R225, R225, -R0, RZ ;  /* 0x80000000e1e19210 */ /* 0x000fe20007ffe0ff */
[----:B------:R-:W-:Y:S01]  /*9e50*/  IMAD.MOV R7, RZ, RZ, -R7 ;  /* 0x000000ffff077224 */ /* 0x000fe200078e0a07 */
[----:B------:R-:W-:Y:S01]  /*9e60*/  LOP3.LUT R205, R3, 0x1ae, RZ, 0xfc, !PT ;  /* 0x000001ae03cd7812 */ /* 0x000fe200078efcff */
[--C-:B------:R-:W-:Y:S01]  /*9e70*/  @!P0 IMAD.IADD R204, R204, 0x1, -R0.reuse ;  /* 0x00000001cccc8824 */ /* 0x100fe200078e0a00 */
[C---:B------:R-:W-:Y:S01]  /*9e80*/  ISETP.GT.U32.AND P0, PT, R0.reuse, R226, PT ;  /* 0x000000e20000720c */ /* 0x040fe20003f04070 */
[----:B------:R-:W-:Y:S01]  /*9e90*/  @!P3 IMAD.IADD R181, R181, 0x1, -R0 ;  /* 0x00000001b5b5b824 */ /* 0x000fe200078e0a00 */
[C---:B------:R-:W-:Y:S01]  /*9ea0*/  ISETP.GT.U32.AND P3, PT, R0.reuse, R224, PT ;  /* 0x000000e00000720c */ /* 0x040fe20003f64070 */
[C---:B------:R-:W-:Y:S01]  /*9eb0*/  IMAD R223, R0.reuse, R7, R223 ;  /* 0x0000000700df7224 */ /* 0x040fe200078e02df */
[----:B------:R-:W-:Y:S01]  /*9ec0*/  IABS R7, R8 ;  /* 0x0000000800077213 */ /* 0x000fe20000000000 */
[----:B------:R-:W-:Y:S01]  /*9ed0*/  @!P4 IMAD.MOV R182, RZ, RZ, -R182 ;  /* 0x000000ffffb6c224 */ /* 0x000fe200078e0ab6 */
[----:B------:R-:W-:Y:S01]  /*9ee0*/  ISETP.GT.U32.AND P1, PT, R0, R225, PT ;  /* 0x000000e10000720c */ /* 0x000fe20003f24070 */
[----:B------:R-:W-:Y:S01]  /*9ef0*/  @!P5 IMAD.MOV R181, RZ, RZ, -R181 ;  /* 0x000000ffffb5d224 */ /* 0x000fe200078e0ab5 */
[----:B------:R-:W-:Y:S01]  /*9f00*/  IABS R9, R205 ;  /* 0x000000cd00097213 */ /* 0x000fe20000000000 */
[----:B------:R-:W-:-:S04]  /*9f10*/  IMAD.HI.U32 R5, R2, R7, RZ ;  /* 0x0000000702057227 */ /* 0x000fc800078e00ff */
[----:B------:R-:W-:Y:S02]  /*9f20*/  IMAD.MOV R5, RZ, RZ, -R5 ;  /* 0x000000ffff057224 */ /* 0x000fe400078e0a05 */
[--C-:B------:R-:W-:Y:S01]  /*9f30*/  @!P0 IMAD.IADD R226, R226, 0x1, -R0.reuse ;  /* 0x00000001e2e28824 */ /* 0x100fe200078e0a00 */
[----:B------:R-:W-:Y:S01]  /*9f40*/  ISETP.GT.U32.AND P0, PT, R0, R227, PT ;  /* 0x000000e30000720c */ /* 0x000fe20003f04070 */
[----:B------:R-:W-:Y:S01]  /*9f50*/  @!P3 IMAD.IADD R224, R224, 0x1, -R0 ;  /* 0x00000001e0e0b824 */ /* 0x000fe200078e0a00 */
[----:B------:R-:W-:Y:S01]  /*9f60*/  ISETP.GE.AND P3, PT, R207, RZ, PT ;  /* 0x000000ffcf00720c */ /* 0x000fe20003f66270 */
[C---:B------:R-:W-:Y:S01]  /*9f70*/  IMAD R222, R0.reuse, R5, R7 ;  /* 0x0000000500de7224 */ /* 0x040fe200078e0207 */
[----:B------:R-:W-:Y:S01]  /*9f80*/  ISETP.GT.U32.AND P4, PT, R0, R226, PT ;  /* 0x000000e20000720c */ /* 0x000fe20003f84070 */
[----:B------:R-:W-:Y:S01]  /*9f90*/  IMAD.HI.U32 R7, R2, R9, RZ ;  /* 0x0000000902077227 */ /* 0x000fe200078e00ff */
[----:B------:R-:W-:-:S03]  /*9fa0*/  LOP3.LUT R207, R3, 0x1b0, RZ, 0xfc, !PT ;  /* 0x000001b003cf7812 */ /* 0x000fc600078efcff */
[----:B------:R-:W-:Y:S01]  /*9fb0*/  IMAD.MOV R7, RZ, RZ, -R7 ;  /* 0x000000ffff077224 */ /* 0x000fe200078e0a07 */
[----:B------:R-:W-:Y:S01]  /*9fc0*/  IABS R219, R207 ;  /* 0x000000cf00db7213 */ /* 0x000fe20000000000 */
[--C-:B------:R-:W-:Y:S01]  /*9fd0*/  @!P1 IMAD.IADD R225, R225, 0x1, -R0.reuse ;  /* 0x00000001e1e19824 */ /* 0x100fe200078e0a00 */
[C---:B------:R-:W-:Y:S01]  /*9fe0*/  ISETP.GT.U32.AND P1, PT, R0.reuse, R222, PT ;  /* 0x000000de0000720c */ /* 0x040fe20003f24070 */
[C---:B------:R-:W-:Y:S01]  /*9ff0*/  IMAD R220, R0.reuse, R7, R9 ;  /* 0x0000000700dc7224 */ /* 0x040fe200078e0209 */
[----:B------:R-:W-:Y:S01]  /*a000*/  LOP3.LUT R7, R3, 0x1b4, RZ, 0xfc, !PT ;  /* 0x000001b403077812 */ /* 0x000fe200078efcff */
[----:B------:R-:W-:Y:S01]  /*a010*/  @!P0 IMAD.IADD R227, R227, 0x1, -R0 ;  /* 0x00000001e3e38824 */ /* 0x000fe200078e0a00 */
[C---:B------:R-:W-:Y:S01]  /*a020*/  ISETP.GT.U32.AND P0, PT, R0.reuse, R223, PT ;  /* 0x000000df0000720c */ /* 0x040fe20003f04070 */
[----:B------:R-:W-:Y:S01]  /*a030*/  @!P3 IMAD.MOV R225, RZ, RZ, -R225 ;  /* 0x000000ffffe1b224 */ /* 0x000fe200078e0ae1 */
[----:B------:R-:W-:Y:S01]  /*a040*/  ISETP.GT.U32.AND P3, PT, R0, R220, PT ;  /* 0x000000dc0000720c */ /* 0x000fe20003f64070 */
[----:B------:R-:W-:Y:S01]  /*a050*/  IMAD.HI.U32 R5, R2, R221, RZ ;  /* 0x000000dd02057227 */ /* 0x000fe200078e00ff */
[----:B------:R-:W-:-:S03]  /*a060*/  IABS R217, R7 ;  /* 0x0000000700d97213 */ /* 0x000fc60000000000 */
[----:B------:R-:W-:Y:S02]  /*a070*/  IMAD.MOV R5, RZ, RZ, -R5 ;  /* 0x000000ffff057224 */ /* 0x000fe400078e0a05 */
[--C-:B------:R-:W-:Y:S01]  /*a080*/  @!P4 IMAD.IADD R226, R226, 0x1, -R0.reuse ;  /* 0x00000001e2e2c824 */ /* 0x100fe200078e0a00 */
[----:B------:R-:W-:Y:S01]  /*a090*/  ISETP.GE.AND P4, PT, R209, RZ, PT ;  /* 0x000000ffd100720c */ /* 0x000fe20003f86270 */
[--C-:B------:R-:W-:Y:S01]  /*a0a0*/  @!P1 IMAD.IADD R222, R222, 0x1, -R0.reuse ;  /* 0x00000001dede9824 */ /* 0x100fe200078e0a00 */
[C---:B------:R-:W-:Y:S01]  /*a0b0*/  ISETP.GT.U32.AND P1, PT, R0.reuse, R224, PT ;  /* 0x000000e00000720c */ /* 0x040fe20003f24070 */
[----:B------:R-:W-:Y:S02]  /*a0c0*/  IMAD R221, R0, R5, R221 ;  /* 0x0000000500dd7224 */ /* 0x000fe400078e02dd */
[--C-:B------:R-:W-:Y:S01]  /*a0d0*/  @!P0 IMAD.IADD R223, R223, 0x1, -R0.reuse ;  /* 0x00000001dfdf8824 */ /* 0x100fe200078e0a00 */
[----:B------:R-:W-:Y:S01]  /*a0e0*/  ISETP.GE.AND P0, PT, R208, RZ, PT ;  /* 0x000000ffd000720c */ /* 0x000fe20003f06270 */
[----:B------:R-:W-:Y:S01]  /*a0f0*/  @!P3 IMAD.IADD R220, R220, 0x1, -R0 ;  /* 0x00000001dcdcb824 */ /* 0x000fe200078e0a00 */
[C---:B------:R-:W-:Y:S01]  /*a100*/  ISETP.GT.U32.AND P5, PT, R0.reuse, R221, PT ;  /* 0x000000dd0000720c */ /* 0x040fe20003fa4070 */
[----:B------:R-:W-:Y:S01]  /*a110*/  @!P2 IMAD.MOV R204, RZ, RZ, -R204 ;  /* 0x000000ffffcca224 */ /* 0x000fe200078e0acc */
[C---:B------:R-:W-:Y:S01]  /*a120*/  ISETP.GT.U32.AND P2, PT, R0.reuse, R223, PT ;  /* 0x000000df0000720c */ /* 0x040fe20003f44070 */
[----:B------:R-:W-:Y:S01]  /*a130*/  @!P6 IMAD.MOV R227, RZ, RZ, -R227 ;  /* 0x000000ffffe3e224 */ /* 0x000fe200078e0ae3 */
[----:B------:R-:W-:Y:S01]  /*a140*/  ISETP.GT.U32.AND P6, PT, R0, R222, PT ;  /* 0x000000de0000720c */ /* 0x000fe20003fc4070 */
[----:B------:R-:W-:Y:S01]  /*a150*/  IMAD.HI.U32 R5, R2, R219, RZ ;  /* 0x000000db02057227 */ /* 0x000fe200078e00ff */
[----:B------:R-:W-:-:S03]  /*a160*/  ISETP.GT.U32.AND P3, PT, R0, R220, PT ;  /* 0x000000dc0000720c */ /* 0x000fc60003f64070 */
[----:B------:R-:W-:Y:S01]  /*a170*/  @!P4 IMAD.MOV R226, RZ, RZ, -R226 ;  /* 0x000000ffffe2c224 */ /* 0x000fe200078e0ae2 */
[----:B------:R-:W-:Y:S01]  /*a180*/  ISETP.GE.AND P4, PT, R206, RZ, PT ;  /* 0x000000ffce00720c */ /* 0x000fe20003f86270 */
[--C-:B------:R-:W-:Y:S01]  /*a190*/  @!P1 IMAD.IADD R224, R224, 0x1, -R0.reuse ;  /* 0x00000001e0e09824 */ /* 0x100fe200078e0a00 */
[----:B------:R-:W-:Y:S01]  /*a1a0*/  ISETP.GE.AND P1, PT, R8, RZ, PT ;  /* 0x000000ff0800720c */ /* 0x000fe20003f26270 */
[----:B------:R-:W-:Y:S01]  /*a1b0*/  IMAD.MOV R5, RZ, RZ, -R5 ;  /* 0x000000ffff057224 */ /* 0x000fe200078e0a05 */
[----:B------:R-:W-:Y:S01]  /*a1c0*/  LOP3.LUT R8, R3, 0x1b8, RZ, 0xfc, !PT ;  /* 0x000001b803087812 */ /* 0x000fe200078efcff */
        /* <DEDUP_REMOVED lines=8> */
[--C-:B------:R-:W-:Y:S01]  /*a250*/  @!P6 IMAD.IADD R222, R222, 0x1, -R0.reuse ;  /* 0x00000001dedee824 */ /* 0x100fe200078e0a00 */
[----:B------:R-:W-:Y:S01]  /*a260*/  IABS R9, R5 ;  /* 0x0000000500097213 */ /* 0x000fe20000000000 */
[----:B------:R-:W-:Y:S01]  /*a270*/  @!P3 IMAD.IADD R220, R220, 0x1, -R0 ;  /* 0x00000001dcdcb824 */ /* 0x000fe200078e0a00 */
[----:B------:R-:W-:Y:S01]  /*a280*/  ISETP.GT.U32.AND P3, PT, R0, R219, PT ;  /* 0x000000db0000720c */ /* 0x000fe20003f64070 */
[----:B------:R-:W-:Y:S01]  /*a290*/  @!P1 IMAD.MOV R222, RZ, RZ, -R222 ;  /* 0x000000ffffde9224 */ /* 0x000fe200078e0ade */
[----:B------:R-:W-:-:S02]  /*a2a0*/  @!P4 IADD3 R223, -R223, RZ, RZ ;  /* 0x000000ffdfdfc210 */ /* 0x000fc40007ffe1ff */
[----:B------:R-:W-:Y:S01]  /*a2b0*/  ISETP.GE.AND P4, PT, R5, RZ, PT ;  /* 0x000000ff0500720c */ /* 0x000fe20003f86270 */
[C---:B------:R-:W-:Y:S01]  /*a2c0*/  IMAD.HI.U32 R5, R2.reuse, R9, RZ ;  /* 0x0000000902057227 */ /* 0x040fe200078e00ff */
[----:B------:R-:W-:Y:S02]  /*a2d0*/  ISETP.GE.AND P6, PT, R205, RZ, PT ;  /* 0x000000ffcd00720c */ /* 0x000fe40003fc6270 */
[----:B------:R-:W-:Y:S01]  /*a2e0*/  ISETP.GE.AND P1, PT, R7, RZ, PT ;  /* 0x000000ff0700720c */ /* 0x000fe20003f26270 */
[----:B------:R-:W-:Y:S01]  /*a2f0*/  IMAD.HI.U32 R7, R2, R217, RZ ;  /* 0x000000d902077227 */ /* 0x000fe200078e00ff */
[C---:B------:R-:W-:Y:S02]  /*a300*/  LOP3.LUT R205, R3.reuse, 0x1b6, RZ, 0xfc, !PT ;  /* 0x000001b603cd7812 */ /* 0x040fe400078efcff */
[----:B------:R-:W-:Y:S01]  /*a310*/  IABS R215, R8 ;  /* 0x0000000800d77213 */ /* 0x000fe20000000000 */
[----:B------:R-:W-:Y:S01]  /*a320*/  IMAD.MOV R218, RZ, RZ, -R5 ;  /* 0x000000ffffda7224 */ /* 0x000fe200078e0a05 */
[C---:B------:R-:W-:Y:S01]  /*a330*/  LOP3.LUT R206, R3.reuse, 0x1ba, RZ, 0xfc, !PT ;  /* 0x000001ba03ce7812 */ /* 0x040fe200078efcff */
[----:B------:R-:W-:Y:S01]  /*a340*/  IMAD.MOV R7, RZ, RZ, -R7 ;  /* 0x000000ffff077224 */ /* 0x000fe200078e0a07 */
[----:B------:R-:W-:Y:S01]  /*a350*/  LOP3.LUT R207, R3, 0x1bc, RZ, 0xfc, !PT ;  /* 0x000001bc03cf7812 */ /* 0x000fe200078efcff */
[--C-:B------:R-:W-:Y:S01]  /*a360*/  @!P0 IMAD.IADD R221, R221, 0x1, -R0.reuse ;  /* 0x00000001dddd8824 */ /* 0x100fe200078e0a00 */
[----:B------:R-:W-:Y:S01]  /*a370*/  ISETP.GE.AND P0, PT, R205, RZ, PT ;  /* 0x000000ffcd00720c */ /* 0x000fe20003f06270 */
[C---:B------:R-:W-:Y:S01]  /*a380*/  IMAD R218, R0.reuse, R218, R9 ;  /* 0x000000da00da7224 */ /* 0x040fe200078e0209 */
[----:B------:R-:W-:Y:S01]  /*a390*/  IABS R205, R205 ;  /* 0x000000cd00cd7213 */ /* 0x000fe20000000000 */
[C---:B------:R-:W-:Y:S01]  /*a3a0*/  IMAD R217, R0.reuse, R7, R217 ;  /* 0x0000000700d97224 */ /* 0x040fe200078e02d9 */
[----:B------:R-:W-:Y:S01]  /*a3b0*/  IABS R9, R206 ;  /* 0x000000ce00097213 */ /* 0x000fe20000000000 */
[----:B------:R-:W-:Y:S01]  /*a3c0*/  @!P3 IMAD.IADD R219, R219, 0x1, -R0 ;  /* 0x00000001dbdbb824 */ /* 0x000fe200078e0a00 */
        /* <DEDUP_REMOVED lines=8> */
[----:B------:R-:W-:-:S04]  /*a450*/  IMAD.HI.U32 R5, R2, R215, RZ ;  /* 0x000000d702057227 */ /* 0x000fc800078e00ff */
[--C-:B------:R-:W-:Y:S02]  /*a460*/  @!P2 IMAD.IADD R218, R218, 0x1, -R0.reuse ;  /* 0x00000001dadaa824 */ /* 0x100fe400078e0a00 */
[--C-:B------:R-:W-:Y:S02]  /*a470*/  @!P3 IMAD.IADD R219, R219, 0x1, -R0.reuse ;  /* 0x00000001dbdbb824 */ /* 0x100fe400078e0a00 */
[----:B------:R-:W-:Y:S01]  /*a480*/  @!P6 IMAD.IADD R217, R217, 0x1, -R0 ;  /* 0x00000001d9d9e824 */ /* 0x000fe200078e0a00 */
[----:B------:R-:W-:Y:S01]  /*a490*/  ISETP.GT.U32.AND P6, PT, R0, R218, PT ;  /* 0x000000da0000720c */ /* 0x000fe20003fc4070 */
[----:B------:R-:W-:Y:S02]  /*a4a0*/  IMAD.MOV R5, RZ, RZ, -R5 ;  /* 0x000000ffff057224 */ /* 0x000fe400078e0a05 */
[----:B------:R-:W-:-:S04]  /*a4b0*/  IMAD.HI.U32 R7, R2, R9, RZ ;  /* 0x0000000902077227 */ /* 0x000fc800078e00ff */
[----:B------:R-:W-:Y:S01]  /*a4c0*/  @!P5 IMAD.MOV R219, RZ, RZ, -R219 ;  /* 0x000000ffffdbd224 */ /* 0x000fe200078e0adb */
[C---:B------:R-:W-:Y:S01]  /*a4d0*/  ISETP.GT.U32.AND P5, PT, R0.reuse, R217, PT ;  /* 0x000000d90000720c */ /* 0x040fe20003fa4070 */
[----:B------:R-:W-:Y:S02]  /*a4e0*/  IMAD R215, R0, R5, R215 ;  /* 0x0000000500d77224 */ /* 0x000fe400078e02d7 */
[----:B------:R-:W-:Y:S02]  /*a4f0*/  IMAD.MOV R7, RZ, RZ, -R7 ;  /* 0x000000ffff077224 */ /* 0x000fe400078e0a07 */
[----:B------:R-:W-:Y:S01]  /*a500*/  IMAD.HI.U32 R5, R2, R213, RZ ;  /* 0x000000d502057227 */ /* 0x000fe200078e00ff */
[----:B------:R-:W-:-:S03]  /*a510*/  ISETP.GT.U32.AND P2, PT, R0, R215, PT ;  /* 0x000000d70000720c */ /* 0x000fc60003f44070 */
[C---:B------:R-:W-:Y:S01]  /*a520*/  IMAD R214, R0.reuse, R7, R9 ;  /* 0x0000000700d67224 */ /* 0x040fe200078e0209 */
[C---:B------:R-:W-:Y:S01]  /*a530*/  LOP3.LUT R9, R3.reuse, 0x1be, RZ, 0xfc, !PT ;  /* 0x000001be03097812 */ /* 0x040fe200078efcff */
[----:B------:R-:W-:Y:S01]  /*a540*/  IMAD.MOV R5, RZ, RZ, -R5 ;  /* 0x000000ffff057224 */ /* 0x000fe200078e0a05 */
[----:B------:R-:W-:Y:S01]  /*a550*/  LOP3.LUT R7, R3, 0x1c0, RZ, 0xfc, !PT ;  /* 0x000001c003077812 */ /* 0x000fe200078efcff */
[C---:B------:R-:W-:Y:S01]  /*a560*/  IMAD R216, R0.reuse, R216, R205 ;  /* 0x000000d800d87224 */ /* 0x040fe200078e02cd */
[----:B------:R-:W-:Y:S01]  /*a570*/  IABS R209, R9 ;  /* 0x0000000900d17213 */ /* 0x000fe20000000000 */
[----:B------:R-:W-:Y:S01]  /*a580*/  IMAD R213, R0, R5, R213 ;  /* 0x0000000500d57224 */ /* 0x000fe200078e02d5 */
[----:B------:R-:W-:Y:S01]  /*a590*/  IABS R211, R7 ;  /* 0x0000000700d37213 */ /* 0x000fe20000000000 */
[--C-:B------:R-:W-:Y:S01]  /*a5a0*/  @!P6 IMAD.IADD R218, R218, 0x1, -R0.reuse ;  /* 0x00000001dadae824 */ /* 0x100fe200078e0a00 */
[C---:B------:R-:W-:Y:S01]  /*a5b0*/  ISETP.GT.U32.AND P6, PT, R0.reuse, R214, PT ;  /* 0x000000d60000720c */ /* 0x040fe20003fc4070 */
[----:B------:R-:W-:Y:S01]  /*a5c0*/  @!P5 IMAD.IADD R217, R217, 0x1, -R0 ;  /* 0x00000001d9d9d824 */ /* 0x000fe200078e0a00 */
[----:B------:R-:W-:Y:S01]  /*a5d0*/  ISETP.GT.U32.AND P3, PT, R0, R216, PT ;  /* 0x000000d80000720c */ /* 0x000fe20003f64070 */
[----:B------:R-:W-:Y:S01]  /*a5e0*/  IMAD.HI.U32 R5, R2, R209, RZ ;  /* 0x000000d102057227 */ /* 0x000fe200078e00ff */
[----:B------:R-:W-:-:S02]  /*a5f0*/  ISETP.GT.U32.AND P5, PT, R0, R213, PT ;  /* 0x000000d50000720c */ /* 0x000fc40003fa4070 */
[----:B------:R-:W-:Y:S01]  /*a600*/  LOP3.LUT R205, R3, 0x1c2, RZ, 0xfc, !PT ;  /* 0x000001c203cd7812 */ /* 0x000fe200078efcff */
[----:B------:R-:W-:Y:S02]  /*a610*/  IMAD.MOV R5, RZ, RZ, -R5 ;  /* 0x000000ffff057224 */ /* 0x000fe400078e0a05 */
[--C-:B------:R-:W-:Y:S01]  /*a620*/  @!P2 IMAD.IADD R215, R215, 0x1, -R0.reuse ;  /* 0x00000001d7d7a824 */ /* 0x100fe200078e0a00 */
[----:B------:R-:W-:Y:S01]  /*a630*/  IABS R208, R205 ;  /* 0x000000cd00d07213 */ /* 0x000fe20000000000 */
[----:B------:R-:W-:Y:S02]  /*a640*/  IMAD R212, R0, R5, R209 ;  /* 0x0000000500d47224 */ /* 0x000fe400078e02d1 */
[----:B------:R-:W-:Y:S01]  /*a650*/  IMAD.HI.U32 R5, R2, R211, RZ ;  /* 0x000000d302057227 */ /* 0x000fe200078e00ff */
[----:B------:R-:W-:Y:S02]  /*a660*/  @!P6 IADD3 R214, R214, -R0, RZ ;  /* 0x80000000d6d6e210 */ /* 0x000fe40007ffe0ff */
[----:B------:R-:W-:Y:S01]  /*a670*/  ISETP.GE.AND P6, PT, R206, RZ, PT ;  /* 0x000000ffce00720c */ /* 0x000fe20003fc6270 */
[--C-:B------:R-:W-:Y:S01]  /*a680*/  @!P3 IMAD.IADD R216, R216, 0x1, -R0.reuse ;  /* 0x00000001d8d8b824 */ /* 0x100fe200078e0a00 */
[C---:B------:R-:W-:Y:S01]  /*a690*/  ISETP.GT.U32.AND P2, PT, R0.reuse, R215, PT ;  /* 0x000000d70000720c */ /* 0x040fe20003f44070 */
[----:B------:R-:W-:Y:S01]  /*a6a0*/  @!P5 IMAD.IADD R213, R213, 0x1, -R0 ;  /* 0x00000001d5d5d824 */ /* 0x000fe200078e0a00 */
[----:B------:R-:W-:Y:S01]  /*a6b0*/  ISETP.GE.AND P5, PT, R207, RZ, PT ;  /* 0x000000ffcf00720c */ /* 0x000fe20003fa6270 */
[----:B------:R-:W-:Y:S01]  /*a6c0*/  IMAD.MOV R206, RZ, RZ, -R5 ;  /* 0x000000ffffce7224 */ /* 0x000fe200078e0a05 */
[----:B------:R-:W-:Y:S01]  /*a6d0*/  ISETP.GT.U32.AND P3, PT, R0, R216, PT ;  /* 0x000000d80000720c */ /* 0x000fe20003f64070 */
[----:B------:R-:W-:-:S02]  /*a6e0*/  IMAD.MOV.U32 R5, RZ, RZ, R208 ;  /* 0x000000ffff057224 */ /* 0x000fc400078e00d0 */
[----:B------:R-:W-:Y:S01]  /*a6f0*/  @!P1 IMAD.MOV R217, RZ, RZ, -R217 ;  /* 0x000000ffffd99224 */ /* 0x000fe200078e0ad9 */
[C---:B------:R-:W-:Y:S01]  /*a700*/  ISETP.GT.U32.AND P1, PT, R0.reuse, R213, PT ;  /* 0x000000d50000720c */ /* 0x040fe20003f24070 */
[----:B------:R-:W-:Y:S02]  /*a710*/  IMAD R211, R0, R206, R211 ;  /* 0x000000ce00d37224 */ /* 0x000fe400078e02d3 */
[----:B------:R-:W-:-:S04]  /*a720*/  IMAD.HI.U32 R206, R2, R5, RZ ;  /* 0x0000000502ce7227 */ /* 0x000fc800078e00ff */
[----:B------:R-:W-:Y:S02]  /*a730*/  IMAD.MOV R210, RZ, RZ, -R206 ;  /* 0x000000ffffd27224 */ /* 0x000fe400078e0ace */
[--C-:B------:R-:W-:Y:S01]  /*a740*/  @!P2 IMAD.IADD R215, R215, 0x1, -R0.reuse ;  /* 0x00000001d7d7a824 */ /* 0x100fe200078e0a00 */
[C---:B------:R-:W-:Y:S01]  /*a750*/  ISETP.GT.U32.AND P2, PT, R0.reuse, R212, PT ;  /* 0x000000d40000720c */ /* 0x040fe20003f44070 */
[----:B------:R-:W-:Y:S01]  /*a760*/  IMAD R210, R0, R210, R5 ;  /* 0x000000d200d27224 */ /* 0x000fe200078e0205 */
[----:B------:R-:W-:Y:S01]  /*a770*/  LOP3.LUT R5, R3, 0x1c6, RZ, 0xfc, !PT ;  /* 0x000001c603057812 */ /* 0x000fe200078efcff */
[--C-:B------:R-:W-:Y:S01]  /*a780*/  @!P3 IMAD.IADD R216, R216, 0x1, -R0.reuse ;  /* 0x00000001d8d8b824 */ /* 0x100fe200078e0a00 */
[----:B------:R-:W-:Y:S01]  /*a790*/  ISETP.GE.AND P3, PT, R8, RZ, PT ;  /* 0x000000ff0800720c */ /* 0x000fe20003f66270 */
[----:B------:R-:W-:Y:S01]  /*a7a0*/  @!P1 IMAD.IADD R213, R213, 0x1, -R0 ;  /* 0x00000001d5d59824 */ /* 0x000fe200078e0a00 */
[C---:B------:R-:W-:Y:S01]  /*a7b0*/  ISETP.GT.U32.AND P1, PT, R0.reuse, R210, PT ;  /* 0x000000d20000720c */ /* 0x040fe20003f24070 */
[----:B------:R-:W-:Y:S01]  /*a7c0*/  @!P0 IMAD.MOV R216, RZ, RZ, -R216 ;  /* 0x000000ffffd88224 */ /* 0x000fe200078e0ad8 */
[----:B------:R-:W-:Y:S01]  /*a7d0*/  ISETP.GT.U32.AND P0, PT, R0, R211, PT ;  /* 0x000000d30000720c */ /* 0x000fe20003f04070 */
[----:B------:R-:W-:Y:S01]  /*a7e0*/  @!P4 IMAD.MOV R218, RZ, RZ, -R218 ;  /* 0x000000ffffdac224 */ /* 0x000fe200078e0ada */
[----:B------:R-:W-:Y:S01]  /*a7f0*/  LOP3.LUT R8, R3, 0x1c4, RZ, 0xfc, !PT ;  /* 0x000001c403087812 */ /* 0x000fe200078efcff */
[----:B------:R-:W-:Y:S01]  /*a800*/  @!P5 IMAD.MOV R213, RZ, RZ, -R213 ;  /* 0x000000ffffd5d224 */ /* 0x000fe200078e0ad5 */
[----:B------:R-:W-:Y:S01]  /*a810*/  ISETP.GE.AND P5, PT, R5, RZ, PT ;  /* 0x000000ff0500720c */ /* 0x000fe20003fa6270 */
[----:B------:R-:W-:Y:S01]  /*a820*/  @!P2 IMAD.IADD R212, R212, 0x1, -R0 ;  /* 0x00000001d4d4a824 */ /* 0x000fe200078e0a00 */
[----:B------:R-:W-:-:S02]  /*a830*/  ISETP.GT.U32.AND P2, PT, R0, R214, PT ;  /* 0x000000d60000720c */ /* 0x000fc40003f44070 */
[----:B------:R-:W-:Y:S01]  /*a840*/  IABS R209, R8 ;  /* 0x0000000800d17213 */ /* 0x000fe20000000000 */
[----:B------:R-:W-:Y:S01]  /*a850*/  @!P3 IMAD.MOV R215, RZ, RZ, -R215 ;  /* 0x000000ffffd7b224 */ /* 0x000fe200078e0ad7 */
[----:B------:R-:W-:Y:S01]  /*a860*/  ISETP.GT.U32.AND P4, PT, R0, R212, PT ;  /* 0x000000d40000720c */ /* 0x000fe20003f84070 */
[--C-:B------:R-:W-:Y:S01]  /*a870*/  @!P1 IMAD.IADD R210, R210, 0x1, -R0.reuse ;  /* 0x00000001d2d29824 */ /* 0x100fe200078e0a00 */
[----:B------:R-:W-:Y:S01]  /*a880*/  ISETP.GE.AND P3, PT, R9, RZ, PT ;  /* 0x000000ff0900720c */ /* 0x000fe20003f66270 */
[----:B------:R-:W-:Y:S01]  /*a890*/  @!P0 IMAD.IADD R211, R211, 0x1, -R0 ;  /* 0x00000001d3d38824 */ /* 0x000fe200078e0a00 */
[----:B------:R-:W-:Y:S01]  /*a8a0*/  IABS R5, R5 ;  /* 0x0000000500057213 */ /* 0x000fe20000000000 */
[----:B------:R-:W-:Y:S01]  /*a8b0*/  IMAD.HI.U32 R206, R2, R209, RZ ;  /* 0x000000d102ce7227 */ /* 0x000fe200078e00ff */
[C---:B------:R-:W-:Y:S02]  /*a8c0*/  ISETP.GT.U32.AND P1, PT, R0.reuse, R210, PT ;  /* 0x000000d20000720c */ /* 0x040fe40003f24070 */
[----:B------:R-:W-:Y:S01]  /*a8d0*/  ISETP.GT.U32.AND P0, PT, R0, R211, PT ;  /* 0x000000d30000720c */ /* 0x000fe20003f04070 */
[----:B------:R-:W-:-:S02]  /*a8e0*/  IMAD.MOV R206, RZ, RZ, -R206 ;  /* 0x000000ffffce7224 */ /* 0x000fc400078e0ace */
[--C-:B------:R-:W-:Y:S01]  /*a8f0*/  @!P2 IMAD.IADD R214, R214, 0x1, -R0.reuse ;  /* 0x00000001d6d6a824 */ /* 0x100fe200078e0a00 */
[----:B------:R-:W-:Y:S01]  /*a900*/  ISETP.GE.AND P2, PT, R7, RZ, PT ;  /* 0x000000ff0700720c */ /* 0x000fe20003f46270 */
[----:B------:R-:W-:Y:S01]  /*a910*/  IMAD R209, R0, R206, R209 ;  /* 0x000000ce00d17224 */ /* 0x000fe200078e02d1 */
[----:B------:R-:W-:Y:S01]  /*a920*/  LOP3.LUT R7, R3, 0x1c8, RZ, 0xfc, !PT ;  /* 0x000001c803077812 */ /* 0x000fe200078efcff */
[----:B------:R-:W-:Y:S01]  /*a930*/  @!P4 IMAD.IADD R212, R212, 0x1, -R0 ;  /* 0x00000001d4d4c824 */ /* 0x000fe200078e0a00 */
[----:B------:R-:W-:Y:S01]  /*a940*/  ISETP.GE.AND P4, PT, R205, RZ, PT ;  /* 0x000000ffcd00720c */ /* 0x000fe20003f86270 */
[----:B------:R-:W-:Y:S01]  /*a950*/  @!P6 IMAD.MOV R214, RZ, RZ, -R214 ;  /* 0x000000ffffd6e224 */ /* 0x000fe200078e0ad6 */
[----:B------:R-:W-:Y:S01]  /*a960*/  ISETP.GE.AND P6, PT, R8, RZ, PT ;  /* 0x000000ff0800720c */ /* 0x000fe20003fc6270 */
[----:B------:R-:W-:Y:S01]  /*a970*/  @!P1 IMAD.IADD R210, R210, 0x1, -R0 ;  /* 0x00000001d2d29824 */ /* 0x000fe200078e0a00 */
[----:B------:R-:W-:Y:S01]  /*a980*/  LOP3.LUT R8, R3, 0x1ca, RZ, 0xfc, !PT ;  /* 0x000001ca03087812 */ /* 0x000fe200078efcff */
[----:B------:R-:W-:Y:S01]  /*a990*/  @!P3 IMAD.MOV R212, RZ, RZ, -R212 ;  /* 0x000000ffffd4b224 */ /* 0x000fe200078e0ad4 */
[----:B------:R-:W-:Y:S01]  /*a9a0*/  ISETP.GT.U32.AND P1, PT, R0, R209, PT ;  /* 0x000000d10000720c */ /* 0x000fe20003f24070 */
[----:B------:R-:W-:Y:S01]  /*a9b0*/  @!P0 IMAD.IADD R211, R211, 0x1, -R0 ;  /* 0x00000001d3d38824 */ /* 0x000fe200078e0a00 */
[----:B------:R-:W-:-:S02]  /*a9c0*/  ISETP.GE.AND P3, PT, R7, RZ, PT ;  /* 0x000000ff0700720c */ /* 0x000fc40003f66270 */
[----:B------:R-:W-:Y:S01]  /*a9d0*/  IABS R207, R7 ;  /* 0x0000000700cf7213 */ /* 0x000fe20000000000 */
[----:B------:R-:W-:Y:S01]  /*a9e0*/  @!P2 IMAD.MOV R211, RZ, RZ, -R211 ;  /* 0x000000ffffd3a224 */ /* 0x000fe200078e0ad3 */
[----:B------:R-:W-:Y:S01]  /*a9f0*/  ISETP.GE.AND P0, PT, R8, RZ, PT ;  /* 0x000000ff0800720c */ /* 0x000fe20003f06270 */
[----:B------:R-:W-:Y:S01]  /*aa00*/  @!P4 IMAD.MOV R210, RZ, RZ, -R210 ;  /* 0x000000ffffd2c224 */ /* 0x000fe200078e0ad2 */
[----:B------:R-:W-:Y:S01]  /*aa10*/  IABS R7, R8 ;  /* 0x0000000800077213 */ /* 0x000fe20000000000 */
[----:B------:R-:W-:Y:S01]  /*aa20*/  IMAD.HI.U32 R8, R2, R5, RZ ;  /* 0x0000000502087227 */ /* 0x000fe200078e00ff */
[----:B------:R-:W-:-:S03]  /*aa30*/  IABS R205, R231 ;  /* 0x000000e700cd7213 */ /* 0x000fc60000000000 */
[----:B------:R-:W-:Y:S01]  /*aa40*/  IMAD.MOV R208, RZ, RZ, -R8 ;  /* 0x000000ffffd07224 */ /* 0x000fe200078e0a08 */
[----:B------:R-:W-:Y:S01]  /*aa50*/  IABS R8, R232 ;  /* 0x000000e800087213 */ /* 0x000fe20000000000 */
[----:B------:R-:W-:Y:S02]  /*aa60*/  @!P1 IMAD.IADD R209, R209, 0x1, -R0 ;  /* 0x00000001d1d19824 */ /* 0x000fe400078e0a00 */
[----:B------:R-:W-:Y:S01]  /*aa70*/  IMAD R208, R0, R208, R5 ;  /* 0x000000d000d07224 */ /* 0x000fe200078e0205 */
[----:B------:R-:W-:Y:S01]  /*aa80*/  MOV R5, R8 ;  /* 0x0000000800057202 */ /* 0x000fe20000000f00 */
[----:B------:R-:W-:Y:S01]  /*aa90*/  IMAD.HI.U32 R206, R2, R7, RZ ;  /* 0x0000000702ce7227 */ /* 0x000fe200078e00ff */
[C---:B------:R-:W-:Y:S02]  /*aaa0*/  ISETP.GT.U32.AND P2, PT, R0.reuse, R209, PT ;  /* 0x000000d10000720c */ /* 0x040fe40003f44070 */
[----:B------:R-:W-:Y:S01]  /*aab0*/  ISETP.GT.U32.AND P1, PT, R0, R208, PT ;  /* 0x000000d00000720c */ /* 0x000fe20003f24070 */
[----:B------:R-:W-:-:S02]  /*aac0*/  IMAD.MOV R206, RZ, RZ, -R206 ;  /* 0x000000ffffce7224 */ /* 0x000fc400078e0ace */
[----:B------:R-:W-:-:S04]  /*aad0*/  IMAD.HI.U32 R9, R2, R207, RZ ;  /* 0x000000cf02097227 */ /* 0x000fc800078e00ff */
[----:B------:R-:W-:Y:S02]  /*aae0*/  IMAD R206, R0, R206, R7 ;  /* 0x000000ce00ce7224 */ /* 0x000fe400078e0207 */
[----:B------:R-:W-:-:S04]  /*aaf0*/  IMAD.HI.U32 R7, R2, R5, RZ ;  /* 0x0000000502077227 */ /* 0x000fc800078e00ff */
[----:B------:R-:W-:Y:S01]  /*ab00*/  IMAD.MOV R228, RZ, RZ, -R7 ;  /* 0x000000ffffe47224 */ /* 0x000fe200078e0a07 */
[----:B------:R-:W-:Y:S01]  /*ab10*/  IABS R7, R230 ;  /* 0x000000e600077213 */ /* 0x000fe20000000000 */
[--C-:B------:R-:W-:Y:S01]  /*ab20*/  @!P2 IMAD.IADD R209, R209, 0x1, -R0.reuse ;  /* 0x00000001d1d1a824 */ /* 0x100fe200078e0a00 */
[C---:B------:R-:W-:Y:S01]  /*ab30*/  ISETP.GT.U32.AND P2, PT, R0.reuse, R206, PT ;  /* 0x000000ce0000720c */ /* 0x040fe20003f44070 */
[----:B------:R-:W-:Y:S02]  /*ab40*/  IMAD R228, R0, R228, R5 ;  /* 0x000000e400e47224 */ /* 0x000fe400078e0205 */
[----:B------:R-:W-:Y:S02]  /*ab50*/  @!P1 IMAD.IADD R208, R208, 0x1, -R0 ;  /* 0x00000001d0d09824 */ /* 0x000fe400078e0a00 */
[----:B------:R-:W-:Y:S01]  /*ab60*/  @!P6 IMAD.MOV R209, RZ, RZ, -R209 ;  /* 0x000000ffffd1e224 */ /* 0x000fe200078e0ad1 */
[C---:B------:R-:W-:Y:S01]  /*ab70*/  ISETP.GT.U32.AND P6, PT, R0.reuse, R228, PT ;  /* 0x000000e40000720c */ /* 0x040fe20003fc4070 */
[----:B------:R-:W-:Y:S01]  /*ab80*/  IMAD.MOV R9, RZ, RZ, -R9 ;  /* 0x000000ffff097224 */ /* 0x000fe200078e0a09 */
[----:B------:R-:W-:Y:S01]  /*ab90*/  ISETP.GT.U32.AND P1, PT, R0, R208, PT ;  /* 0x000000d00000720c */ /* 0x000fe20003f24070 */
[----:B------:R-:W-:-:S02]  /*aba0*/  IMAD.MOV.U32 R5, RZ, RZ, R7 ;  /* 0x000000ffff057224 */ /* 0x000fc400078e0007 */
[----:B------:R-:W-:Y:S01]  /*abb0*/  IMAD R207, R0, R9, R207 ;  /* 0x0000000900cf7224 */ /* 0x000fe200078e02cf */
[----:B------:R-:W-:Y:S01]  /*abc0*/  LOP3.LUT R9, R3, 0x1d2, RZ, 0xfc, !PT ;  /* 0x000001d203097812 */ /* 0x000fe200078efcff */
[----:B------:R-:W-:-:S03]  /*abd0*/  IMAD.HI.U32 R8, R2, R205, RZ ;  /* 0x000000cd02087227 */ /* 0x000fc600078e00ff */
[----:B------:R-:W-:Y:S01]  /*abe0*/  IABS R7, R9 ;  /* 0x0000000900077213 */ /* 0x000fe20000000000 */
[----:B------:R-:W-:Y:S01]  /*abf0*/  IMAD.HI.U32 R233, R2, R5, RZ ;  /* 0x0000000502e97227 */ /* 0x000fe200078e00ff */
[----:B------:R-:W-:-:S03]  /*ac00*/  ISETP.GT.U32.AND P4, PT, R0, R207, PT ;  /* 0x000000cf0000720c */ /* 0x000fc60003f84070 */
[----:B------:R-:W-:Y:S02]  /*ac10*/  IMAD.MOV R8, RZ, RZ, -R8 ;  /* 0x000000ffff087224 */ /* 0x000fe400078e0a08 */
[--C-:B------:R-:W-:Y:S02]  /*ac20*/  @!P1 IMAD.IADD R208, R208, 0x1, -R0.reuse ;  /* 0x00000001d0d09824 */ /* 0x100fe400078e0a00 */
[----:B------:R-:W-:Y:S01]  /*ac30*/  @!P6 IMAD.IADD R228, R228, 0x1, -R0 ;  /* 0x00000001e4e4e824 */ /* 0x000fe200078e0a00 */
[----:B------:R-:W-:Y:S01]  /*ac40*/  ISETP.GE.AND P6, PT, R232, RZ, PT ;  /* 0x000000ffe800720c */ /* 0x000fe20003fc6270 */
[----:B------:R-:W-:Y:S02]  /*ac50*/  IMAD.MOV R233, RZ, RZ, -R233 ;  /* 0x000000ffffe97224 */ /* 0x000fe400078e0ae9 */
[C---:B------:R-:W-:Y:S01]  /*ac60*/  IMAD R205, R0.reuse, R8, R205 ;  /* 0x0000000800cd7224 */ /* 0x040fe200078e02cd */
[----:B------:R-:W-:Y:S01]  /*ac70*/  IABS R8, R229 ;  /* 0x000000e500087213 */ /* 0x000fe20000000000 */
[----:B------:R-:W-:Y:S01]  /*ac80*/  @!P5 IMAD.MOV R208, RZ, RZ, -R208 ;  /* 0x000000ffffd0d224 */ /* 0x000fe200078e0ad0 */
[C---:B------:R-:W-:Y:S01]  /*ac90*/  ISETP.GT.U32.AND P5, PT, R0.reuse, R228, PT ;  /* 0x000000e40000720c */ /* 0x040fe20003fa4070 */
[C---:B------:R-:W-:Y:S01]  /*aca0*/  IMAD R5, R0.reuse, R233, R5 ;  /* 0x000000e900057224 */ /* 0x040fe200078e0205 */
[----:B------:R-:W-:Y:S01]  /*acb0*/  ISETP.GT.U32.AND P1, PT, R0, R205, PT ;  /* 0x000000cd0000720c */ /* 0x000fe20003f24070 */
[----:B------:R-:W-:-:S04]  /*acc0*/  IMAD.HI.U32 R233, R2, R7, RZ ;  /* 0x0000000702e97227 */ /* 0x000fc800078e00ff */
[----:B------:R-:W-:Y:S02]  /*acd0*/  @!P2 IMAD.IADD R206, R206, 0x1, -R0 ;  /* 0x00000001cecea824 */ /* 0x000fe400078e0a00 */
[----:B------:R-:W-:-:S03]  /*ace0*/  IMAD.HI.U32 R234, R2, R8, RZ ;  /* 0x0000000802ea7227 */ /* 0x000fc600078e00ff */
[C---:B------:R-:W-:Y:S01]  /*acf0*/  ISETP.GT.U32.AND P2, PT, R0.reuse, R206, PT ;  /* 0x000000ce0000720c */ /* 0x040fe20003f44070 */
[----:B------:R-:W-:Y:S02]  /*ad00*/  IMAD.MOV R233, RZ, RZ, -R233 ;  /* 0x000000ffffe97224 */ /* 0x000fe400078e0ae9 */
[----:B------:R-:W-:Y:S01]  /*ad10*/  IMAD.MOV R232, RZ, RZ, -R234 ;  /* 0x000000ffffe87224 */ /* 0x000fe200078e0aea */
[----:B------:R-:W-:Y:S01]  /*ad20*/  IABS R234, R15 ;  /* 0x0000000f00ea7213 */ /* 0x000fe20000000000 */
[C---:B------:R-:W-:Y:S01]  /*ad30*/  IMAD R7, R0.reuse, R233, R7 ;  /* 0x000000e900077224 */ /* 0x040fe200078e0207 */
[----:B------:R-:W-:Y:S01]  /*ad40*/  IABS R233, R14 ;  /* 0x0000000e00e97213 */ /* 0x000fe20000000000 */
[----:B------:R-:W-:Y:S02]  /*ad50*/  @!P4 IMAD.IADD R207, R207, 0x1, -R0 ;  /* 0x00000001cfcfc824 */ /* 0x000fe400078e0a00 */
[----:B------:R-:W-:Y:S02]  /*ad60*/  IMAD R8, R0, R232, R8 ;  /* 0x000000e800087224 */ /* 0x000fe400078e0208 */
[--C-:B------:R-:W-:Y:S01]  /*ad70*/  @!P5 IMAD.IADD R228, R228, 0x1, -R0.reuse ;  /* 0x00000001e4e4d824 */ /* 0x100fe200078e0a00 */
[----:B------:R-:W-:Y:S01]  /*ad80*/  ISETP.GT.U32.AND P5, PT, R0, R7, PT ;  /* 0x000000070000720c */ /* 0x000fe20003fa4070 */
[----:B------:R-:W-:Y:S01]  /*ad90*/  @!P2 IMAD.IADD R206, R206, 0x1, -R0 ;  /* 0x00000001cecea824 */ /* 0x000fe200078e0a00 */
[C---:B------:R-:W-:Y:S01]  /*ada0*/  ISETP.GT.U32.AND P4, PT, R0.reuse, R207, PT ;  /* 0x000000cf0000720c */ /* 0x040fe20003f84070 */
[----:B------:R-:W-:Y:S01]  /*adb0*/  @!P6 IMAD.MOV R228, RZ, RZ, -R228 ;  /* 0x000000ffffe4e224 */ /* 0x000fe200078e0ae4 */
[----:B------:R-:W-:Y:S01]  /*adc0*/  ISETP.GT.U32.AND P6, PT, R0, R8, PT ;  /* 0x000000080000720c */ /* 0x000fe20003fc4070 */
[----:B------:R-:W-:Y:S01]  /*add0*/  @!P1 IMAD.IADD R205, R205, 0x1, -R0 ;  /* 0x00000001cdcd9824 */ /* 0x000fe200078e0a00 */
[----:B------:R-:W-:-:S02]  /*ade0*/  ISETP.GE.AND P2, PT, R231, RZ, PT ;  /* 0x000000ffe700720c */ /* 0x000fc40003f46270 */
[----:B------:R-:W-:Y:S02]  /*adf0*/  LOP3.LUT R231, R3, 0x1d6, RZ, 0xfc, !PT ;  /* 0x000001d603e77812 */ /* 0x000fe400078efcff */
[----:B------:R-:W-:Y:S02]  /*ae00*/  @!P0 IADD3 R206, -R206, RZ, RZ ;  /* 0x000000ffcece8210 */ /* 0x000fe40007ffe1ff */
[----:B------:R-:W-:Y:S01]  /*ae10*/  IABS R232, R231 ;  /* 0x000000e700e87213 */ /* 0x000fe20000000000 */
[--C-:B------:R-:W-:Y:S01]  /*ae20*/  @!P5 IMAD.IADD R7, R7, 0x1, -R0.reuse ;  /* 0x000000010707d824 */ /* 0x100fe200078e0a00 */
[----:B------:R-:W-:Y:S01]  /*ae30*/  ISETP.GE.AND P0, PT, R9, RZ, PT ;  /* 0x000000ff0900720c */ /* 0x000fe20003f06270 */
[--C-:B------:R-:W-:Y:S01]  /*ae40*/  @!P4 IMAD.IADD R207, R207, 0x1, -R0.reuse ;  /* 0x00000001cfcfc824 */ /* 0x100fe200078e0a00 */
[----:B------:R-:W-:Y:S01]  /*ae50*/  ISETP.GT.U32.AND P4, PT, R0, R5, PT ;  /* 0x000000050000720c */ /* 0x000fe20003f84070 */
[----:B------:R-:W-:Y:S01]  /*ae60*/  @!P6 IMAD.IADD R8, R8, 0x1, -R0 ;  /* 0x000000010808e824 */ /* 0x000fe200078e0a00 */
[----:B------:R-:W-:Y:S01]  /*ae70*/  ISETP.GT.U32.AND P6, PT, R0, R7, PT ;  /* 0x000000070000720c */ /* 0x000fe20003fc4070 */
[----:B------:R-:W-:Y:S01]  /*ae80*/  IMAD.HI.U32 R9, R2, R232, RZ ;  /* 0x000000e802097227 */ /* 0x000fe200078e00ff */
[----:B------:R-:W-:-:S02]  /*ae90*/  ISETP.GE.AND P1, PT, R230, RZ, PT ;  /* 0x000000ffe600720c */ /* 0x000fc40003f26270 */
[----:B------:R-:W-:Y:S01]  /*aea0*/  LOP3.LUT R230, R3, 0x1d8, RZ, 0xfc, !PT ;  /* 0x000001d803e67812 */ /* 0x000fe200078efcff */
[----:B------:R-:W-:Y:S02]  /*aeb0*/  IMAD.MOV R9, RZ, RZ, -R9 ;  /* 0x000000ffff097224 */ /* 0x000fe400078e0a09 */
[----:B------:R-:W-:Y:S01]  /*aec0*/  @!P3 IMAD.MOV R207, RZ, RZ, -R207 ;  /* 0x000000ffffcfb224 */ /* 0x000fe200078e0acf */
[----:B------:R-:W-:Y:S01]  /*aed0*/  IABS R242, R230 ;  /* 0x000000e600f27213 */ /* 0x000fe20000000000 */
[----:B------:R-:W-:Y:S01]  /*aee0*/  IMAD R9, R0, R9, R232 ;  /* 0x0000000900097224 */ /* 0x000fe200078e02e8 */
[----:B------:R-:W-:Y:S01]  /*aef0*/  ISETP.GE.AND P5, PT, R230, RZ, PT ;  /* 0x000000ffe600720c */ /* 0x000fe20003fa6270 */
[--C-:B------:R-:W-:Y:S01]  /*af00*/  @!P4 IMAD.IADD R5, R5, 0x1, -R0.reuse ;  /* 0x000000010505c824 */ /* 0x100fe200078e0a00 */
[C---:B------:R-:W-:Y:S01]  /*af10*/  ISETP.GT.U32.AND P4, PT, R0.reuse, R205, PT ;  /* 0x000000cd0000720c */ /* 0x040fe20003f84070 */
[----:B------:R-:W-:Y:S01]  /*af20*/  @!P6 IMAD.IADD R7, R7, 0x1, -R0 ;  /* 0x000000010707e824 */ /* 0x000fe200078e0a00 */
[----:B------:R-:W-:-:S02]  /*af30*/  ISETP.GT.U32.AND P6, PT, R0, R9, PT ;  /* 0x000000090000720c */ /* 0x000fc40003fc4070 */
[----:B------:R-:W-:Y:S01]  /*af40*/  ISETP.GT.U32.AND P3, PT, R0, R5, PT ;  /* 0x000000050000720c */ /* 0x000fe20003f64070 */
[----:B------:R-:W-:Y:S01]  /*af50*/  @!P0 IMAD.MOV R7, RZ, RZ, -R7 ;  /* 0x000000ffff078224 */ /* 0x000fe200078e0a07 */
[C---:B------:R-:W-:Y:S02]  /*af60*/  LOP3.LUT R230, R3.reuse, 0x1dc, RZ, 0xfc, !PT ;  /* 0x000001dc03e67812 */ /* 0x040fe400078efcff */
[----:B------:R-:W-:Y:S02]  /*af70*/  LOP3.LUT R232, R3, 0x1e0, RZ, 0xfc, !PT ;  /* 0x000001e003e87812 */ /* 0x000fe400078efcff */
[----:B------:R-:W-:Y:S02]  /*af80*/  IABS R240, R230 ;  /* 0x000000e600f07213 */ /* 0x000fe40000000000 */
[----:B------:R-:W-:Y:S01]  /*af90*/  IABS R238, R232 ;  /* 0x000000e800ee7213 */ /* 0x000fe20000000000 */
[----:B------:R-:W-:Y:S01]  /*afa0*/  @!P4 IMAD.IADD R205, R205, 0x1, -R0 ;  /* 0x00000001cdcdc824 */ /* 0x000fe200078e0a00 */
[----:B------:R-:W-:Y:S01]  /*afb0*/  ISETP.GE.AND P4, PT, R229, RZ, PT ;  /* 0x000000ffe500720c */ /* 0x000fe20003f86270 */
[----:B------:R-:W-:-:S04]  /*afc0*/  IMAD.HI.U32 R229, R2, R242, RZ ;  /* 0x000000f202e57227 */ /* 0x000fc800078e00ff */
[--C-:B------:R-:W-:Y:S02]  /*afd0*/  @!P6 IMAD.IADD R9, R9, 0x1, -R0.reuse ;  /* 0x000000010909e824 */ /* 0x100fe400078e0a00 */
[----:B------:R-:W-:Y:S01]  /*afe0*/  @!P3 IMAD.IADD R5, R5, 0x1, -R0 ;  /* 0x000000010505b824 */ /* 0x000fe200078e0a00 */
[----:B------:R-:W-:Y:S01]  /*aff0*/  ISETP.GE.AND P3, PT, R231, RZ, PT ;  /* 0x000000ffe700720c */ /* 0x000fe20003f66270 */
[----:B------:R-:W-:Y:S01]  /*b000*/  IMAD.MOV R229, RZ, RZ, -R229 ;  /* 0x000000ffffe57224 */ /* 0x000fe200078e0ae5 */
[C---:B------:R-:W-:Y:S01]  /*b010*/  LOP3.LUT R231, R3.reuse, 0x1da, RZ, 0xfc, !PT ;  /* 0x000001da03e77812 */ /* 0x040fe200078efcff */
[----:B------:R-:W-:Y:S01]  /*b020*/  @!P2 IMAD.MOV R205, RZ, RZ, -R205 ;  /* 0x000000ffffcda224 */ /* 0x000fe200078e0acd */
[C---:B------:R-:W-:Y:S01]  /*b030*/  ISETP.GT.U32.AND P6, PT, R0.reuse, R9, PT ;  /* 0x000000090000720c */ /* 0x040fe20003fc4070 */
[C---:B------:R-:W-:Y:S01]  /*b040*/  IMAD R242, R0.reuse, R229, R242 ;  /* 0x000000e500f27224 */ /* 0x040fe200078e02f2 */
[----:B------:R-:W-:Y:S01]  /*b050*/  ISETP.GT.U32.AND P2, PT, R0, R8, PT ;  /* 0x000000080000720c */ /* 0x000fe20003f44070 */
[----:B------:R-:W-:Y:S01]  /*b060*/  @!P1 IMAD.MOV R5, RZ, RZ, -R5 ;  /* 0x000000ffff059224 */ /* 0x000fe200078e0a05 */
[----:B------:R-:W-:-:S02]  /*b070*/  LOP3.LUT R229, R3, 0x1de, RZ, 0xfc, !PT ;  /* 0x000001de03e57812 */ /* 0x000fc400078efcff */
[----:B------:R-:W-:Y:S02]  /*b080*/  ISETP.GE.AND P1, PT, R231, RZ, PT ;  /* 0x000000ffe700720c */ /* 0x000fe40003f26270 */
[----:B------:R-:W-:Y:S01]  /*b090*/  IABS R241, R231 ;  /* 0x000000e700f17213 */ /* 0x000fe20000000000 */
[----:B------:R-:W-:Y:S01]  /*b0a0*/  IMAD.HI.U32 R231, R2, R240, RZ ;  /* 0x000000f002e77227 */ /* 0x000fe200078e00ff */
[----:B------:R-:W-:Y:S02]  /*b0b0*/  ISETP.GE.AND P0, PT, R229, RZ, PT ;  /* 0x000000ffe500720c */ /* 0x000fe40003f06270 */
[----:B------:R-:W-:Y:S01]  /*b0c0*/  IABS R239, R229 ;  /* 0x000000e500ef7213 */ /* 0x000fe20000000000 */
[----:B------:R-:W-:Y:S02]  /*b0d0*/  IMAD.MOV R229, RZ, RZ, -R231 ;  /* 0x000000ffffe57224 */ /* 0x000fe400078e0ae7 */
[----:B------:R-:W-:Y:S02]  /*b0e0*/  @!P6 IMAD.IADD R9, R9, 0x1, -R0 ;  /* 0x000000010909e824 */ /* 0x000fe400078e0a00 */
[----:B------:R-:W-:-:S02]  /*b0f0*/  IMAD R240, R0, R229, R240 ;  /* 0x000000e500f07224 */ /* 0x000fc400078e02f0 */
[----:B------:R-:W-:Y:S01]  /*b100*/  @!P2 IMAD.IADD R8, R8, 0x1, -R0 ;  /* 0x000000010808a824 */ /* 0x000fe200078e0a00 */
[----:B------:R-:W-:Y:S01]  /*b110*/  ISETP.GE.AND P2, PT, R230, RZ, PT ;  /* 0x000000ffe600720c */ /* 0x000fe20003f46270 */
[----:B------:R-:W-:Y:S01]  /*b120*/  @!P3 IMAD.MOV R9, RZ, RZ, -R9 ;  /* 0x000000ffff09b224 */ /* 0x000fe200078e0a09 */
[----:B------:R-:W-:Y:S01]  /*b130*/  ISETP.GT.U32.AND P3, PT, R0, R240, PT ;  /* 0x000000f00000720c */ /* 0x000fe20003f64070 */
[----:B------:R-:W-:-:S04]  /*b140*/  IMAD.HI.U32 R230, R2, R241, RZ ;  /* 0x000000f102e67227 */ /* 0x000fc800078e00ff */
[----:B------:R-:W-:Y:S01]  /*b150*/  @!P4 IMAD.MOV R8, RZ, RZ, -R8 ;  /* 0x000000ffff08c224 */ /* 0x000fe200078e0a08 */
[----:B------:R-:W-:Y:S01]  /*b160*/  ISETP.GT.U32.AND P4, PT, R0, R242, PT ;  /* 0x000000f20000720c */ /* 0x000fe20003f84070 */
[----:B------:R-:W-:Y:S02]  /*b170*/  IMAD.MOV R230, RZ, RZ, -R230 ;  /* 0x000000ffffe67224 */ /* 0x000fe400078e0ae6 */
[----:B------:R-:W-:-:S04]  /*b180*/  IMAD.HI.U32 R229, R2, R239, RZ ;  /* 0x000000ef02e57227 */ /* 0x000fc800078e00ff */
[----:B------:R-:W-:Y:S02]  /*b190*/  IMAD R241, R0, R230, R241 ;  /* 0x000000e600f17224 */ /* 0x000fe400078e02f1 */
[--C-:B------:R-:W-:Y:S02]  /*b1a0*/  @!P3 IMAD.IADD R240, R240, 0x1, -R0.reuse ;  /* 0x00000001f0f0b824 */ /* 0x100fe400078e0a00 */
[----:B------:R-:W-:Y:S01]  /*b1b0*/  IMAD.MOV R229, RZ, RZ, -R229 ;  /* 0x000000ffffe57224 */ /* 0x000fe200078e0ae5 */
[----:B------:R-:W-:Y:S01]  /*b1c0*/  ISETP.GT.U32.AND P6, PT, R0, R241, PT ;  /* 0x000000f10000720c */ /* 0x000fe20003fc4070 */
[----:B------:R-:W-:Y:S01]  /*b1d0*/  @!P4 IMAD.IADD R242, R242, 0x1, -R0 ;  /* 0x00000001f2f2c824 */ /* 0x000fe200078e0a00 */
[----:B------:R-:W-:Y:S01]  /*b1e0*/  ISETP.GT.U32.AND P3, PT, R0, R240, PT ;  /* 0x000000f00000720c */ /* 0x000fe20003f64070 */
[----:B------:R-:W-:-:S03]  /*b1f0*/  IMAD.HI.U32 R231, R2, R237, RZ ;  /* 0x000000ed02e77227 */ /* 0x000fc600078e00ff */
[C---:B------:R-:W-:Y:S01]  /*b200*/  ISETP.GT.U32.AND P4, PT, R0.reuse, R242, PT ;  /* 0x000000f20000720c */ /* 0x040fe20003f84070 */
[----:B------:R-:W-:Y:S02]  /*b210*/  IMAD R239, R0, R229, R239 ;  /* 0x000000e500ef7224 */ /* 0x000fe400078e02ef */
[----:B------:R-:W-:Y:S02]  /*b220*/  IMAD.MOV R229, RZ, RZ, -R231 ;  /* 0x000000ffffe57224 */ /* 0x000fe400078e0ae7 */
[----:B------:R-:W-:Y:S02]  /*b230*/  IMAD.HI.U32 R230, R2, R238, RZ ;  /* 0x000000ee02e67227 */ /* 0x000fe400078e00ff */
[----:B------:R-:W-:Y:S02]  /*b240*/  @!P6 IADD3 R241, R241, -R0, RZ ;  /* 0x80000000f1f1e210 */ /* 0x000fe40007ffe0ff */
[C---:B------:R-:W-:Y:S02]  /*b250*/  IMAD R237, R0.reuse, R229, R237 ;  /* 0x000000e500ed7224 */ /* 0x040fe400078e02ed */
[----:B------:R-:W-:Y:S01]  /*b260*/  ISETP.GT.U32.AND P6, PT, R0, R241, PT ;  /* 0x000000f10000720c */ /* 0x000fe20003fc4070 */
[----:B------:R-:W-:-:S02]  /*b270*/  @!P3 IMAD.IADD R240, R240, 0x1, -R0 ;  /* 0x00000001f0f0b824 */ /* 0x000fc400078e0a00 */
[----:B------:R-:W-:Y:S01]  /*b280*/  ISETP.GT.U32.AND P3, PT, R0, R237, PT ;  /* 0x000000ed0000720c */ /* 0x000fe20003f64070 */
[----:B------:R-:W-:Y:S01]  /*b290*/  @!P4 IMAD.IADD R242, R242, 0x1, -R0 ;  /* 0x00000001f2f2c824 */ /* 0x000fe200078e0a00 */
[C---:B------:R-:W-:Y:S01]  /*b2a0*/  ISETP.GT.U32.AND P4, PT, R0.reuse, R239, PT ;  /* 0x000000ef0000720c */ /* 0x040fe20003f84070 */
[----:B------:R-:W-:Y:S02]  /*b2b0*/  IMAD.MOV R230, RZ, RZ, -R230 ;  /* 0x000000ffffe67224 */ /* 0x000fe400078e0ae6 */
[----:B------:R-:W-:Y:S02]  /*b2c0*/  @!P5 IMAD.MOV R242, RZ, RZ, -R242 ;  /* 0x000000fffff2d224 */ /* 0x000fe400078e0af2 */
[----:B------:R-:W-:Y:S02]  /*b2d0*/  IMAD R238, R0, R230, R238 ;  /* 0x000000e600ee7224 */ /* 0x000fe400078e02ee */
[----:B------:R-:W-:-:S04]  /*b2e0*/  IMAD.HI.U32 R230, R2, R234, RZ ;  /* 0x000000ea02e67227 */ /* 0x000fc800078e00ff */
[--C-:B------:R-:W-:Y:S01]  /*b2f0*/  @!P6 IMAD.IADD R241, R241, 0x1, -R0.reuse ;  /* 0x00000001f1f1e824 */ /* 0x100fe200078e0a00 */
[----:B------:R-:W-:Y:S01]  /*b300*/  ISETP.GT.U32.AND P6, PT, R0, R238, PT ;  /* 0x000000ee0000720c */ /* 0x000fe20003fc4070 */
[--C-:B------:R-:W-:Y:S02]  /*b310*/  @!P3 IMAD.IADD R237, R237, 0x1, -R0.reuse ;  /* 0x00000001ededb824 */ /* 0x100fe400078e0a00 */
[----:B------:R-:W-:Y:S02]  /*b320*/  @!P4 IMAD.IADD R239, R239, 0x1, -R0 ;  /* 0x00000001efefc824 */ /* 0x000fe400078e0a00 */
[----:B------:R-:W-:Y:S01]  /*b330*/  IMAD.HI.U32 R229, R2, R236, RZ ;  /* 0x000000ec02e57227 */ /* 0x000fe200078e00ff */
[C---:B------:R-:W-:Y:S02]  /*b340*/  ISETP.GT.U32.AND P5, PT, R0.reuse, R237, PT ;  /* 0x000000ed0000720c */ /* 0x040fe40003fa4070 */
[----:B------:R-:W-:Y:S01]  /*b350*/  ISETP.GT.U32.AND P4, PT, R0, R239, PT ;  /* 0x000000ef0000720c */ /* 0x000fe20003f84070 */
[----:B------:R-:W-:-:S02]  /*b360*/  IMAD.MOV R230, RZ, RZ, -R230 ;  /* 0x000000ffffe67224 */ /* 0x000fc400078e0ae6 */
[----:B------:R-:W-:Y:S02]  /*b370*/  IMAD.MOV R229, RZ, RZ, -R229 ;  /* 0x000000ffffe57224 */ /* 0x000fe400078e0ae5 */
[----:B------:R-:W-:Y:S01]  /*b380*/  @!P6 IMAD.IADD R238, R238, 0x1, -R0 ;  /* 0x00000001eeeee824 */ /* 0x000fe200078e0a00 */
[----:B------:R-:W-:Y:S01]  /*b390*/  ISETP.GE.AND P6, PT, R232, RZ, PT ;  /* 0x000000ffe800720c */ /* 0x000fe20003fc6270 */
[C---:B------:R-:W-:Y:S01]  /*b3a0*/  IMAD R234, R0.reuse, R230, R234 ;  /* 0x000000e600ea7224 */ /* 0x040fe200078e02ea */
[----:B------:R-:W-:Y:S01]  /*b3b0*/  IABS R232, R13 ;  /* 0x0000000d00e87213 */ /* 0x000fe20000000000 */
[C---:B------:R-:W-:Y:S01]  /*b3c0*/  IMAD R236, R0.reuse, R229, R236 ;  /* 0x000000e500ec7224 */ /* 0x040fe200078e02ec */
[C---:B------:R-:W-:Y:S01]  /*b3d0*/  ISETP.GT.U32.AND P3, PT, R0.reuse, R238, PT ;  /* 0x000000ee0000720c */ /* 0x040fe20003f64070 */
[----:B------:R-:W-:Y:S01]  /*b3e0*/  @!P5 IMAD.IADD R237, R237, 0x1, -R0 ;  /* 0x00000001ededd824 */ /* 0x000fe200078e0a00 */
[----:B------:R-:W-:Y:S01]  /*b3f0*/  ISETP.GT.U32.AND P5, PT, R0, R234, PT ;  /* 0x000000ea0000720c */ /* 0x000fe20003fa4070 */
[----:B------:R-:W-:Y:S01]  /*b400*/  IMAD.HI.U32 R231, R2, R233, RZ ;  /* 0x000000e902e77227 */ /* 0x000fe200078e00ff */
[----:B------:R-:W-:-:S03]  /*b410*/  IABS R230, R6 ;  /* 0x0000000600e67213 */ /* 0x000fc60000000000 */
[----:B------:R-:W-:-:S04]  /*b420*/  IMAD.HI.U32 R246, R2, R232, RZ ;  /* 0x000000e802f67227 */ /* 0x000fc800078e00ff */
[----:B------:R-:W-:Y:S01]  /*b430*/  @!P4 IMAD.IADD R239, R239, 0x1, -R0 ;  /* 0x00000001efefc824 */ /* 0x000fe200078e0a00 */
[C---:B------:R-:W-:Y:S01]  /*b440*/  ISETP.GT.U32.AND P4, PT, R0.reuse, R236, PT ;  /* 0x000000ec0000720c */ /* 0x040fe20003f84070 */
[----:B------:R-:W-:Y:S02]  /*b450*/  IMAD.MOV R231, RZ, RZ, -R231 ;  /* 0x000000ffffe77224 */ /* 0x000fe400078e0ae7 */
[----:B------:R-:W-:Y:S02]  /*b460*/  IMAD.MOV R246, RZ, RZ, -R246 ;  /* 0x000000fffff67224 */ /* 0x000fe400078e0af6 */
[C---:B------:R-:W-:Y:S01]  /*b470*/  IMAD R233, R0.reuse, R231, R233 ;  /* 0x000000e700e97224 */ /* 0x040fe200078e02e9 */
[----:B------:R-:W-:Y:S01]  /*b480*/  IABS R231, R10 ;  /* 0x0000000a00e77213 */ /* 0x000fe20000000000 */
[----:B------:R-:W-:Y:S02]  /*b490*/  IMAD R232, R0, R246, R232 ;  /* 0x000000f600e87224 */ /* 0x000fe400078e02e8 */
[----:B------:R-:W-:-:S02]  /*b4a0*/  @!P5 IMAD.IADD R234, R234, 0x1, -R0 ;  /* 0x00000001eaead824 */ /* 0x000fc400078e0a00 */
[----:B------:R-:W-:Y:S01]  /*b4b0*/  IMAD.HI.U32 R229, R2, R235, RZ ;  /* 0x000000eb02e57227 */ /* 0x000fe200078e00ff */
[----:B------:R-:W-:-:S03]  /*b4c0*/  ISETP.GT.U32.AND P5, PT, R0, R232, PT ;  /* 0x000000e80000720c */ /* 0x000fc60003fa4070 */
[----:B------:R-:W-:-:S04]  /*b4d0*/  IMAD.HI.U32 R247, R2, R231, RZ ;  /* 0x000000e702f77227 */ /* 0x000fc800078e00ff */
[--C-:B------:R-:W-:Y:S02]  /*b4e0*/  @!P4 IMAD.IADD R236, R236, 0x1, -R0.reuse ;  /* 0x00000001ececc824 */ /* 0x100fe400078e0a00 */
[----:B------:R-:W-:Y:S02]  /*b4f0*/  IMAD.MOV R229, RZ, RZ, -R229 ;  /* 0x000000ffffe57224 */ /* 0x000fe400078e0ae5 */
[----:B------:R-:W-:Y:S01]  /*b500*/  IMAD.MOV R246, RZ, RZ, -R247 ;  /* 0x000000fffff67224 */ /* 0x000fe200078e0af7 */
[C---:B------:R-:W-:Y:S01]  /*b510*/  ISETP.GT.U32.AND P4, PT, R0.reuse, R236, PT ;  /* 0x000000ec0000720c */ /* 0x040fe20003f84070 */
[----:B------:R-:W-:Y:S01]  /*b520*/  IMAD R235, R0, R229, R235 ;  /* 0x000000e500eb7224 */ /* 0x000fe200078e02eb */
[----:B------:R-:W-:Y:S01]  /*b530*/  @!P5 IADD3 R232, R232, -R0, RZ ;  /* 0x80000000e8e8d210 */ /* 0x000fe20007ffe0ff */
[----:B------:R-:W-:Y:S01]  /*b540*/  IMAD R231, R0, R246, R231 ;  /* 0x000000f600e77224 */ /* 0x000fe200078e02e7 */
[----:B------:R-:W-:Y:S01]  /*b550*/  IABS R229, R12 ;  /* 0x0000000c00e57213 */ /* 0x000fe20000000000 */
[----:B------:R-:W-:Y:S01]  /*b560*/  @!P3 IMAD.IADD R238, R238, 0x1, -R0 ;  /* 0x00000001eeeeb824 */ /* 0x000fe200078e0a00 */
[----:B------:R-:W-:Y:S01]  /*b570*/  ISETP.GT.U32.AND P3, PT, R0, R235, PT ;  /* 0x000000eb0000720c */ /* 0x000fe20003f64070 */
[----:B------:R-:W-:Y:S01]  /*b580*/  IMAD.HI.U32 R249, R2, R230, RZ ;  /* 0x000000e602f97227 */ /* 0x000fe200078e00ff */
[----:B------:R-:W-:-:S02]  /*b590*/  ISETP.GT.U32.AND P5, PT, R0, R231, PT ;  /* 0x000000e70000720c */ /* 0x000fc40003fa4070 */
[----:B------:R-:W-:Y:S01]  /*b5a0*/  IABS R246, R169 ;  /* 0x000000a900f67213 */ /* 0x000fe20000000000 */
[----:B------:R-:W-:Y:S01]  /*b5b0*/  IMAD.MOV R247, RZ, RZ, -R249 ;  /* 0x000000fffff77224 */ /* 0x000fe200078e0af9 */
[----:B------:R-:W-:Y:S01]  /*b5c0*/  IABS R249, R252 ;  /* 0x000000fc00f97213 */ /* 0x000fe20000000000 */
[----:B------:R-:W-:Y:S01]  /*b5d0*/  @!P4 IMAD.IADD R236, R236, 0x1, -R0 ;  /* 0x00000001ececc824 */ /* 0x000fe200078e0a00 */
[C---:B------:R-:W-:Y:S01]  /*b5e0*/  ISETP.GT.U32.AND P4, PT, R0.reuse, R233, PT ;  /* 0x000000e90000720c */ /* 0x040fe20003f84070 */
[----:B------:R-:W-:Y:S01]  /*b5f0*/  IMAD R230, R0, R247, R230 ;  /* 0x000000f700e67224 */ /* 0x000fe200078e02e6 */
[----:B------:R-:W-:Y:S01]  /*b600*/  IABS R247, R168 ;  /* 0x000000a800f77213 */ /* 0x000fe20000000000 */
[----:B------:R-:W-:Y:S02]  /*b610*/  @!P1 IMAD.MOV R241, RZ, RZ, -R241 ;  /* 0x000000fffff19224 */ /* 0x000fe400078e0af1 */
[--C-:B------:R-:W-:Y:S01]  /*b620*/  @!P3 IMAD.IADD R235, R235, 0x1, -R0.reuse ;  /* 0x00000001ebebb824 */ /* 0x100fe200078e0a00 */
[----:B------:R-:W-:Y:S01]  /*b630*/  ISETP.GE.AND P3, PT, R248, RZ, PT ;  /* 0x000000fff800720c */ /* 0x000fe20003f66270 */
[----:B------:R-:W-:Y:S01]  /*b640*/  @!P5 IMAD.IADD R231, R231, 0x1, -R0 ;  /* 0x00000001e7e7d824 */ /* 0x000fe200078e0a00 */
[----:B------:R-:W-:Y:S01]  /*b650*/  ISETP.GT.U32.AND P5, PT, R0, R230, PT ;  /* 0x000000e60000720c */ /* 0x000fe20003fa4070 */
[----:B------:R-:W-:Y:S01]  /*b660*/  IMAD.HI.U32 R248, R2, R229, RZ ;  /* 0x000000e502f87227 */ /* 0x000fe200078e00ff */
[----:B------:R-:W-:-:S03]  /*b670*/  ISETP.GT.U32.AND P1, PT, R0, R235, PT ;  /* 0x000000eb0000720c */ /* 0x000fc60003f24070 */
[----:B------:R-:W-:Y:S02]  /*b680*/  IMAD.MOV R248, RZ, RZ, -R248 ;  /* 0x000000fffff87224 */ /* 0x000fe400078e0af8 */
[----:B------:R-:W-:Y:S01]  /*b690*/  @!P4 IMAD.IADD R233, R233, 0x1, -R0 ;  /* 0x00000001e9e9c824 */ /* 0x000fe200078e0a00 */
[----:B------:R-:W-:Y:S01]  /*b6a0*/  ISETP.GE.AND P4, PT, R250, RZ, PT ;  /* 0x000000fffa00720c */ /* 0x000fe20003f86270 */
[----:B------:R-:W-:Y:S01]  /*b6b0*/  IMAD R229, R0, R248, R229 ;  /* 0x000000f800e57224 */ /* 0x000fe200078e02e5 */
[----:B------:R-:W-:Y:S01]  /*b6c0*/  IABS R250, R11 ;  /* 0x0000000b00fa7213 */ /* 0x000fe20000000000 */
[----:B------:R-:W-:Y:S01]  /*b6d0*/  @!P2 IMAD.MOV R240, RZ, RZ, -R240 ;  /* 0x000000fffff0a224 */ /* 0x000fe200078e0af0 */
[----:B------:R-:W-:Y:S01]  /*b6e0*/  IABS R248, R175 ;  /* 0x000000af00f87213 */ /* 0x000fe20000000000 */
[----:B------:R-:W-:Y:S01]  /*b6f0*/  @!P5 IMAD.IADD R230, R230, 0x1, -R0 ;  /* 0x00000001e6e6d824 */ /* 0x000fe200078e0a00 */
[C---:B------:R-:W-:Y:S01]  /*b700*/  ISETP.GT.U32.AND P2, PT, R0.reuse, R234, PT ;  /* 0x000000ea0000720c */ /* 0x040fe20003f44070 */
[----:B------:R-:W-:Y:S01]  /*b710*/  @!P0 IMAD.MOV R239, RZ, RZ, -R239 ;  /* 0x000000ffffef8224 */ /* 0x000fe200078e0aef */
[----:B------:R-:W-:Y:S01]  /*b720*/  ISETP.GT.U32.AND P0, PT, R0, R233, PT ;  /* 0x000000e90000720c */ /* 0x000fe20003f04070 */
[----:B------:R-:W-:Y:S01]  /*b730*/  IMAD.HI.U32 R3, R2, R250, RZ ;  /* 0x000000fa02037227 */ /* 0x000fe200078e00ff */
[----:B------:R-:W-:-:S03]  /*b740*/  ISETP.GT.U32.AND P5, PT, R0, R232, PT ;  /* 0x000000e80000720c */ /* 0x000fc60003fa4070 */
[----:B---3--:R-:W-:-:S04]  /*b750*/  IMAD.HI.U32 R19, R2, R249, RZ ;  /* 0x000000f902137227 */ /* 0x008fc800078e00ff */
[----:B------:R-:W-:-:S04]  /*b760*/  IMAD.HI.U32 R18, R2, R248, RZ ;  /* 0x000000f802127227 */ /* 0x000fc800078e00ff */
[----:B------:R-:W-:-:S04]  /*b770*/  IMAD.HI.U32 R17, R2, R246, RZ ;  /* 0x000000f602117227 */ /* 0x000fc800078e00ff */
[----:B------:R-:W-:Y:S02]  /*b780*/  IMAD.MOV R3, RZ, RZ, -R3 ;  /* 0x000000ffff037224 */ /* 0x000fe400078e0a03 */
[----:B------:R-:W-:Y:S02]  /*b790*/  IMAD.MOV R19, RZ, RZ, -R19 ;  /* 0x000000ffff137224 */ /* 0x000fe400078e0a13 */
[----:B------:R-:W-:Y:S02]  /*b7a0*/  IMAD.MOV R18, RZ, RZ, -R18 ;  /* 0x000000ffff127224 */ /* 0x000fe400078e0a12 */
[----:B------:R-:W-:Y:S02]  /*b7b0*/  IMAD.MOV R17, RZ, RZ, -R17 ;  /* 0x000000ffff117224 */ /* 0x000fe400078e0a11 */
[C---:B------:R-:W-:Y:S02]  /*b7c0*/  IMAD R250, R0.reuse, R3, R250 ;  /* 0x0000000300fa7224 */ /* 0x040fe400078e02fa */
[----:B------:R-:W-:-:S02]  /*b7d0*/  IMAD R249, R0, R19, R249 ;  /* 0x0000001300f97224 */ /* 0x000fc400078e02f9 */
[C---:B------:R-:W-:Y:S02]  /*b7e0*/  IMAD R248, R0.reuse, R18, R248 ;  /* 0x0000001200f87224 */ /* 0x040fe400078e02f8 */
[C---:B------:R-:W-:Y:S01]  /*b7f0*/  IMAD R246, R0.reuse, R17, R246 ;  /* 0x0000001100f67224 */ /* 0x040fe200078e02f6 */
[----:B------:R-:W1:Y:S01]  /*b800*/  LDC.64 R18, c[0x0][0x210] ;  /* 0x00008400ff127b82 */ /* 0x000e620000000a00 */
[----:B------:R-:W-:Y:S01]  /*b810*/  @!P6 IMAD.MOV R238, RZ, RZ, -R238 ;  /* 0x000000ffffeee224 */ /* 0x000fe200078e0aee */
[----:B------:R-:W-:Y:S01]  /*b820*/  ISETP.GT.U32.AND P6, PT, R0, R230, PT ;  /* 0x000000e60000720c */ /* 0x000fe20003fc4070 */
[----:B------:R-:W-:-:S04]  /*b830*/  IMAD.HI.U32 R2, R2, R247, RZ ;  /* 0x000000f702027227 */ /* 0x000fc800078e00ff */
[----:B------:R-:W-:Y:S01]  /*b840*/  @!P4 IMAD.MOV R236, RZ, RZ, -R236 ;  /* 0x000000ffffecc224 */ /* 0x000fe200078e0aec */
[C---:B------:R-:W-:Y:S01]  /*b850*/  ISETP.GT.U32.AND P4, PT, R0.reuse, R229, PT ;  /* 0x000000e50000720c */ /* 0x040fe20003f84070 */
[--C-:B------:R-:W-:Y:S01]  /*b860*/  @!P1 IMAD.IADD R235, R235, 0x1, -R0.reuse ;  /* 0x00000001ebeb9824 */ /* 0x100fe200078e0a00 */
[C---:B------:R-:W-:Y:S01]  /*b870*/  ISETP.GT.U32.AND P1, PT, R0.reuse, R250, PT ;  /* 0x000000fa0000720c */ /* 0x040fe20003f24070 */
[----:B------:R-:W-:Y:S01]  /*b880*/  @!P3 IMAD.MOV R237, RZ, RZ, -R237 ;  /* 0x000000ffffedb224 */ /* 0x000fe200078e0aed */
[----:B------:R-:W-:Y:S01]  /*b890*/  ISETP.GT.U32.AND P3, PT, R0, R231, PT ;  /* 0x000000e70000720c */ /* 0x000fe20003f64070 */
[--C-:B------:R-:W-:Y:S01]  /*b8a0*/  @!P2 IMAD.IADD R234, R234, 0x1, -R0.reuse ;  /* 0x00000001eaeaa824 */ /* 0x100fe200078e0a00 */
[C---:B------:R-:W-:Y:S01]  /*b8b0*/  ISETP.GT.U32.AND P2, PT, R0.reuse, R249, PT ;  /* 0x000000f90000720c */ /* 0x040fe20003f44070 */
[--C-:B------:R-:W-:Y:S01]  /*b8c0*/  @!P0 IMAD.IADD R233, R233, 0x1, -R0.reuse ;  /* 0x00000001e9e98824 */ /* 0x100fe200078e0a00 */
[----:B------:R-:W-:Y:S01]  /*b8d0*/  ISETP.GT.U32.AND P0, PT, R0, R248, PT ;  /* 0x000000f80000720c */ /* 0x000fe20003f04070 */
[----:B------:R-:W-:Y:S01]  /*b8e0*/  @!P5 IMAD.IADD R232, R232, 0x1, -R0 ;  /* 0x00000001e8e8d824 */ /* 0x000fe200078e0a00 */
[----:B------:R-:W-:Y:S01]  /*b8f0*/  ISETP.GT.U32.AND P5, PT, R0, R246, PT ;  /* 0x000000f60000720c */ /* 0x000fe20003fa4070 */
[----:B------:R-:W-:-:S02]  /*b900*/  IMAD.MOV R2, RZ, RZ, -R2 ;  /* 0x000000ffff027224 */ /* 0x000fc400078e0a02 */
[--C-:B------:R-:W-:Y:S02]  /*b910*/  @!P6 IMAD.IADD R230, R230, 0x1, -R0.reuse ;  /* 0x00000001e6e6e824 */ /* 0x100fe400078e0a00 */
[----:B------:R-:W-:Y:S02]  /*b920*/  IMAD R247, R0, R2, R247 ;  /* 0x0000000200f77224 */ /* 0x000fe400078e02f7 */
[--C-:B------:R-:W-:Y:S01]  /*b930*/  @!P4 IMAD.IADD R229, R229, 0x1, -R0.reuse ;  /* 0x00000001e5e5c824 */ /* 0x100fe200078e0a00 */
[----:B------:R-:W-:Y:S01]  /*b940*/  ISETP.GE.AND P4, PT, R15, RZ, PT ;  /* 0x000000ff0f00720c */ /* 0x000fe20003f86270 */
[--C-:B------:R-:W-:Y:S01]  /*b950*/  @!P1 IMAD.IADD R250, R250, 0x1, -R0.reuse ;  /* 0x00000001fafa9824 */ /* 0x100fe200078e0a00 */
[----:B------:R-:W-:Y:S01]  /*b960*/  ISETP.GT.U32.AND P6, PT, R0, R247, PT ;  /* 0x000000f70000720c */ /* 0x000fe20003fc4070 */
[--C-:B------:R-:W-:Y:S01]  /*b970*/  @!P3 IMAD.IADD R231, R231, 0x1, -R0.reuse ;  /* 0x00000001e7e7b824 */ /* 0x100fe200078e0a00 */
[----:B------:R-:W-:Y:S01]  /*b980*/  ISETP.GE.AND P1, PT, R14, RZ, PT ;  /* 0x000000ff0e00720c */ /* 0x000fe20003f26270 */
[--C-:B------:R-:W-:Y:S01]  /*b990*/  @!P2 IMAD.IADD R249, R249, 0x1, -R0.reuse ;  /* 0x00000001f9f9a824 */ /* 0x100fe200078e0a00 */
[----:B------:R-:W-:Y:S01]  /*b9a0*/  @!P5 IADD3 R246, R246, -R0, RZ ;  /* 0x80000000f6f6d210 */ /* 0x000fe20007ffe0ff */
[----:B------:R-:W-:Y:S01]  /*b9b0*/  @!P0 IMAD.IADD R248, R248, 0x1, -R0 ;  /* 0x00000001f8f88824 */ /* 0x000fe200078e0a00 */
[----:B------:R-:W-:Y:S01]  /*b9c0*/  ISETP.GE.AND P3, PT, R16, RZ, PT ;  /* 0x000000ff1000720c */ /* 0x000fe20003f66270 */
[----:B------:R-:W2:Y:S01]  /*b9d0*/  LDC.64 R14, c[0x0][0x218] ;  /* 0x00008600ff0e7b82 */ /* 0x000ea20000000a00 */
[----:B------:R-:W-:-:S02]  /*b9e0*/  ISETP.GE.AND P2, PT, R13, RZ, PT ;  /* 0x000000ff0d00720c */ /* 0x000fc40003f46270 */
[----:B------:R-:W-:Y:S01]  /*b9f0*/  ISETP.GE.AND P0, PT, R10, RZ, PT ;  /* 0x000000ff0a00720c */ /* 0x000fe20003f06270 */
[----:B------:R-:W-:Y:S01]  /*ba00*/  @!P4 IMAD.MOV R234, RZ, RZ, -R234 ;  /* 0x000000ffffeac224 */ /* 0x000fe200078e0aea */
[----:B------:R-:W-:Y:S01]  /*ba10*/  ISETP.GE.AND P5, PT, R6, RZ, PT ;  /* 0x000000ff0600720c */ /* 0x000fe20003fa6270 */
[----:B------:R-:W-:Y:S01]  /*ba20*/  @!P6 IMAD.IADD R247, R247, 0x1, -R0 ;  /* 0x00000001f7f7e824 */ /* 0x000fe200078e0a00 */
[C---:B------:R-:W-:Y:S01]  /*ba30*/  ISETP.GT.U32.AND P4, PT, R0.reuse, R250, PT ;  /* 0x000000fa0000720c */ /* 0x040fe20003f84070 */
[----:B------:R-:W3:Y:S01]  /*ba40*/  LDC.64 R2, c[0x0][0x238] ;  /* 0x00008e00ff027b82 */ /* 0x000ee20000000a00 */
[----:B------:R-:W-:Y:S01]  /*ba50*/  @!P1 IMAD.MOV R233, RZ, RZ, -R233 ;  /* 0x000000ffffe99224 */ /* 0x000fe200078e0ae9 */
[C---:B------:R-:W-:Y:S02]  /*ba60*/  ISETP.GT.U32.AND P1, PT, R0.reuse, R249, PT ;  /* 0x000000f90000720c */ /* 0x040fe40003f24070 */
[----:B------:R-:W-:Y:S01]  /*ba70*/  @!P3 IMAD.MOV R235, RZ, RZ, -R235 ;  /* 0x000000ffffebb224 */ /* 0x000fe200078e0aeb */
[C---:B------:R-:W-:Y:S01]  /*ba80*/  ISETP.GT.U32.AND P3, PT, R0.reuse, R229, PT ;  /* 0x000000e50000720c */ /* 0x040fe20003f64070 */
[----:B------:R-:W-:Y:S01]  /*ba90*/  @!P2 IMAD.MOV R232, RZ, RZ, -R232 ;  /* 0x000000ffffe8a224 */ /* 0x000fe200078e0ae8 */
[C---:B------:R-:W-:Y:S01]  /*baa0*/  ISETP.GT.U32.AND P2, PT, R0.reuse, R248, PT ;  /* 0x000000f80000720c */ /* 0x040fe20003f44070 */
[----:B------:R-:W4:Y:S01]  /*bab0*/  LDC R6, c[0x0][0x234] ;  /* 0x00008d00ff067b82 */ /* 0x000f220000000800 */
[----:B------:R-:W-:Y:S01]  /*bac0*/  @!P0 IMAD.MOV R231, RZ, RZ, -R231 ;  /* 0x000000ffffe78224 */ /* 0x000fe200078e0ae7 */
[C---:B------:R-:W-:Y:S01]  /*bad0*/  ISETP.GT.U32.AND P0, PT, R0.reuse, R246, PT ;  /* 0x000000f60000720c */ /* 0x040fe20003f04070 */
[----:B------:R-:W-:Y:S01]  /*bae0*/  @!P5 IMAD.MOV R230, RZ, RZ, -R230 ;  /* 0x000000ffffe6d224 */ /* 0x000fe200078e0ae6 */
[----:B------:R-:W-:Y:S01]  /*baf0*/  ISETP.GT.U32.AND P5, PT, R0, R247, PT ;  /* 0x000000f70000720c */ /* 0x000fe20003fa4070 */
[--C-:B------:R-:W-:Y:S01]  /*bb00*/  @!P4 IMAD.IADD R250, R250, 0x1, -R0.reuse ;  /* 0x00000001fafac824 */ /* 0x100fe200078e0a00 */
[----:B------:R-:W-:Y:S01]  /*bb10*/  ISETP.GE.AND P6, PT, R12, RZ, PT ;  /* 0x000000ff0c00720c */ /* 0x000fe20003fc6270 */
[----:B------:R-:W-:Y:S01]  /*bb20*/  @!P1 IMAD.IADD R249, R249, 0x1, -R0 ;  /* 0x00000001f9f99824 */ /* 0x000fe200078e0a00 */
[----:B------:R-:W-:Y:S01]  /*bb30*/  ISETP.GE.AND P4, PT, R252, RZ, PT ;  /* 0x000000fffc00720c */ /* 0x000fe20003f86270 */
[----:B--2---:R-:W-:Y:S01]  /*bb40*/  IMAD.MOV.U32 R10, RZ, RZ, R14 ;  /* 0x000000ffff0a7224 */ /* 0x004fe200078e000e */
[----:B------:R-:W-:Y:S01]  /*bb50*/  ISETP.GE.AND P1, PT, R175, RZ, PT ;  /* 0x000000ffaf00720c */ /* 0x000fe20003f26270 */
[--C-:B------:R-:W-:Y:S01]  /*bb60*/  @!P3 IMAD.IADD R229, R229, 0x1, -R0.reuse ;  /* 0x00000001e5e5b824 */ /* 0x100fe200078e0a00 */
[----:B------:R-:W-:Y:S01]  /*bb70*/  ISETP.GE.AND P3, PT, R11, RZ, PT ;  /* 0x000000ff0b00720c */ /* 0x000fe20003f66270 */
[--C-:B------:R-:W-:Y:S01]  /*bb80*/  @!P2 IMAD.IADD R248, R248, 0x1, -R0.reuse ;  /* 0x00000001f8f8a824 */ /* 0x100fe200078e0a00 */
[----:B------:R-:W-:Y:S01]  /*bb90*/  ISETP.GE.AND P2, PT, R169, RZ, PT ;  /* 0x000000ffa900720c */ /* 0x000fe20003f46270 */
[--C-:B------:R-:W-:Y:S01]  /*bba0*/  @!P0 IMAD.IADD R246, R246, 0x1, -R0.reuse ;  /* 0x00000001f6f68824 */ /* 0x100fe200078e0a00 */
[----:B---3--:R2:W-:Y:S01]  /*bbb0*/  STL [R1+0x15d4], R2 ;  /* 0x0015d40201007387 */ /* 0x0085e20000100800 */
[----:B------:R-:W-:Y:S01]  /*bbc0*/  @!P5 IMAD.IADD R247, R247, 0x1, -R0 ;  /* 0x00000001f7f7d824 */ /* 0x000fe200078e0a00 */
[----:B------:R-:W-:Y:S01]  /*bbd0*/  ISETP.GE.AND P0, PT, R168, RZ, PT ;  /* 0x000000ffa800720c */ /* 0x000fe20003f06270 */
[----:B------:R-:W-:Y:S01]  /*bbe0*/  IMAD.MOV.U32 R0, RZ, RZ, R10 ;  /* 0x000000ffff007224 */ /* 0x000fe200078e000a */
[----:B------:R-:W3:Y:S01]  /*bbf0*/  LDL.LU R17, [R1+0x30] ;  /* 0x0000300001117983 */ /* 0x000ee20000300800 */
[----:B------:R-:W-:Y:S01]  /*bc00*/  @!P6 IMAD.MOV R229, RZ, RZ, -R229 ;  /* 0x000000ffffe5e224 */ /* 0x000fe200078e0ae5 */
[----:B------:R-:W-:Y:S01]  /*bc10*/  ISETP.NE.AND P6, PT, R125, RZ, PT ;  /* 0x000000ff7d00720c */ /* 0x000fe20003fc5270 */
[----:B----4-:R-:W-:Y:S01]  /*bc20*/  IMAD R6, R251, R6, RZ ;  /* 0x00000006fb067224 */ /* 0x010fe200078e02ff */
[----:B------:R-:W4:Y:S01]  /*bc30*/  LDL.LU R16, [R1+0x2c] ;  /* 0x00002c0001107983 */ /* 0x000f220000300800 */
[----:B--2---:R-:W-:-:S02]  /*bc40*/  IMAD.MOV.U32 R2, RZ, RZ, R15 ;  /* 0x000000ffff027224 */ /* 0x004fc400078e000f */
[----:B------:R-:W-:Y:S01]  /*bc50*/  IMAD R251, R4, R3, RZ ;  /* 0x0000000304fb7224 */ /* 0x000fe200078e02ff */
[----:B------:R-:W2:Y:S01]  /*bc60*/  LDL.LU R15, [R1+0x28] ;  /* 0x00002800010f7983 */ /* 0x000ea20000300800 */
[----:B-1----:R-:W-:Y:S02]  /*bc70*/  IMAD.MOV.U32 R169, RZ, RZ, R18 ;  /* 0x000000ffffa97224 */ /* 0x002fe400078e0012 */
[----:B------:R-:W-:Y:S01]  /*bc80*/  IMAD.MOV.U32 R168, RZ, RZ, R19 ;  /* 0x000000ffffa87224 */ /* 0x000fe200078e0013 */
[----:B------:R-:W2:Y:S01]  /*bc90*/  LDL.LU R14, [R1+0x24] ;  /* 0x00002400010e7983 */ /* 0x000ea20000300800 */
[----:B------:R-:W-:Y:S01]  /*bca0*/  LEA R0, P5, R251, R0, 0x2 ;  /* 0x00000000fb007211 */ /* 0x000fe200078a10ff */
[----:B------:R-:W-:Y:S01]  /*bcb0*/  @!P3 IMAD.MOV R250, RZ, RZ, -R250 ;  /* 0x000000fffffab224 */ /* 0x000fe200078e0afa */
[----:B------:R-:W-:Y:S01]  /*bcc0*/  LOP3.LUT R125, RZ, R125, RZ, 0x33, !PT ;  /* 0x0000007dff7d7212 */ /* 0x000fe200078e33ff */
[----:B------:R-:W2:Y:S01]  /*bcd0*/  LDL.LU R13, [R1+0x20] ;  /* 0x00002000010d7983 */ /* 0x000ea20000300800 */
[----:B------:R-:W-:Y:S01]  /*bce0*/  @!P0 IADD3 R247, -R247, RZ, RZ ;  /* 0x000000fff7f78210 */ /* 0x000fe20007ffe1ff */
[----:B------:R-:W-:Y:S01]  /*bcf0*/  @!P4 IMAD.MOV R249, RZ, RZ, -R249 ;  /* 0x000000fffff9c224 */ /* 0x000fe200078e0af9 */
[----:B------:R-:W1:Y:S01]  /*bd00*/  LDC R4, c[0x0][0x240] ;  /* 0x00009000ff047b82 */ /* 0x000e620000000800 */
[----:B------:R-:W2:Y:S04]  /*bd10*/  LDL.LU R12, [R1+0x1c] ;  /* 0x00001c00010c7983 */ /* 0x000ea80000300800 */
[----:B------:R-:W2:Y:S04]  /*bd20*/  LDL.LU R11, [R1+0x18] ;  /* 0x00001800010b7983 */ /* 0x000ea80000300800 */
[----:B------:R-:W2:Y:S04]  /*bd30*/  LDL.LU R10, [R1+0x14] ;  /* 0x00001400010a7983 */ /* 0x000ea80000300800 */
[----:B------:R-:W2:Y:S04]  /*bd40*/  LDL.LU R252, [R1+0x10] ;  /* 0x0000100001fc7983 */ /* 0x000ea80000300800 */
[----:B------:R-:W2:Y:S04]  /*bd50*/  LDL.LU R175, [R1+0xc] ;  /* 0x00000c0001af7983 */ /* 0x000ea80000300800 */
[----:B------:R-:W2:Y:S04]  /*bd60*/  LDL.LU R3, [R1+0x8] ;  /* 0x0000080001037983 */ /* 0x000ea80000300800 */
[----:B------:R-:W2:Y:S04]  /*bd70*/  LDL.LU.64 R18, [R1+0x1618] ;  /* 0x0016180001127983 */ /* 0x000ea80000300a00 */
[----:B------:R1:W-:Y:S04]  /*bd80*/  STL [R1+0x15d8], R0 ;  /* 0x0015d80001007387 */ /* 0x0003e80000100800 */
[----:B-1----:R-:W2:Y:S01]  /*bd90*/  LDL.LU R0, [R1+0x34] ;  /* 0x0000340001007983 */ /* 0x002ea20000300800 */
[----:B---3--:R-:W-:-:S02]  /*bda0*/  SEL R17, R125, R17, !P6 ;  /* 0x000000117d117207 */ /* 0x008fc40007000000 */
[C---:B----4-:R-:W-:Y:S02]  /*bdb0*/  SEL R16, R125.reuse, R16, !P6 ;  /* 0x000000107d107207 */ /* 0x050fe40007000000 */
[C---:B--2---:R-:W-:Y:S02]  /*bdc0*/  SEL R15, R125.reuse, R15, !P6 ;  /* 0x0000000f7d0f7207 */ /* 0x044fe40007000000 */
[C---:B------:R-:W-:Y:S02]  /*bdd0*/  SEL R14, R125.reuse, R14, !P6 ;  /* 0x0000000e7d0e7207 */ /* 0x040fe40007000000 */
[C---:B------:R-:W-:Y:S02]  /*bde0*/  SEL R13, R125.reuse, R13, !P6 ;  /* 0x0000000d7d0d7207 */ /* 0x040fe40007000000 */
[C---:B------:R-:W-:Y:S02]  /*bdf0*/  SEL R12, R125.reuse, R12, !P6 ;  /* 0x0000000c7d0c7207 */ /* 0x040fe40007000000 */
[----:B------:R-:W-:-:S02]  /*be00*/  SEL R11, R125, R11, !P6 ;  /* 0x0000000b7d0b7207 */ /* 0x000fc40007000000 */
[C---:B------:R-:W-:Y:S02]  /*be10*/  SEL R10, R125.reuse, R10, !P6 ;  /* 0x0000000a7d0a7207 */ /* 0x040fe40007000000 */
[C---:B------:R-:W-:Y:S02]  /*be20*/  SEL R252, R125.reuse, R252, !P6 ;  /* 0x000000fc7dfc7207 */ /* 0x040fe40007000000 */
[C---:B------:R-:W-:Y:S02]  /*be30*/  SEL R175, R125.reuse, R175, !P6 ;  /* 0x000000af7daf7207 */ /* 0x040fe40007000000 */
[----:B------:R-:W-:-:S05]  /*be40*/  SEL R0, R125, R0, !P6 ;  /* 0x000000007d007207 */ /* 0x000fca0007000000 */
[----:B------:R1:W-:Y:S02]  /*be50*/  STL [R1+0x108], R0 ;  /* 0x0001080001007387 */ /* 0x0003e40000100800 */
[C---:B-1----:R-:W-:Y:S02]  /*be60*/  SEL R0, R125.reuse, R245, !P6 ;  /* 0x000000f57d007207 */ /* 0x042fe40007000000 */
[----:B------:R-:W2:Y:S04]  /*be70*/  LDL.LU R245, [R1+0x4] ;  /* 0x0000040001f57983 */ /* 0x000ea80000300800 */
[----:B------:R1:W-:Y:S04]  /*be80*/  STL [R1+0x104], R17 ;  /* 0x0001041101007387 */ /* 0x0003e80000100800 */
[----:B-1----:R-:W3:Y:S04]  /*be90*/  LDL.LU R17, [R1+0x1610] ;  /* 0x0016100001117983 */ /* 0x002ee80000300800 */
[----:B------:R1:W-:Y:S04]  /*bea0*/  STL [R1+0x100], R16 ;  /* 0x0001001001007387 */ /* 0x0003e80000100800 */
[----:B-1----:R-:W4:Y:S04]  /*beb0*/  LDL.LU R16, [R1+0x160c] ;  /* 0x00160c0001107983 */ /* 0x002f280000300800 */
        /* <DEDUP_REMOVED lines=13> */
[----:B-1----:R-:W4:Y:S04]  /*bf90*/  LDL.LU R252, [R1+0x15f0] ;  /* 0x0015f00001fc7983 */ /* 0x002f280000300800 */
[----:B------:R1:W-:Y:S04]  /*bfa0*/  STL [R1+0xe0], R175 ;  /* 0x0000e0af01007387 */ /* 0x0003e80000100800 */
[----:B-1----:R-:W4:Y:S01]  /*bfb0*/  LDL.LU R175, [R1+0x15ec] ;  /* 0x0015ec0001af7983 */ /* 0x002f220000300800 */
[----:B------:R-:W-:-:S05]  /*bfc0*/  SEL R3, R125, R3, !P6 ;  /* 0x000000037d037207 */ /* 0x000fca0007000000 */
[----:B------:R1:W-:Y:S01]  /*bfd0*/  STL [R1+0xdc], R3 ;  /* 0x0000dc0301007387 */ /* 0x0003e20000100800 */
[C---:B------:R-:W-:Y:S02]  /*bfe0*/  SEL R226, R125.reuse, R226, !P6 ;  /* 0x000000e27de27207 */ /* 0x040fe40007000000 */
[C---:B------:R-:W-:Y:S01]  /*bff0*/  SEL R225, R125.reuse, R225, !P6 ;  /* 0x000000e17de17207 */ /* 0x040fe20007000000 */
[----:B-1----:R-:W1:Y:S01]  /*c000*/  LDC R3, c[0x0][0x240] ;  /* 0x00009000ff037b82 */ /* 0x002e620000000800 */
[----:B--2---:R-:W-:-:S05]  /*c010*/  SEL R245, R125, R245, !P6 ;  /* 0x000000f57df57207 */ /* 0x004fca0007000000 */
[----:B------:R4:W-:Y:S01]  /*c020*/  STL [R1+0xd8], R245 ;  /* 0x0000d8f501007387 */ /* 0x0009e20000100800 */
[C---:B---3--:R-:W-:Y:S02]  /*c030*/  SEL R11, R125.reuse, R11, !P6 ;  /* 0x0000000b7d0b7207 */ /* 0x048fe40007000000 */
[C---:B----4-:R-:W-:Y:S02]  /*c040*/  SEL R245, R125.reuse, R252, !P6 ;  /* 0x000000fc7df57207 */ /* 0x050fe40007000000 */
[----:B------:R-:W-:-:S05]  /*c050*/  SEL R175, R125, R175, !P6 ;  /* 0x000000af7daf7207 */ /* 0x000fca0007000000 */
[----:B------:R2:W-:Y:S04]  /*c060*/  STL [R1+0xd4], R175 ;  /* 0x0000d4af01007387 */ /* 0x0005e80000100800 */
[----:B------:R-:W-:Y:S01]  /*c070*/  STL [R1+0xd0], R245 ;  /* 0x0000d0f501007387 */ /* 0x000fe20000100800 */
[C---:B--2---:R-:W-:Y:S02]  /*c080*/  SEL R175, R125.reuse, R10, !P6 ;  /* 0x0000000a7daf7207 */ /* 0x044fe40007000000 */
[C---:B------:R-:W-:Y:S02]  /*c090*/  SEL R10, R125.reuse, R12, !P6 ;  /* 0x0000000c7d0a7207 */ /* 0x040fe40007000000 */
[C---:B------:R-:W-:Y:S01]  /*c0a0*/  SEL R12, R125.reuse, R13, !P6 ;  /* 0x0000000d7d0c7207 */ /* 0x040fe20007000000 */
[----:B------:R2:W-:Y:S04]  /*c0b0*/  STL [R1+0xcc], R175 ;  /* 0x0000ccaf01007387 */ /* 0x0005e80000100800 */
[----:B------:R3:W-:Y:S04]  /*c0c0*/  STL [R1+0xc8], R11 ;  /* 0x0000c80b01007387 */ /* 0x0007e80000100800 */
[----:B------:R4:W-:Y:S01]  /*c0d0*/  STL [R1+0xc4], R10 ;  /* 0x0000c40a01007387 */ /* 0x0009e20000100800 */
[C---:B------:R-:W-:Y:S01]  /*c0e0*/  SEL R252, R125.reuse, R83, !P6 ;  /* 0x000000537dfc7207 */ /* 0x040fe20007000000 */
[----:B------:R-:W-:Y:S01]  /*c0f0*/  @!P1 IMAD.MOV R248, RZ, RZ, -R248 ;  /* 0x000000fffff89224 */ /* 0x000fe200078e0af8 */
[C---:B------:R-:W-:Y:S01]  /*c100*/  SEL R13, R125.reuse, R59, !P6 ;  /* 0x0000003b7d0d7207 */ /* 0x040fe20007000000 */
[----:B------:R-:W-:Y:S01]  /*c110*/  @!P2 IMAD.MOV R246, RZ, RZ, -R246 ;  /* 0x000000fffff6a224 */ /* 0x000fe200078e0af6 */
[C---:B------:R-:W-:Y:S01]  /*c120*/  SEL R145, R125.reuse, R145, !P6 ;  /* 0x000000917d917207 */ /* 0x040fe20007000000 */
[----:B--2---:R-:W2:Y:S01]  /*c130*/  LDC R175, c[0x0][0x240] ;  /* 0x00009000ffaf7b82 */ /* 0x004ea20000000800 */
[----:B---3--:R-:W-:-:S02]  /*c140*/  SEL R11, R125, R14, !P6 ;  /* 0x0000000e7d0b7207 */ /* 0x008fc40007000000 */
[C---:B----4-:R-:W-:Y:S01]  /*c150*/  SEL R10, R125.reuse, R15, !P6 ;  /* 0x0000000f7d0a7207 */ /* 0x050fe20007000000 */
[----:B------:R3:W-:Y:S04]  /*c160*/  STL [R1+0xc0], R12 ;  /* 0x0000c00c01007387 */ /* 0x0007e80000100800 */
[----:B------:R4:W-:Y:S04]  /*c170*/  STL [R1+0xbc], R11 ;  /* 0x0000bc0b01007387 */ /* 0x0009e80000100800 */
[----:B------:R1:W-:Y:S01]  /*c180*/  STL [R1+0xb8], R10 ;  /* 0x0000b80a01007387 */ /* 0x0003e20000100800 */
[----:B---3--:R-:W-:-:S02]  /*c190*/  SEL R12, R125, R16, !P6 ;  /* 0x000000107d0c7207 */ /* 0x008fc40007000000 */
[----:B----4-:R-:W-:-:S03]  /*c1a0*/  SEL R11, R125, R17, !P6 ;  /* 0x000000117d0b7207 */ /* 0x010fc60007000000 */
[----:B------:R3:W-:Y:S01]  /*c1b0*/  STL [R1+0xb4], R12 ;  /* 0x0000b40c01007387 */ /* 0x0007e20000100800 */
[----:B-1----:R-:W-:-:S03]  /*c1c0*/  SEL R10, R125, R18, !P6 ;  /* 0x000000127d0a7207 */ /* 0x002fc60007000000 */
[----:B------:R1:W-:Y:S04]  /*c1d0*/  STL [R1+0xb0], R11 ;  /* 0x0000b00b01007387 */ /* 0x0003e80000100800 */
[----:B------:R4:W-:Y:S01]  /*c1e0*/  STL [R1+0xac], R10 ;  /* 0x0000ac0a01007387 */ /* 0x0009e20000100800 */
[C---:B---3--:R-:W-:Y:S02]  /*c1f0*/  SEL R12, R125.reuse, R19, !P6 ;  /* 0x000000137d0c7207 */ /* 0x048fe40007000000 */
[----:B-1----:R-:W-:-:S03]  /*c200*/  SEL R11, R125, R20, !P6 ;  /* 0x000000147d0b7207 */ /* 0x002fc60007000000 */
[----:B------:R1:W-:Y:S01]  /*c210*/  STL [R1+0xa8], R12 ;  /* 0x0000a80c01007387 */ /* 0x0003e20000100800 */
[----:B----4-:R-:W-:-:S03]  /*c220*/  SEL R10, R125, R21, !P6 ;  /* 0x000000157d0a7207 */ /* 0x010fc60007000000 */
[----:B------:R3:W-:Y:S04]  /*c230*/  STL [R1+0xa4], R11 ;  /* 0x0000a40b01007387 */ /* 0x0007e80000100800 */
[----:B------:R4:W-:Y:S01]  /*c240*/  STL [R1+0xa0], R10 ;  /* 0x0000a00a01007387 */ /* 0x0009e20000100800 */
[C---:B-1----:R-:W-:Y:S02]  /*c250*/  SEL R12, R125.reuse, R22, !P6 ;  /* 0x000000167d0c7207 */ /* 0x042fe40007000000 */
[----:B---3--:R-:W-:-:S03]  /*c260*/  SEL R11, R125, R23, !P6 ;  /* 0x000000177d0b7207 */ /* 0x008fc60007000000 */
        /* <DEDUP_REMOVED lines=23> */
[C---:B---3--:R-:W-:Y:S02]  /*c3e0*/  SEL R11, R125.reuse, R35, !P6 ;  /* 0x000000237d0b7207 */ /* 0x048fe40007000000 */
[C---:B----4-:R-:W-:Y:S02]  /*c3f0*/  SEL R10, R125.reuse, R36, !P6 ;  /* 0x000000247d0a7207 */ /* 0x050fe40007000000 */
[----:B------:R-:W-:-:S02]  /*c400*/  SEL R36, R125, R37, !P6 ;  /* 0x000000257d247207 */ /* 0x000fc40007000000 */
[C---:B------:R-:W-:Y:S01]  /*c410*/  SEL R37, R125.reuse, R63, !P6 ;  /* 0x0000003f7d257207 */ /* 0x040fe20007000000 */
[----:B------:R-:W-:Y:S01]  /*c420*/  STL [R1+0x6c], R12 ;  /* 0x00006c0c01007387 */ /* 0x000fe20000100800 */
[C---:B------:R-:W-:Y:S02]  /*c430*/  SEL R35, R125.reuse, R64, !P6 ;  /* 0x000000407d237207 */ /* 0x040fe40007000000 */
[C---:B------:R-:W-:Y:S01]  /*c440*/  SEL R34, R125.reuse, R38, !P6 ;  /* 0x000000267d227207 */ /* 0x040fe20007000000 */
[----:B------:R-:W-:Y:S01]  /*c450*/  STL [R1+0x68], R11 ;  /* 0x0000680b01007387 */ /* 0x000fe20000100800 */
[----:B------:R-:W-:-:S03]  /*c460*/  SEL R38, R125, R65, !P6 ;  /* 0x000000417d267207 */ /* 0x000fc60007000000 */
[----:B------:R-:W-:Y:S04]  /*c470*/  STL [R1+0x64], R10 ;  /* 0x0000640a01007387 */ /* 0x000fe80000100800 */
[----:B------:R1:W-:Y:S04]  /*c480*/  STL [R1+0x60], R37 ;  /* 0x0000602501007387 */ /* 0x0003e80000100800 */
[----:B------:R3:W-:Y:S01]  /*c490*/  STL [R1+0x5c], R35 ;  /* 0x00005c2301007387 */ /* 0x0007e20000100800 */
[----:B-1----:R-:W-:-:S03]  /*c4a0*/  SEL R37, R125, R66, !P6 ;  /* 0x000000427d257207 */ /* 0x002fc60007000000 */
[----:B------:R1:W-:Y:S01]  /*c4b0*/  STL [R1+0x58], R38 ;  /* 0x0000582601007387 */ /* 0x0003e20000100800 */
[----:B---3--:R-:W-:-:S03]  /*c4c0*/  SEL R35, R125, R67, !P6 ;  /* 0x000000437d237207 */ /* 0x008fc60007000000 */
        /* <DEDUP_REMOVED lines=28> */
[----:B------:R-:W-:Y:S01]  /*c690*/  STL [R1+0x8], R38 ;  /* 0x0000082601007387 */ /* 0x000fe20000100800 */
[----:B----4-:R-:W-:-:S03]  /*c6a0*/  SEL R35, R125, R82, !P6 ;  /* 0x000000527d237207 */ /* 0x010fc60007000000 */
[----:B------:R-:W-:Y:S04]  /*c6b0*/  STL [R1+0x4], R37 ;  /* 0x0000042501007387 */ /* 0x000fe80000100800 */
[----:B------:R1:W-:Y:S01]  /*c6c0*/  STL [R1], R35 ;  /* 0x0000002301007387 */ /* 0x0003e20000100800 */
[C---:B------:R-:W-:Y:S02]  /*c6d0*/  SEL R74, R125.reuse, R7, !P6 ;  /* 0x000000077d4a7207 */ /* 0x040fe40007000000 */
[C---:B------:R-:W-:Y:S01]  /*c6e0*/  SEL R77, R125.reuse, R9, !P6 ;  /* 0x000000097d4d7207 */ /* 0x040fe20007000000 */
[----:B------:R3:W-:Y:S01]  /*c6f0*/  STL [R1+0x15e8], R226 ;  /* 0x0015e8e201007387 */ /* 0x0007e20000100800 */
[C---:B-1----:R-:W-:Y:S02]  /*c700*/  SEL R35, R125.reuse, R244, !P6 ;  /* 0x000000f47d237207 */ /* 0x042fe40007000000 */
[C---:B------:R-:W-:Y:S01]  /*c710*/  LEA R244, P0, R6.reuse, R169, 0x2 ;  /* 0x000000a906f47211 */ /* 0x040fe200078010ff */
[----:B------:R1:W-:Y:S01]  /*c720*/  STL [R1+0x15e4], R225 ;  /* 0x0015e4e101007387 */ /* 0x0003e20000100800 */
[C---:B------:R-:W-:Y:S01]  /*c730*/  SEL R30, R125.reuse, R42, !P6 ;  /* 0x0000002a7d1e7207 */ /* 0x040fe20007000000 */
[----:B---3--:R-:W3:Y:S01]  /*c740*/  LDC R226, c[0x0][0x240] ;  /* 0x00009000ffe27b82 */ /* 0x008ee20000000800 */
[----:B------:R-:W-:Y:S01]  /*c750*/  LEA.HI.X.SX32 R245, R6, R168, 0x2, P0 ;  /* 0x000000a806f57211 */ /* 0x000fe200000f16ff */
[----:B------:R4:W-:Y:S01]  /*c760*/  STL [R1+0x15e0], R74 ;  /* 0x0015e04a01007387 */ /* 0x0009e20000100800 */
[----:B------:R-:W-:-:S03]  /*c770*/  SEL R21, R125, R51, !P6 ;  /* 0x000000337d157207 */ /* 0x000fc60007000000 */
[----:B------:R2:W-:Y:S01]  /*c780*/  STL [R1+0x15dc], R77 ;  /* 0x0015dc4d01007387 */ /* 0x0005e20000100800 */
[C---:B------:R-:W-:Y:S01]  /*c790*/  SEL R31, R125.reuse, R41, !P6 ;  /* 0x000000297d1f7207 */ /* 0x040fe20007000000 */
[----:B-1----:R-:W1:Y:S02]  /*c7a0*/  LDC R225, c[0x0][0x240] ;  /* 0x00009000ffe17b82 */ /* 0x002e640000000800 */
[----:B------:R-:W-:Y:S01]  /*c7b0*/  STL.64 [R1+0x1550], R244 ;  /* 0x001550f401007387 */ /* 0x000fe20000100a00 */
[----:B------:R-:W-:-:S03]  /*c7c0*/  SEL R22, R125, R50, !P6 ;  /* 0x000000327d167207 */ /* 0x000fc60007000000 */
[----:B------:R-:W2:Y:S01]  /*c7d0*/  LDL.LU R42, [R1+0x108] ;  /* 0x00010800012a7983 */ /* 0x000ea20000300800 */
[C---:B------:R-:W-:Y:S01]  /*c7e0*/  SEL R32, R125.reuse, R40, !P6 ;  /* 0x000000287d207207 */ /* 0x040fe20007000000 */
[----:B----4-:R-:W4:Y:S02]  /*c7f0*/  LDC R74, c[0x0][0x240] ;  /* 0x00009000ff4a7b82 */ /* 0x010f240000000800 */
[----:B------:R-:W4:Y:S01]  /*c800*/  LDL.LU R51, [R1+0x104] ;  /* 0x0001040001337983 */ /* 0x000f220000300800 */
[----:B------:R-:W-:-:S03]  /*c810*/  SEL R23, R125, R49, !P6 ;  /* 0x000000317d177207 */ /* 0x000fc60007000000 */
[----:B------:R-:W4:Y:S01]  /*c820*/  LDL.LU R41, [R1+0x100] ;  /* 0x0001000001297983 */ /* 0x000f220000300800 */
[C---:B------:R-:W-:Y:S02]  /*c830*/  SEL R33, R125.reuse, R39, !P6 ;  /* 0x000000277d217207 */ /* 0x040fe40007000000 */
[C---:B------:R-:W-:Y:S01]  /*c840*/  SEL R24, R125.reuse, R48, !P6 ;  /* 0x000000307d187207 */ /* 0x040fe20007000000 */
[----:B------:R-:W4:Y:S01]  /*c850*/  LDL.LU R50, [R1+0xfc] ;  /* 0x0000fc0001327983 */ /* 0x000f220000300800 */
[C---:B------:R-:W-:Y:S02]  /*c860*/  SEL R25, R125.reuse, R47, !P6 ;  /* 0x0000002f7d197207 */ /* 0x040fe40007000000 */
[C---:B------:R-:W-:Y:S01]  /*c870*/  SEL R26, R125.reuse, R46, !P6 ;  /* 0x0000002e7d1a7207 */ /* 0x040fe20007000000 */
[----:B------:R-:W4:Y:S01]  /*c880*/  LDL.LU R40, [R1+0xf8] ;  /* 0x0000f80001287983 */ /* 0x000f220000300800 */
[C---:B------:R-:W-:Y:S02]  /*c890*/  SEL R27, R125.reuse, R45, !P6 ;  /* 0x0000002d7d1b7207 */ /* 0x040fe40007000000 */
[C---:B------:R-:W-:Y:S01]  /*c8a0*/  SEL R28, R125.reuse, R44, !P6 ;  /* 0x0000002c7d1c7207 */ /* 0x040fe20007000000 */
[----:B------:R-:W4:Y:S01]  /*c8b0*/  LDL.LU R49, [R1+0xf4] ;  /* 0x0000f40001317983 */ /* 0x000f220000300800 */
[----:B------:R-:W-:-:S02]  /*c8c0*/  SEL R29, R125, R43, !P6 ;  /* 0x0000002b7d1d7207 */ /* 0x000fc40007000000 */
        /* <DEDUP_REMOVED lines=12> */
[----:B------:R-:W-:Y:S01]  /*c990*/  SEL R10, R125, R62, !P6 ;  /* 0x0000003e7d0a7207 */ /* 0x000fe20007000000 */
[----:B------:R-:W4:Y:S01]  /*c9a0*/  LDL.LU R38, [R1+0xe0] ;  /* 0x0000e00001267983 */ /* 0x000f220000300800 */
[----:B---3--:R-:W-:Y:S01]  /*c9b0*/  IMAD R145, R145, R226, RZ ;  /* 0x000000e291917224 */ /* 0x008fe200078e02ff */
[C---:B------:R-:W-:Y:S01]  /*c9c0*/  SEL R178, R125.reuse, R178, !P6 ;  /* 0x000000b27db27207 */ /* 0x040fe20007000000 */
[----:B------:R-:W3:Y:S01]  /*c9d0*/  LDC R226, c[0x0][0x240] ;  /* 0x00009000ffe27b82 */ /* 0x000ee20000000800 */
[----:B------:R-:W3:Y:S04]  /*c9e0*/  LDL.LU R37, [R1+0xdc] ;  /* 0x0000dc0001257983 */ /* 0x000ee80000300800 */
[----:B------:R-:W3:Y:S01]  /*c9f0*/  LDL.LU R45, [R1+0xd8] ;  /* 0x0000d800012d7983 */ /* 0x000ee20000300800 */
[----:B------:R-:W-:-:S02]  /*ca00*/  SEL R14, R125, R58, !P6 ;  /* 0x0000003a7d0e7207 */ /* 0x000fc40007000000 */
[C---:B------:R-:W-:Y:S01]  /*ca10*/  SEL R202, R125.reuse, R202, !P6 ;  /* 0x000000ca7dca7207 */ /* 0x040fe20007000000 */
[----:B------:R-:W3:Y:S01]  /*ca20*/  LDL.LU R44, [R1+0xd4] ;  /* 0x0000d400012c7983 */ /* 0x000ee20000300800 */
[C---:B------:R-:W-:Y:S01]  /*ca30*/  SEL R75, R125.reuse, R8, !P6 ;  /* 0x000000087d4b7207 */ /* 0x040fe20007000000 */
[----:B--2---:R-:W2:Y:S02]  /*ca40*/  LDC R77, c[0x0][0x240] ;  /* 0x00009000ff4d7b82 */ /* 0x004ea40000000800 */
[----:B------:R-:W2:Y:S01]  /*ca50*/  LDL.LU R43, [R1+0xd0] ;  /* 0x0000d000012b7983 */ /* 0x000ea20000300800 */
[C---:B------:R-:W-:Y:S02]  /*ca60*/  SEL R84, R125.reuse, R84, !P6 ;  /* 0x000000547d547207 */ /* 0x040fe40007000000 */
[C---:B------:R-:W-:Y:S02]  /*ca70*/  SEL R85, R125.reuse, R85, !P6 ;  /* 0x000000557d557207 */ /* 0x040fe40007000000 */
[----:B------:R-:W-:-:S02]  /*ca80*/  SEL R86, R125, R86, !P6 ;  /* 0x000000567d567207 */ /* 0x000fc40007000000 */
[C---:B------:R-:W-:Y:S02]  /*ca90*/  SEL R87, R125.reuse, R87, !P6 ;  /* 0x000000577d577207 */ /* 0x040fe40007000000 */
[C---:B------:R-:W-:Y:S02]  /*caa0*/  SEL R88, R125.reuse, R88, !P6 ;  /* 0x000000587d587207 */ /* 0x040fe40007000000 */
[C---:B------:R-:W-:Y:S02]  /*cab0*/  SEL R89, R125.reuse, R89, !P6 ;  /* 0x000000597d597207 */ /* 0x040fe40007000000 */
        /* <DEDUP_REMOVED lines=115> */
[C---:B------:R-:W-:Y:S01]  /*d1f0*/  SEL R219, R125.reuse, R219, !P6 ;  /* 0x000000db7ddb7207 */ /* 0x040fe20007000000 */
[----:B------:R-:W-:Y:S01]  /*d200*/  IMAD R83, R42, R3, RZ ;  /* 0x000000032a537224 */ /* 0x000fe200078e02ff */
[C---:B------:R-:W-:Y:S01]  /*d210*/  SEL R218, R125.reuse, R218, !P6 ;  /* 0x000000da7dda7207 */ /* 0x040fe20007000000 */
[----:B------:R-:W2:Y:S01]  /*d220*/  LDL.LU R42, [R1+0xcc] ;  /* 0x0000cc00012a7983 */ /* 0x000ea20000300800 */
[----:B------:R-:W-:-:S02]  /*d230*/  SEL R217, R125, R217, !P6 ;  /* 0x000000d97dd97207 */ /* 0x000fc40007000000 */
[C---:B------:R-:W-:Y:S02]  /*d240*/  SEL R216, R125.reuse, R216, !P6 ;  /* 0x000000d87dd87207 */ /* 0x040fe40007000000 */
[----:B------:R-:W-:Y:S01]  /*d250*/  SEL R215, R125, R215, !P6 ;  /* 0x000000d77dd77207 */ /* 0x000fe20007000000 */
[----:B----4-:R-:W-:Y:S01]  /*d260*/  IMAD R80, R41, R3, RZ ;  /* 0x0000000329507224 */ /* 0x010fe200078e02ff */
[C---:B------:R-:W-:Y:S01]  /*d270*/  SEL R214, R125.reuse, R214, !P6 ;  /* 0x000000d67dd67207 */ /* 0x040fe20007000000 */
[----:B------:R-:W4:Y:S01]  /*d280*/  LDL.LU R41, [R1+0xc8] ;  /* 0x0000c80001297983 */ /* 0x000f220000300800 */
[C---:B------:R-:W-:Y:S02]  /*d290*/  SEL R213, R125.reuse, R213, !P6 ;  /* 0x000000d57dd57207 */ /* 0x040fe40007000000 */
[C---:B------:R-:W-:Y:S02]  /*d2a0*/  SEL R212, R125.reuse, R212, !P6 ;  /* 0x000000d47dd47207 */ /* 0x040fe40007000000 */
[C---:B------:R-:W-:Y:S01]  /*d2b0*/  SEL R211, R125.reuse, R211, !P6 ;  /* 0x000000d37dd37207 */ /* 0x040fe20007000000 */
[----:B------:R-:W-:Y:S01]  /*d2c0*/  IMAD R78, R40, R3, RZ ;  /* 0x00000003284e7224 */ /* 0x000fe200078e02ff */
[C---:B------:R-:W-:Y:S01]  /*d2d0*/  SEL R210, R125.reuse, R210, !P6 ;  /* 0x000000d27dd27207 */ /* 0x040fe20007000000 */
[----:B------:R-:W4:Y:S01]  /*d2e0*/  LDL.LU R40, [R1+0xc4] ;  /* 0x0000c40001287983 */ /* 0x000f220000300800 */
[----:B------:R-:W-:-:S02]  /*d2f0*/  SEL R209, R125, R209, !P6 ;  /* 0x000000d17dd17207 */ /* 0x000fc40007000000 */
[C---:B------:R-:W-:Y:S02]  /*d300*/  SEL R208, R125.reuse, R208, !P6 ;  /* 0x000000d07dd07207 */ /* 0x040fe40007000000 */
[----:B------:R-:W-:Y:S01]  /*d310*/  SEL R207, R125, R207, !P6 ;  /* 0x000000cf7dcf7207 */ /* 0x000fe20007000000 */
[-C--:B------:R-:W-:Y:S01]  /*d320*/  IMAD R73, R39, R3.reuse, RZ ;  /* 0x0000000327497224 */ /* 0x080fe200078e02ff */
[C---:B------:R-:W-:Y:S01]  /*d330*/  SEL R206, R125.reuse, R206, !P6 ;  /* 0x000000ce7dce7207 */ /* 0x040fe20007000000 */
[----:B------:R-:W4:Y:S01]  /*d340*/  LDL.LU R39, [R1+0xc0] ;  /* 0x0000c00001277983 */ /* 0x000f220000300800 */
[C---:B------:R-:W-:Y:S01]  /*d350*/  SEL R228, R125.reuse, R228, !P6 ;  /* 0x000000e47de47207 */ /* 0x040fe20007000000 */
[----:B------:R-:W-:Y:S01]  /*d360*/  IMAD R71, R48, R3, RZ ;  /* 0x0000000330477224 */ /* 0x000fe200078e02ff */
[C---:B------:R-:W-:Y:S02]  /*d370*/  SEL R205, R125.reuse, R205, !P6 ;  /* 0x000000cd7dcd7207 */ /* 0x040fe40007000000 */
[----:B------:R-:W-:Y:S01]  /*d380*/  SEL R72, R125, R5, !P6 ;  /* 0x000000057d487207 */ /* 0x000fe20007000000 */
[----:B------:R-:W-:Y:S01]  /*d390*/  IMAD R70, R47, R3, RZ ;  /* 0x000000032f467224 */ /* 0x000fe200078e02ff */
[----:B------:R-:W-:-:S02]  /*d3a0*/  SEL R242, R125, R242, !P6 ;  /* 0x000000f27df27207 */ /* 0x000fc40007000000 */
[C---:B------:R-:W-:Y:S02]  /*d3b0*/  SEL R241, R125.reuse, R241, !P6 ;  /* 0x000000f17df17207 */ /* 0x040fe40007000000 */
[C---:B------:R-:W-:Y:S01]  /*d3c0*/  SEL R240, R125.reuse, R240, !P6 ;  /* 0x000000f07df07207 */ /* 0x040fe20007000000 */
[----:B------:R-:W-:Y:S01]  /*d3d0*/  STL.64 [R1+0x15c0], R70 ;  /* 0x0015c04601007387 */ /* 0x000fe20000100a00 */
[C---:B------:R-:W-:Y:S01]  /*d3e0*/  SEL R239, R125.reuse, R239, !P6 ;  /* 0x000000ef7def7207 */ /* 0x040fe20007000000 */
[-C--:B------:R-:W-:Y:S01]  /*d3f0*/  IMAD R68, R38, R3.reuse, RZ ;  /* 0x0000000326447224 */ /* 0x080fe200078e02ff */
[C---:B------:R-:W-:Y:S01]  /*d400*/  SEL R238, R125.reuse, R238, !P6 ;  /* 0x000000ee7dee7207 */ /* 0x040fe20007000000 */
[----:B------:R-:W4:Y:S01]  /*d410*/  LDL.LU R38, [R1+0xbc] ;  /* 0x0000bc0001267983 */ /* 0x000f220000300800 */
[----:B------:R-:W-:Y:S01]  /*d420*/  IMAD R69, R46, R3, RZ ;  /* 0x000000032e457224 */ /* 0x000fe200078e02ff */
[----:B------:R-:W-:Y:S01]  /*d430*/  SEL R237, R125, R237, !P6 ;  /* 0x000000ed7ded7207 */ /* 0x000fe20007000000 */
[----:B---3--:R-:W-:Y:S01]  /*d440*/  IMAD R67, R37, R3, RZ ;  /* 0x0000000325437224 */ /* 0x008fe200078e02ff */
[----:B------:R-:W-:-:S02]  /*d450*/  SEL R236, R125, R236, !P6 ;  /* 0x000000ec7dec7207 */ /* 0x000fc40007000000 */
[----:B------:R-:W-:Y:S01]  /*d460*/  SEL R235, R125, R235, !P6 ;  /* 0x000000eb7deb7207 */ /* 0x000fe20007000000 */
[----:B------:R-:W-:Y:S01]  /*d470*/  IMAD R66, R45, R3, RZ ;  /* 0x000000032d427224 */ /* 0x000fe200078e02ff */
[----:B------:R-:W-:Y:S01]  /*d480*/  STL.64 [R1+0x15b8], R68 ;  /* 0x0015b84401007387 */ /* 0x000fe20000100a00 */
[C---:B------:R-:W-:Y:S02]  /*d490*/  SEL R234, R125.reuse, R234, !P6 ;  /* 0x000000ea7dea7207 */ /* 0x040fe40007000000 */
[C---:B------:R-:W-:Y:S01]  /*d4a0*/  SEL R233, R125.reuse, R233, !P6 ;  /* 0x000000e97de97207 */ /* 0x040fe20007000000 */
[----:B------:R-:W3:Y:S01]  /*d4b0*/  LDL.LU R37, [R1+0xb8] ;  /* 0x0000b80001257983 */ /* 0x000ee20000300800 */
[C---:B------:R-:W-:Y:S02]  /*d4c0*/  SEL R232, R125.reuse, R232, !P6 ;  /* 0x000000e87de87207 */ /* 0x040fe40007000000 */
[C---:B------:R-:W-:Y:S01]  /*d4d0*/  SEL R231, R125.reuse, R231, !P6 ;  /* 0x000000e77de77207 */ /* 0x040fe20007000000 */
[----:B------:R-:W3:Y:S01]  /*d4e0*/  LDL.LU R57, [R1+0xb4] ;  /* 0x0000b40001397983 */ /* 0x000ee20000300800 */
[----:B------:R-:W-:-:S02]  /*d4f0*/  SEL R230, R125, R230, !P6 ;  /* 0x000000e67de67207 */ /* 0x000fc40007000000 */
[C---:B------:R-:W-:Y:S01]  /*d500*/  SEL R229, R125.reuse, R229, !P6 ;  /* 0x000000e57de57207 */ /* 0x040fe20007000000 */
[----:B------:R-:W3:Y:S01]  /*d510*/  LDL.LU R56, [R1+0xb0] ;  /* 0x0000b00001387983 */ /* 0x000ee20000300800 */
[C---:B------:R-:W-:Y:S02]  /*d520*/  SEL R250, R125.reuse, R250, !P6 ;  /* 0x000000fa7dfa7207 */ /* 0x040fe40007000000 */
[----:B------:R-:W-:Y:S01]  /*d530*/  SEL R249, R125, R249, !P6 ;  /* 0x000000f97df97207 */ /* 0x000fe20007000000 */
[----:B------:R-:W-:Y:S01]  /*d540*/  STL.64 [R1+0x15b0], R66 ;  /* 0x0015b04201007387 */ /* 0x000fe20000100a00 */
[-C--:B------:R-:W-:Y:S01]  /*d550*/  IMAD R81, R51, R3.reuse, RZ ;  /* 0x0000000333517224 */ /* 0x080fe200078e02ff */
[C---:B------:R-:W-:Y:S02]  /*d560*/  SEL R248, R125.reuse, R248, !P6 ;  /* 0x000000f87df87207 */ /* 0x040fe40007000000 */
[----:B------:R-:W-:Y:S01]  /*d570*/  SEL R246, R125, R246, !P6 ;  /* 0x000000f67df67207 */ /* 0x000fe20007000000 */
[----:B------:R-:W3:Y:S01]  /*d580*/  LDL.LU R55, [R1+0xac] ;  /* 0x0000ac0001377983 */ /* 0x000ee20000300800 */
[-C--:B------:R-:W-:Y:S01]  /*d590*/  IMAD R79, R50, R3.reuse, RZ ;  /* 0x00000003324f7224 */ /* 0x080fe200078e02ff */
[----:B------:R-:W1:Y:S02]  /*d5a0*/  LDC R6, c[0x0][0x240] ;  /* 0x00009000ff067b82 */ /* 0x000e640000000800 */
[----:B------:R-:W3:Y:S01]  /*d5b0*/  LDL.LU R54, [R1+0xa8] ;  /* 0x0000a80001367983 */ /* 0x000ee20000300800 */
[----:B------:R-:W-:-:S03]  /*d5c0*/  IMAD R76, R49, R3, RZ ;  /* 0x00000003314c7224 */ /* 0x000fc600078e02ff */
[----:B------:R-:W3:Y:S01]  /*d5d0*/  LDL.LU R53, [R1+0xa4] ;  /* 0x0000a40001357983 */ /* 0x000ee20000300800 */
[----:B------:R-:W-:Y:S01]  /*d5e0*/  IMAD R82, R0, R4, RZ ;  /* 0x0000000400527224 */ /* 0x000fe200078e02ff */
[----:B------:R-:W1:Y:S02]  /*d5f0*/  LDC R169, c[0x0][0x240] ;  /* 0x00009000ffa97b82 */ /* 0x000e640000000800 */
[----:B------:R-:W3:Y:S04]  /*d600*/  LDL.LU R52, [R1+0xa0] ;  /* 0x0000a00001347983 */ /* 0x000ee80000300800 */
[----:B------:R-:W3:Y:S01]  /*d610*/  LDL.LU R51, [R1+0x9c] ;  /* 0x00009c0001337983 */ /* 0x000ee20000300800 */
[-C--:B------:R-:W-:Y:S01]  /*d620*/  IMAD R65, R44, R3.reuse, RZ ;  /* 0x000000032c417224 */ /* 0x080fe200078e02ff */
[----:B------:R-:W1:Y:S02]  /*d630*/  LDC R168, c[0x0][0x240] ;  /* 0x00009000ffa87b82 */ /* 0x000e640000000800 */
[----:B------:R-:W3:Y:S04]  /*d640*/  LDL.LU R50, [R1+0x98] ;  /* 0x0000980001327983 */ /* 0x000ee80000300800 */
[----:B------:R-:W3:Y:S01]  /*d650*/  LDL.LU R49, [R1+0x94] ;  /* 0x0000940001317983 */ /* 0x000ee20000300800 */
[----:B--2---:R-:W-:-:S02]  /*d660*/  IMAD R64, R43, R3, RZ ;  /* 0x000000032b407224 */ /* 0x004fc400078e02ff */
[-C--:B------:R-:W-:Y:S01]  /*d670*/  IMAD R63, R42, R3.reuse, RZ ;  /* 0x000000032a3f7224 */ /* 0x080fe200078e02ff */
[----:B------:R-:W2:Y:S01]  /*d680*/  LDL.LU R48, [R1+0x90] ;  /* 0x0000900001307983 */ /* 0x000ea20000300800 */
[----:B----4-:R-:W-:-:S03]  /*d690*/  IMAD R62, R41, R3, RZ ;  /* 0x00000003293e7224 */ /* 0x010fc600078e02ff */
[----:B------:R-:W4:Y:S01]  /*d6a0*/  LDL.LU R47, [R1+0x8c] ;  /* 0x00008c00012f7983 */ /* 0x000f220000300800 */
[----:B------:R-:W-:-:S03]  /*d6b0*/  IMAD R61, R40, R3, RZ ;  /* 0x00000003283d7224 */ /* 0x000fc600078e02ff */
[----:B------:R-:W4:Y:S01]  /*d6c0*/  LDL.LU R46, [R1+0x88] ;  /* 0x00008800012e7983 */ /* 0x000f220000300800 */
[----:B------:R-:W-:-:S03]  /*d6d0*/  IMAD R60, R39, R3, RZ ;  /* 0x00000003273c7224 */ /* 0x000fc600078e02ff */
[----:B------:R-:W4:Y:S01]  /*d6e0*/  LDL.LU R45, [R1+0x84] ;  /* 0x00008400012d7983 */ /* 0x000f220000300800 */
[----:B------:R-:W-:-:S03]  /*d6f0*/  IMAD R59, R38, R3, RZ ;  /* 0x00000003263b7224 */ /* 0x000fc600078e02ff */
[----:B------:R-:W4:Y:S01]  /*d700*/  LDL.LU R44, [R1+0x80] ;  /* 0x00008000012c7983 */ /* 0x000f220000300800 */
[----:B------:R-:W-:Y:S02]  /*d710*/  IMAD R178, R178, R226, RZ ;  /* 0x000000e2b2b27224 */ /* 0x000fe400078e02ff */
[-C--:B---3--:R-:W-:Y:S01]  /*d720*/  IMAD R58, R37, R3.reuse, RZ ;  /* 0x00000003253a7224 */ /* 0x088fe200078e02ff */
[----:B------:R-:W3:Y:S01]  /*d730*/  LDL.LU R43, [R1+0x7c] ;  /* 0x00007c00012b7983 */ /* 0x000ee20000300800 */
[----:B------:R-:W1:Y:S03]  /*d740*/  LDC R226, c[0x0][0x240] ;  /* 0x00009000ffe27b82 */ /* 0x000e660000000800 */
[----:B------:R-:W3:Y:S04]  /*d750*/  LDL.LU R42, [R1+0x78] ;  /* 0x00007800012a7983 */ /* 0x000ee80000300800 */
[----:B------:R-:W3:Y:S01]  /*d760*/  LDL.LU R41, [R1+0x74] ;  /* 0x0000740001297983 */ /* 0x000ee20000300800 */
[----:B------:R-:W-:-:S02]  /*d770*/  IMAD R57, R57, R3, RZ ;  /* 0x0000000339397224 */ /* 0x000fc400078e02ff */
[----:B------:R-:W-:Y:S01]  /*d780*/  IMAD R56, R56, R3, RZ ;  /* 0x0000000338387224 */ /* 0x000fe200078e02ff */
[----:B------:R-:W3:Y:S01]  /*d790*/  LDL.LU R40, [R1+0x70] ;  /* 0x0000700001287983 */ /* 0x000ee20000300800 */
[----:B------:R-:W-:Y:S01]  /*d7a0*/  SEL R125, R125, R247, !P6 ;  /* 0x000000f77d7d7207 */ /* 0x000fe20007000000 */
[----:B------:R-:W-:Y:S01]  /*d7b0*/  IMAD R139, R139, R74, RZ ;  /* 0x0000004a8b8b7224 */ /* 0x000fe200078e02ff */
[----:B------:R-:W-:Y:S01]  /*d7c0*/  LEA.HI.X.SX32 R5, R251, R2, 0x2, P5 ;  /* 0x00000002fb057211 */ /* 0x000fe200028f16ff */
[----:B------:R-:W-:Y:S01]  /*d7d0*/  STL.64 [R1+0x15a8], R60 ;  /* 0x0015a83c01007387 */ /* 0x000fe20000100a00 */
[-C--:B------:R-:W-:Y:S01]  /*d7e0*/  IMAD R55, R55, R3.reuse, RZ ;  /* 0x0000000337377224 */ /* 0x080fe200078e02ff */
[----:B------:R-:W3:Y:S02]  /*d7f0*/  LDC R74, c[0x0][0x240] ;  /* 0x00009000ff4a7b82 */ /* 0x000ee40000000800 */
[----:B------:R-:W3:Y:S04]  /*d800*/  LDL.LU R39, [R1+0x6c] ;  /* 0x00006c0001277983 */ /* 0x000ee80000300800 */
[----:B------:R-:W3:Y:S01]  /*d810*/  LDL.LU R38, [R1+0x68] ;  /* 0x0000680001267983 */ /* 0x000ee20000300800 */
[-C--:B------:R-:W-:Y:S01]  /*d820*/  IMAD R54, R54, R3.reuse, RZ ;  /* 0x0000000336367224 */ /* 0x080fe200078e02ff */
[----:B------:R-:W3:Y:S02]  /*d830*/  LDC R0, c[0x0][0x240] ;  /* 0x00009000ff007b82 */ /* 0x000ee40000000800 */
[----:B------:R-:W3:Y:S01]  /*d840*/  LDL.LU R37, [R1+0x64] ;  /* 0x0000640001257983 */ /* 0x000ee20000300800 */
[----:B------:R-:W-:-:S03]  /*d850*/  IMAD R51, R51, R3, RZ ;  /* 0x0000000333337224 */ /* 0x000fc600078e02ff */
[----:B------:R-:W-:Y:S01]  /*d860*/  STL.64 [R1+0x1598], R58 ;  /* 0x0015983a01007387 */ /* 0x000fe20000100a00 */
[----:B------:R-:W-:Y:S01]  /*d870*/  IMAD R140, R140, R77, RZ ;  /* 0x0000004d8c8c7224 */ /* 0x000fe200078e02ff */
[----:B------:R-:W3:Y:S01]  /*d880*/  LDC R2, c[0x0][0x240] ;  /* 0x00009000ff027b82 */ /* 0x000ee20000000800 */
[-C--:B------:R-:W-:Y:S01]  /*d890*/  IMAD R50, R50, R3.reuse, RZ ;  /* 0x0000000332327224 */ /* 0x080fe200078e02ff */
[----:B------:R-:W-:Y:S01]  /*d8a0*/  STL.64 [R1+0x15a0], R56 ;  /* 0x0015a03801007387 */ /* 0x000fe20000100a00 */
[----:B------:R-:W-:-:S03]  /*d8b0*/  IMAD R49, R49, R3, RZ ;  /* 0x0000000331317224 */ /* 0x000fc600078e02ff */
[----:B------:R-:W-:Y:S01]  /*d8c0*/  STL.64 [R1+0x1590], R54 ;  /* 0x0015903601007387 */ /* 0x000fe20000100a00 */
[----:B-1----:R-:W-:Y:S01]  /*d8d0*/  IMAD R202, R202, R226, RZ ;  /* 0x000000e2caca7224 */ /* 0x002fe200078e02ff */
[----:B------:R-:W1:Y:S02]  /*d8e0*/  LDC R77, c[0x0][0x240] ;  /* 0x00009000ff4d7b82 */ /* 0x000e640000000800 */
[----:B------:R-:W-:Y:S06]  /*d8f0*/  STL.64 [R1+0x1580], R50 ;  /* 0x0015803201007387 */ /* 0x000fec0000100a00 */
[----:B------:R-:W1:Y:S01]  /*d900*/  LDC R226, c[0x0][0x240] ;  /* 0x00009000ffe27b82 */ /* 0x000e620000000800 */
[----:B------:R-:W-:-:S07]  /*d910*/  IMAD R144, R144, R225, RZ ;  /* 0x000000e190907224 */ /* 0x000fce00078e02ff */
[----:B------:R-:W1:Y:S01]  /*d920*/  LDC R4, c[0x0][0x240] ;  /* 0x00009000ff047b82 */ /* 0x000e620000000800 */
[----:B--2---:R-:W-:-:S07]  /*d930*/  IMAD R48, R48, R3, RZ ;  /* 0x0000000330307224 */ /* 0x004fce00078e02ff */
[----:B------:R-:W2:Y:S01]  /*d940*/  LDC R225, c[0x0][0x240] ;  /* 0x00009000ffe17b82 */ /* 0x000ea20000000800 */
[-C--:B----4-:R-:W-:Y:S01]  /*d950*/  IMAD R47, R47, R3.reuse, RZ ;  /* 0x000000032f2f7224 */ /* 0x090fe200078e02ff */
[----:B------:R4:W-:Y:S01]  /*d960*/  STL.64 [R1+0x1578], R48 ;  /* 0x0015783001007387 */ /* 0x0009e20000100a00 */
[-C--:B------:R-:W-:Y:S02]  /*d970*/  IMAD R46, R46, R3.reuse, RZ ;  /* 0x000000032e2e7224 */ /* 0x080fe400078e02ff */
[----:B------:R-:W-:-:S03]  /*d980*/  IMAD R45, R45, R3, RZ ;  /* 0x000000032d2d7224 */ /* 0x000fc600078e02ff */
[----:B------:R2:W-:Y:S01]  /*d990*/  STL.64 [R1+0x1568], R46 ;  /* 0x0015682e01007387 */ /* 0x0005e20000100a00 */
[-C--:B------:R-:W-:Y:S01]  /*d9a0*/  IMAD R44, R44, R3.reuse, RZ ;  /* 0x000000032c2c7224 */ /* 0x080fe200078e02ff */
[----:B----4-:R-:W4:Y:S04]  /*d9b0*/  LDC R49, c[0x0][0x240] ;  /* 0x00009000ff317b82 */ /* 0x010f280000000800 */
[----:B------:R-:W-:Y:S01]  /*d9c0*/  STL.64 [R1+0x1558], R44 ;  /* 0x0015582c01007387 */ /* 0x000fe20000100a00 */
[-C--:B---3--:R-:W-:Y:S02]  /*d9d0*/  IMAD R43, R43, R3.reuse, RZ ;  /* 0x000000032b2b7224 */ /* 0x088fe400078e02ff */
[-C--:B------:R-:W-:Y:S02]  /*d9e0*/  IMAD R42, R42, R3.reuse, RZ ;  /* 0x000000032a2a7224 */ /* 0x080fe400078e02ff */
[----:B------:R-:W-:-:S02]  /*d9f0*/  IMAD R41, R41, R3, RZ ;  /* 0x0000000329297224 */ /* 0x000fc400078e02ff */
[-C--:B------:R-:W-:Y:S01]  /*da00*/  IMAD R40, R40, R3.reuse, RZ ;  /* 0x0000000328287224 */ /* 0x080fe200078e02ff */
[----:B------:R-:W-:Y:S01]  /*da10*/  STL.64 [R1+0x1560], R42 ;  /* 0x0015602a01007387 */ /* 0x000fe20000100a00 */
[-C--:B------:R-:W-:Y:S02]  /*da20*/  IMAD R39, R39, R3.reuse, RZ ;  /* 0x0000000327277224 */ /* 0x080fe400078e02ff */
[----:B------:R-:W-:Y:S01]  /*da30*/  IMAD R38, R38, R3, RZ ;  /* 0x0000000326267224 */ /* 0x000fe200078e02ff */
[----:B------:R-:W-:Y:S04]  /*da40*/  STL.64 [R1+0x1570], R40 ;  /* 0x0015702801007387 */ /* 0x000fe80000100a00 */
[----:B------:R3:W-:Y:S04]  /*da50*/  STL.64 [R1+0x1588], R38 ;  /* 0x0015882601007387 */ /* 0x0007e80000100a00 */
[----:B------:R-:W4:Y:S04]  /*da60*/  LDL.LU R9, [R1+0x60] ;  /* 0x0000600001097983 */ /* 0x000f280000300800 */
[----:B------:R-:W4:Y:S04]  /*da70*/  LDL.LU R8, [R1+0x5c] ;  /* 0x00005c0001087983 */ /* 0x000f280000300800 */
[----:B------:R-:W4:Y:S04]  /*da80*/  LDL.LU R7, [R1+0x58] ;  /* 0x0000580001077983 */ /* 0x000f280000300800 */
[----:B------:R-:W4:Y:S04]  /*da90*/  LDL.LU R247, [R1+0x54] ;  /* 0x0000540001f77983 */ /* 0x000f280000300800 */
[----:B------:R-:W4:Y:S04]  /*daa0*/  LDL.LU R251, [R1+0x50] ;  /* 0x0000500001fb7983 */ /* 0x000f280000300800 */
[----:B------:R-:W4:Y:S04]  /*dab0*/  LDL.LU R51, [R1+0x10] ;  /* 0x0000100001337983 */ /* 0x000f280000300800 */
[----:B------:R-:W4:Y:S04]  /*dac0*/  LDL.LU R54, [R1+0x1c] ;  /* 0x00001c0001367983 */ /* 0x000f280000300800 */
[----:B------:R-:W4:Y:S04]  /*dad0*/  LDL.LU R56, [R1+0x2c] ;  /* 0x00002c0001387983 */ /* 0x000f280000300800 */
[----:B------:R-:W3:Y:S04]  /*dae0*/  LDL.LU R58, [R1+0x4c] ;  /* 0x00004c00013a7983 */ /* 0x000ee80000300800 */
[----:B------:R-:W4:Y:S04]  /*daf0*/  LDL.LU R244, [R1+0x40] ;  /* 0x0000400001f47983 */ /* 0x000f280000300800 */
[----:B------:R-:W4:Y:S04]  /*db00*/  LDL.LU R245, [R1+0x30] ;  /* 0x0000300001f57983 */ /* 0x000f280000300800 */
[----:B------:R-:W4:Y:S04]  /*db10*/  LDL.LU R59, [R1+0x28] ;  /* 0x00002800013b7983 */ /* 0x000f280000300800 */
[----:B------:R-:W4:Y:S04]  /*db20*/  LDL.LU R60, [R1+0x24] ;  /* 0x00002400013c7983 */ /* 0x000f280000300800 */
[----:B------:R-:W4:Y:S04]  /*db30*/  LDL.LU R61, [R1+0x20] ;  /* 0x00002000013d7983 */ /* 0x000f280000300800 */
[----:B------:R-:W4:Y:S04]  /*db40*/  LDL.LU R66, [R1+0x18] ;  /* 0x0000180001427983 */ /* 0x000f280000300800 */
[----:B------:R-:W4:Y:S01]  /*db50*/  LDL.LU R67, [R1+0x14] ;  /* 0x0000140001437983 */ /* 0x000f220000300800 */
[----:B-1----:R-:W-:-:S03]  /*db60*/  IMAD R227, R227, R226, RZ ;  /* 0x000000e2e3e37224 */ /* 0x002fc600078e02ff */
[----:B------:R-:W4:Y:S04]  /*db70*/  LDL.LU R68, [R1+0xc] ;  /* 0x00000c0001447983 */ /* 0x000f280000300800 */
[----:B------:R-:W4:Y:S04]  /*db80*/  LDL.LU R69, [R1+0x8] ;  /* 0x0000080001457983 */ /* 0x000f280000300800 */
[----:B------:R-:W3:Y:S04]  /*db90*/  LDL.LU R70, [R1+0x4] ;  /* 0x0000040001467983 */ /* 0x000ee80000300800 */
[----:B------:R-:W4:Y:S04]  /*dba0*/  LDL.LU R71, [R1] ;  /* 0x0000000001477983 */ /* 0x000f280000300800 */
[----:B------:R-:W3:Y:S01]  /*dbb0*/  LDL.LU R226, [R1+0x15e8] ;  /* 0x0015e80001e27983 */ /* 0x000ee20000300800 */
[----:B------:R-:W-:-:S02]  /*dbc0*/  IMAD R171, R171, R74, RZ ;  /* 0x0000004aabab7224 */ /* 0x000fc400078e02ff */
[----:B------:R-:W-:Y:S01]  /*dbd0*/  IMAD R172, R172, R77, RZ ;  /* 0x0000004dacac7224 */ /* 0x000fe200078e02ff */
[----:B------:R-:W1:Y:S08]  /*dbe0*/  LDC R74, c[0x0][0x240] ;  /* 0x00009000ff4a7b82 */ /* 0x000e700000000800 */
[----:B------:R-:W1:Y:S01]  /*dbf0*/  LDC R77, c[0x0][0x240] ;  /* 0x00009000ff4d7b82 */ /* 0x000e620000000800 */
[----:B--2---:R-:W-:-:S07]  /*dc00*/  IMAD R177, R177, R225, RZ ;  /* 0x000000e1b1b17224 */ /* 0x004fce00078e02ff */
[----:B------:R-:W2:Y:S01]  /*dc10*/  LDC R225, c[0x0][0x240] ;  /* 0x00009000ffe17b82 */ /* 0x000ea20000000800 */
[----:B-1----:R-:W-:-:S07]  /*dc20*/  IMAD R196, R196, R74, RZ ;  /* 0x0000004ac4c47224 */ /* 0x002fce00078e02ff */
[----:B------:R-:W1:Y:S01]  /*dc30*/  LDC R74, c[0x0][0x240] ;  /* 0x00009000ff4a7b82 */ /* 0x000e620000000800 */
[----:B------:R-:W-:-:S07]  /*dc40*/  IMAD R197, R197, R77, RZ ;  /* 0x0000004dc5c57224 */ /* 0x000fce00078e02ff */
[----:B------:R-:W1:Y:S01]  /*dc50*/  LDC R77, c[0x0][0x240] ;  /* 0x00009000ff4d7b82 */ /* 0x000e620000000800 */
[----:B--2---:R-:W-:-:S07]  /*dc60*/  IMAD R201, R201, R225, RZ ;  /* 0x000000e1c9c97224 */ /* 0x004fce00078e02ff */
[----:B------:R-:W3:Y:S01]  /*dc70*/  LDC R225, c[0x0][0x240] ;  /* 0x00009000ffe17b82 */ /* 0x000ee20000000800 */
[----:B-1----:R-:W-:-:S07]  /*dc80*/  IMAD R220, R220, R74, RZ ;  /* 0x0000004adcdc7224 */ /* 0x002fce00078e02ff */
[----:B------:R-:W1:Y:S01]  /*dc90*/  LDC R74, c[0x0][0x240] ;  /* 0x00009000ff4a7b82 */ /* 0x000e620000000800 */
[----:B------:R-:W-:-:S07]  /*dca0*/  IMAD R221, R221, R77, RZ ;  /* 0x0000004ddddd7224 */ /* 0x000fce00078e02ff */
[----:B------:R-:W2:Y:S01]  /*dcb0*/  LDC R77, c[0x0][0x240] ;  /* 0x00009000ff4d7b82 */ /* 0x000ea20000000800 */
[----:B-1----:R-:W-:Y:S02]  /*dcc0*/  IMAD R72, R72, R74, RZ ;  /* 0x0000004a48487224 */ /* 0x002fe400078e02ff */
[----:B--2---:R-:W-:Y:S02]  /*dcd0*/  IMAD R75, R75, R77, RZ ;  /* 0x0000004d4b4b7224 */ /* 0x004fe400078e02ff */
[----:B------:R-:W-:-:S03]  /*dce0*/  IMAD R243, R243, R0, RZ ;  /* 0x00000000f3f37224 */ /* 0x000fc600078e02ff */
[----:B------:R-:W1:Y:S01]  /*dcf0*/  LDC R0, c[0x0][0x240] ;  /* 0x00009000ff007b82 */ /* 0x000e620000000800 */
[----:B---3--:R-:W-:Y:S02]  /*dd00*/  IMAD R226, R226, R225, RZ ;  /* 0x000000e1e2e27224 */ /* 0x008fe400078e02ff */
[----:B------:R-:W2:Y:S04]  /*dd10*/  LDL.LU R225, [R1+0x15e4] ;  /* 0x0015e40001e17983 */ /* 0x000ea80000300800 */
[----:B------:R-:W3:Y:S04]  /*dd20*/  LDL.LU R74, [R1+0x15e0] ;  /* 0x0015e000014a7983 */ /* 0x000ee80000300800 */
[----:B------:R-:W2:Y:S01]  /*dd30*/  LDL.LU R77, [R1+0x15dc] ;  /* 0x0015dc00014d7983 */ /* 0x000ea20000300800 */
[----:B-1----:R-:W-:-:S02]  /*dd40*/  IMAD R180, R180, R0, RZ ;  /* 0x00000000b4b47224 */ /* 0x002fc400078e02ff */
[----:B------:R-:W1:Y:S02]  /*dd50*/  LDC R0, c[0x0][0x240] ;  /* 0x00009000ff007b82 */ /* 0x000e640000000800 */
[----:B-1----:R-:W-:-:S06]  /*dd60*/  IMAD R204, R204, R0, RZ ;  /* 0x00000000cccc7224 */ /* 0x002fcc00078e02ff */
[----:B------:R-:W1:Y:S02]  /*dd70*/  LDC R0, c[0x0][0x240] ;  /* 0x00009000ff007b82 */ /* 0x000e640000000800 */
[----:B-1----:R-:W-:-:S06]  /*dd80*/  IMAD R228, R228, R0, RZ ;  /* 0x00000000e4e47224 */ /* 0x002fcc00078e02ff */
[----:B------:R-:W2:Y:S01]  /*dd90*/  LDC R0, c[0x0][0x240] ;  /* 0x00009000ff007b82 */ /* 0x000ea20000000800 */
[-C--:B------:R-:W-:Y:S02]  /*dda0*/  IMAD R46, R70, R3.reuse, RZ ;  /* 0x00000003462e7224 */ /* 0x080fe400078e02ff */
[----:B----4-:R-:W-:-:S05]  /*ddb0*/  IMAD R48, R71, R3, RZ ;  /* 0x0000000347307224 */ /* 0x010fca00078e02ff */
[----:B------:R-:W1:Y:S08]  /*ddc0*/  LDC R70, c[0x0][0x240] ;  /* 0x00009000ff467b82 */ /* 0x000e700000000800 */
[----:B------:R-:W4:Y:S01]  /*ddd0*/  LDC R71, c[0x0][0x240] ;  /* 0x00009000ff477b82 */ /* 0x000f220000000800 */
[----:B-1----:R-:W-:-:S07]  /*dde0*/  IMAD R151, R151, R70, RZ ;  /* 0x0000004697977224 */ /* 0x002fce00078e02ff */
[----:B------:R-:W1:Y:S01]  /*ddf0*/  LDC R70, c[0x0][0x240] ;  /* 0x00009000ff467b82 */ /* 0x000e620000000800 */
[----:B----4-:R-:W-:-:S07]  /*de00*/  IMAD R150, R150, R71, RZ ;  /* 0x0000004796967224 */ /* 0x010fce00078e02ff */
[----:B------:R-:W4:Y:S01]  /*de10*/  LDC R71, c[0x0][0x240] ;  /* 0x00009000ff477b82 */ /* 0x000f220000000800 */
[-C--:B------:R-:W-:Y:S02]  /*de20*/  IMAD R38, R58, R3.reuse, RZ ;  /* 0x000000033a267224 */ /* 0x080fe400078e02ff */
[----:B------:R-:W-:Y:S02]  /*de30*/  IMAD R44, R51, R3, RZ ;  /* 0x00000003332c7224 */ /* 0x000fe400078e02ff */
[----:B--2---:R-:W-:-:S03]  /*de40*/  IMAD R77, R77, R0, RZ ;  /* 0x000000004d4d7224 */ /* 0x004fc600078e02ff */
[----:B------:R-:W2:Y:S01]  /*de50*/  LDC R58, c[0x0][0x240] ;  /* 0x00009000ff3a7b82 */ /* 0x000ea20000000800 */
[----:B------:R-:W3:Y:S01]  /*de60*/  LDL.LU R0, [R1+0x15d8] ;  /* 0x0015d80001007983 */ /* 0x000ee20000300800 */
[----:B-1----:R-:W-:Y:S02]  /*de70*/  IMAD R147, R147, R70, RZ ;  /* 0x0000004693937224 */ /* 0x002fe400078e02ff */
[----:B------:R-:W-:-:S04]  /*de80*/  IMAD R51, R59, R3, RZ ;  /* 0x000000033b337224 */ /* 0x000fc800078e02ff */
[----:B------:R-:W1:Y:S01]  /*de90*/  LDC R70, c[0x0][0x240] ;  /* 0x00009000ff467b82 */ /* 0x000e620000000800 */
[----:B----4-:R-:W-:Y:S02]  /*dea0*/  IMAD R146, R146, R71, RZ ;  /* 0x0000004792927224 */ /* 0x010fe400078e02ff */
[----:B------:R-:W-:Y:S02]  /*deb0*/  IMAD R136, R136, R2, RZ ;  /* 0x0000000288887224 */ /* 0x000fe400078e02ff */
[----:B------:R-:W-:-:S03]  /*dec0*/  IMAD R143, R143, R175, RZ ;  /* 0x000000af8f8f7224 */ /* 0x000fc600078e02ff */
[----:B------:R-:W4:Y:S01]  /*ded0*/  LDC R59, c[0x0][0x240] ;  /* 0x00009000ff3b7b82 */ /* 0x000f220000000800 */
[----:B------:R-:W-:Y:S02]  /*dee0*/  IMAD R138, R138, R6, RZ ;  /* 0x000000068a8a7224 */ /* 0x000fe400078e02ff */
[----:B------:R-:W-:-:S05]  /*def0*/  IMAD R137, R137, R4, RZ ;  /* 0x0000000489897224 */ /* 0x000fca00078e02ff */
[----:B------:R-:W4:Y:S08]  /*df00*/  LDC R71, c[0x0][0x240] ;  /* 0x00009000ff477b82 */ /* 0x000f300000000800 */
[----:B------:R-:W4:Y:S08]  /*df10*/  LDC R2, c[0x0][0x240] ;  /* 0x00009000ff027b82 */ /* 0x000f300000000800 */
[----:B------:R-:W4:Y:S08]  /*df20*/  LDC R175, c[0x0][0x240] ;  /* 0x00009000ffaf7b82 */ /* 0x000f300000000800 */
[----:B------:R-:W4:Y:S08]  /*df30*/  LDC R6, c[0x0][0x240] ;  /* 0x00009000ff067b82 */ /* 0x000f300000000800 */
[----:B------:R-:W4:Y:S01]  /*df40*/  LDC R4, c[0x0][0x240] ;  /* 0x00009000ff047b82 */ /* 0x000f220000000800 */
[----:B--2---:R-:W-:-:S02]  /*df50*/  IMAD R159, R159, R58, RZ ;  /* 0x0000003a9f9f7224 */ /* 0x004fc400078e02ff */
[----:B-1----:R-:W-:Y:S02]  /*df60*/  IMAD R167, R167, R70, RZ ;  /* 0x00000046a7a77224 */ /* 0x002fe400078e02ff */
[----:B----4-:R-:W-:-:S03]  /*df70*/  IMAD R160, R160, R59, RZ ;  /* 0x0000003ba0a07224 */ /* 0x010fc600078e02ff */
[----:B------:R-:W1:Y:S01]  /*df80*/  LDC R58, c[0x0][0x240] ;  /* 0x00009000ff3a7b82 */ /* 0x000e620000000800 */
[----:B------:R-:W-:Y:S02]  /*df90*/  IMAD R170, R170, R71, RZ ;  /* 0x00000047aaaa7224 */ /* 0x000fe400078e02ff */
[----:B------:R-:W-:-:S05]  /*dfa0*/  IMAD R155, R155, R2, RZ ;  /* 0x000000029b9b7224 */ /* 0x000fca00078e02ff */
[----:B------:R-:W2:Y:S01]  /*dfb0*/  LDC R70, c[0x0][0x240] ;  /* 0x00009000ff467b82 */ /* 0x000ea20000000800 */
[----:B------:R-:W-:Y:S02]  /*dfc0*/  IMAD R176, R176, R175, RZ ;  /* 0x000000afb0b07224 */ /* 0x000fe400078e02ff */
[----:B------:R-:W-:-:S05]  /*dfd0*/  IMAD R157, R157, R6, RZ ;  /* 0x000000069d9d7224 */ /* 0x000fca00078e02ff */
[----:B------:R-:W4:Y:S01]  /*dfe0*/  LDC R59, c[0x0][0x240] ;  /* 0x00009000ff3b7b82 */ /* 0x000f220000000800 */
[----:B------:R-:W-:-:S07]  /*dff0*/  IMAD R156, R156, R4, RZ ;  /* 0x000000049c9c7224 */ /* 0x000fce00078e02ff */
[----:B------:R-:W4:Y:S08]  /*e000*/  LDC R71, c[0x0][0x240] ;  /* 0x00009000ff477b82 */ /* 0x000f300000000800 */
[----:B------:R-:W4:Y:S08]  /*e010*/  LDC R2, c[0x0][0x240] ;  /* 0x00009000ff027b82 */ /* 0x000f300000000800 */
[----:B------:R-:W4:Y:S08]  /*e020*/  LDC R175, c[0x0][0x240] ;  /* 0x00009000ffaf7b82 */ /* 0x000f300000000800 */
[----:B------:R-:W4:Y:S08]  /*e030*/  LDC R6, c[0x0][0x240] ;  /* 0x00009000ff067b82 */ /* 0x000f300000000800 */
[----:B------:R-:W4:Y:S01]  /*e040*/  LDC R4, c[0x0][0x240] ;  /* 0x00009000ff047b82 */ /* 0x000f220000000800 */
[----:B-1----:R-:W-:-:S02]  /*e050*/  IMAD R186, R186, R58, RZ ;  /* 0x0000003ababa7224 */ /* 0x002fc400078e02ff */
[----:B--2---:R-:W-:Y:S02]  /*e060*/  IMAD R194, R194, R70, RZ ;  /* 0x00000046c2c27224 */ /* 0x004fe400078e02ff */
        /* <DEDUP_REMOVED lines=12> */
[----:B------:R-:W3:Y:S08]  /*e130*/  LDC R6, c[0x0][0x240] ;  /* 0x00009000ff067b82 */ /* 0x000ef00000000800 */
[----:B------:R-:W3:Y:S01]  /*e140*/  LDC R4, c[0x0][0x240] ;  /* 0x00009000ff047b82 */ /* 0x000ee20000000800 */
        /* <DEDUP_REMOVED lines=8> */
[----:B---3--:R-:W-:-:S05]  /*e1d0*/  IMAD R208, R208, R6, RZ ;  /* 0x00000006d0d07224 */ /* 0x008fca00078e02ff */
[----:B------:R-:W3:Y:S01]  /*e1e0*/  LDC R59, c[0x0][0x240] ;  /* 0x00009000ff3b7b82 */ /* 0x000ee20000000800 */
        /* <DEDUP_REMOVED lines=8> */
[----:B---3--:R-:W-:Y:S02]  /*e270*/  IMAD R248, R248, R59, RZ ;  /* 0x0000003bf8f87224 */ /* 0x008fe400078e02ff */
[----:B----4-:R-:W-:Y:S02]  /*e280*/  IMAD R242, R242, R2, RZ ;  /* 0x00000002f2f27224 */ /* 0x010fe400078e02ff */
[----:B------:R-:W-:Y:S01]  /*e290*/  IMAD R234, R234, R71, RZ ;  /* 0x00000047eaea7224 */ /* 0x000fe200078e02ff */
[----:B------:R-:W2:Y:S01]  /*e2a0*/  LDL.LU R2, [R1+0x15d4] ;  /* 0x0015d40001027983 */ /* 0x000ea20000300800 */
[----:B------:R-:W-:-:S03]  /*e2b0*/  IMAD R240, R240, R175, RZ ;  /* 0x000000aff0f07224 */ /* 0x000fc600078e02ff */
[----:B------:R-:W3:Y:S01]  /*e2c0*/  LDL.LU R175, [R1+0x15d0] ;  /* 0x0015d00001af7983 */ /* 0x000ee20000300800 */
[----:B------:R-:W-:-:S03]  /*e2d0*/  IMAD R239, R239, R6, RZ ;  /* 0x00000006efef7224 */ /* 0x000fc600078e02ff */
[----:B------:R-:W5:Y:S01]  /*e2e0*/  LDL.LU R6, [R1+0x15cc] ;  /* 0x0015cc0001067983 */ /* 0x000f620000300800 */
[----:B------:R-:W-:-:S03]  /*e2f0*/  IMAD R238, R238, R4, RZ ;  /* 0x00000004eeee7224 */ /* 0x000fc600078e02ff */
[----:B------:R-:W3:Y:S01]  /*e300*/  LDL.LU R4, [R1+0x15c8] ;  /* 0x0015c80001047983 */ /* 0x000ee20000300800 */
[CC--:B------:R-:W-:Y:S02]  /*e310*/  LEA R58, P0, R83.reuse, R0.reuse, 0x2 ;  /* 0x00000000533a7211 */ /* 0x0c0fe400078010ff */
[C---:B------:R-:W-:Y:S02]  /*e320*/  LEA R70, P2, R82.reuse, R0, 0x2 ;  /* 0x0000000052467211 */ /* 0x040fe400078410ff */
[-C--:B------:R-:W-:Y:S02]  /*e330*/  LEA.HI.X.SX32 R59, R83, R5.reuse, 0x2, P0 ;  /* 0x00000005533b7211 */ /* 0x080fe400000f16ff */
[----:B------:R-:W-:-:S03]  /*e340*/  LEA.HI.X.SX32 R71, R82, R5, 0x2, P2 ;  /* 0x0000000552477211 */ /* 0x000fc600010f16ff */
[----:B------:R-:W-:Y:S04]  /*e350*/  STL.64 [R1+0x858], R58 ;  /* 0x0008583a01007387 */ /* 0x000fe80000100a00 */
[----:B------:R1:W-:Y:S04]  /*e360*/  STL.64 [R1+0x58], R70 ;  /* 0x0000584601007387 */ /* 0x0003e80000100a00 */
[----:B-1----:R-:W4:Y:S01]  /*e370*/  LDL.LU.64 R70, [R1+0x15c0] ;  /* 0x0015c00001467983 */ /* 0x002f220000300a00 */
[-C--:B------:R-:W-:Y:S02]  /*e380*/  IMAD R41, R68, R3.reuse, RZ ;  /* 0x0000000344297224 */ /* 0x080fe400078e02ff */
[----:B------:R-:W1:Y:S01]  /*e390*/  LDC R68, c[0x0][0x240] ;  /* 0x00009000ff447b82 */ /* 0x000e620000000800 */
[----:B------:R-:W-:-:S07]  /*e3a0*/  IMAD R40, R69, R3, RZ ;  /* 0x0000000345287224 */ /* 0x000fce00078e02ff */
[----:B------:R-:W1:Y:S02]  /*e3b0*/  LDC R69, c[0x0][0x240] ;  /* 0x00009000ff457b82 */ /* 0x000e640000000800 */
[----:B-1----:R-:W-:-:S06]  /*e3c0*/  IMAD R153, R153, R68, RZ ;  /* 0x0000004499997224 */ /* 0x002fcc00078e02ff */
[----:B------:R-:W1:Y:S01]  /*e3d0*/  LDC R68, c[0x0][0x240] ;  /* 0x00009000ff447b82 */ /* 0x000e620000000800 */
[----:B------:R-:W-:-:S07]  /*e3e0*/  IMAD R152, R152, R69, RZ ;  /* 0x0000004598987224 */ /* 0x000fce00078e02ff */
[----:B------:R-:W1:Y:S01]  /*e3f0*/  LDC R69, c[0x0][0x240] ;  /* 0x00009000ff457b82 */ /* 0x000e620000000800 */
[-C--:B------:R-:W-:Y:S02]  /*e400*/  IMAD R45, R54, R3.reuse, RZ ;  /* 0x00000003362d7224 */ /* 0x080fe400078e02ff */
[-C--:B------:R-:W-:Y:S02]  /*e410*/  IMAD R50, R60, R3.reuse, RZ ;  /* 0x000000033c327224 */ /* 0x080fe400078e02ff */
[----:B------:R-:W-:-:S03]  /*e420*/  IMAD R54, R66, R3, RZ ;  /* 0x0000000342367224 */ /* 0x000fc600078e02ff */
[----:B------:R-:W1:Y:S02]  /*e430*/  LDC R60, c[0x0][0x240] ;  /* 0x00009000ff3c7b82 */ /* 0x000e640000000800 */
[----:B-1----:R-:W-:-:S06]  /*e440*/  IMAD R149, R149, R68, RZ ;  /* 0x0000004495957224 */ /* 0x002fcc00078e02ff */
[----:B------:R-:W1:Y:S01]  /*e450*/  LDC R66, c[0x0][0x240] ;  /* 0x00009000ff427b82 */ /* 0x000e620000000800 */
[----:B------:R-:W-:-:S07]  /*e460*/  IMAD R42, R61, R3, RZ ;  /* 0x000000033d2a7224 */ /* 0x000fce00078e02ff */
[----:B------:R-:W1:Y:S01]  /*e470*/  LDC R68, c[0x0][0x240] ;  /* 0x00009000ff447b82 */ /* 0x000e620000000800 */
[----:B------:R-:W-:Y:S02]  /*e480*/  IMAD R148, R148, R69, RZ ;  /* 0x0000004594947224 */ /* 0x000fe400078e02ff */
[----:B------:R-:W-:-:S05]  /*e490*/  IMAD R47, R67, R3, RZ ;  /* 0x00000003432f7224 */ /* 0x000fca00078e02ff */
[----:B------:R-:W1:Y:S08]  /*e4a0*/  LDC R69, c[0x0][0x240] ;  /* 0x00009000ff457b82 */ /* 0x000e700000000800 */
[----:B------:R-:W1:Y:S08]  /*e4b0*/  LDC R61, c[0x0][0x240] ;  /* 0x00009000ff3d7b82 */ /* 0x000e700000000800 */
[----:B------:R-:W1:Y:S02]  /*e4c0*/  LDC R67, c[0x0][0x240] ;  /* 0x00009000ff437b82 */ /* 0x000e640000000800 */
[----:B-1----:R-:W-:-:S02]  /*e4d0*/  IMAD R165, R165, R68, RZ ;  /* 0x00000044a5a57224 */ /* 0x002fc400078e02ff */
[----:B------:R-:W-:Y:S02]  /*e4e0*/  IMAD R158, R158, R49, RZ ;  /* 0x000000319e9e7224 */ /* 0x000fe400078e02ff */
[----:B------:R-:W-:Y:S02]  /*e4f0*/  IMAD R161, R161, R60, RZ ;  /* 0x0000003ca1a17224 */ /* 0x000fe400078e02ff */
[----:B------:R-:W1:Y:S01]  /*e500*/  LDC R68, c[0x0][0x240] ;  /* 0x00009000ff447b82 */ /* 0x000e620000000800 */
[----:B------:R-:W-:Y:S02]  /*e510*/  IMAD R166, R166, R69, RZ ;  /* 0x00000045a6a67224 */ /* 0x000fe400078e02ff */
[----:B------:R-:W-:-:S05]  /*e520*/  IMAD R163, R163, R66, RZ ;  /* 0x00000042a3a37224 */ /* 0x000fca00078e02ff */
[----:B------:R-:W1:Y:S01]  /*e530*/  LDC R49, c[0x0][0x240] ;  /* 0x00009000ff317b82 */ /* 0x000e620000000800 */
[----:B------:R-:W-:-:S07]  /*e540*/  IMAD R162, R162, R61, RZ ;  /* 0x0000003da2a27224 */ /* 0x000fce00078e02ff */
[----:B------:R-:W2:Y:S01]  /*e550*/  LDC R69, c[0x0][0x240] ;  /* 0x00009000ff457b82 */ /* 0x000ea20000000800 */
[----:B------:R-:W-:-:S07]  /*e560*/  IMAD R164, R164, R67, RZ ;  /* 0x00000043a4a47224 */ /* 0x000fce00078e02ff */
[----:B------:R-:W2:Y:S08]  /*e570*/  LDC R60, c[0x0][0x240] ;  /* 0x00009000ff3c7b82 */ /* 0x000eb00000000800 */
[----:B------:R-:W2:Y:S08]  /*e580*/  LDC R66, c[0x0][0x240] ;  /* 0x00009000ff427b82 */ /* 0x000eb00000000800 */
[----:B------:R-:W3:Y:S08]  /*e590*/  LDC R61, c[0x0][0x240] ;  /* 0x00009000ff3d7b82 */ /* 0x000ef00000000800 */
[----:B------:R-:W3:Y:S01]  /*e5a0*/  LDC R67, c[0x0][0x240] ;  /* 0x00009000ff437b82 */ /* 0x000ee20000000800 */
[----:B-1----:R-:W-:-:S02]  /*e5b0*/  IMAD R192, R192, R68, RZ ;  /* 0x00000044c0c07224 */ /* 0x002fc400078e02ff */
[----:B------:R-:W-:Y:S02]  /*e5c0*/  IMAD R185, R185, R49, RZ ;  /* 0x00000031b9b97224 */ /* 0x000fe400078e02ff */
[----:B--2---:R-:W-:-:S03]  /*e5d0*/  IMAD R193, R193, R69, RZ ;  /* 0x00000045c1c17224 */ /* 0x004fc600078e02ff */
[----:B------:R-:W1:Y:S01]  /*e5e0*/  LDC R68, c[0x0][0x240] ;  /* 0x00009000ff447b82 */ /* 0x000e620000000800 */
[----:B------:R-:W-:Y:S02]  /*e5f0*/  IMAD R188, R188, R60, RZ ;  /* 0x0000003cbcbc7224 */ /* 0x000fe400078e02ff */
[----:B------:R-:W-:-:S05]  /*e600*/  IMAD R190, R190, R66, RZ ;  /* 0x00000042bebe7224 */ /* 0x000fca00078e02ff */
[----:B------:R-:W2:Y:S01]  /*e610*/  LDC R49, c[0x0][0x240] ;  /* 0x00009000ff317b82 */ /* 0x000ea20000000800 */
[----:B---3--:R-:W-:-:S07]  /*e620*/  IMAD R189, R189, R61, RZ ;  /* 0x0000003dbdbd7224 */ /* 0x008fce00078e02ff */
[----:B------:R-:W3:Y:S01]  /*e630*/  LDC R69, c[0x0][0x240] ;  /* 0x00009000ff457b82 */ /* 0x000ee20000000800 */
[----:B------:R-:W-:-:S07]  /*e640*/  IMAD R191, R191, R67, RZ ;  /* 0x00000043bfbf7224 */ /* 0x000fce00078e02ff */
[----:B------:R-:W4:Y:S08]  /*e650*/  LDC R60, c[0x0][0x240] ;  /* 0x00009000ff3c7b82 */ /* 0x000f300000000800 */
[----:B------:R-:W4:Y:S08]  /*e660*/  LDC R66, c[0x0][0x240] ;  /* 0x00009000ff427b82 */ /* 0x000f300000000800 */
[----:B------:R-:W4:Y:S08]  /*e670*/  LDC R61, c[0x0][0x240] ;  /* 0x00009000ff3d7b82 */ /* 0x000f300000000800 */
[----:B------:R-:W4:Y:S01]  /*e680*/  LDC R67, c[0x0][0x240] ;  /* 0x00009000ff437b82 */ /* 0x000f220000000800 */
[----:B-1----:R-:W-:-:S02]  /*e690*/  IMAD R216, R216, R68, RZ ;  /* 0x00000044d8d87224 */ /* 0x002fc400078e02ff */
[----:B--2---:R-:W-:Y:S02]  /*e6a0*/  IMAD R209, R209, R49, RZ ;  /* 0x00000031d1d17224 */ /* 0x004fe400078e02ff */
[----:B---3--:R-:W-:-:S03]  /*e6b0*/  IMAD R217, R217, R69, RZ ;  /* 0x00000045d9d97224 */ /* 0x008fc600078e02ff */
[----:B------:R-:W1:Y:S01]  /*e6c0*/  LDC R68, c[0x0][0x240] ;  /* 0x00009000ff447b82 */ /* 0x000e620000000800 */
[----:B----4-:R-:W-:Y:S02]  /*e6d0*/  IMAD R212, R212, R60, RZ ;  /* 0x0000003cd4d47224 */ /* 0x010fe400078e02ff */
[----:B------:R-:W-:-:S05]  /*e6e0*/  IMAD R214, R214, R66, RZ ;  /* 0x00000042d6d67224 */ /* 0x000fca00078e02ff */
[----:B------:R-:W2:Y:S01]  /*e6f0*/  LDC R49, c[0x0][0x240] ;  /* 0x00009000ff317b82 */ /* 0x000ea20000000800 */
[----:B------:R-:W-:-:S07]  /*e700*/  IMAD R213, R213, R61, RZ ;  /* 0x0000003dd5d57224 */ /* 0x000fce00078e02ff */
[----:B------:R-:W3:Y:S01]  /*e710*/  LDC R69, c[0x0][0x240] ;  /* 0x00009000ff457b82 */ /* 0x000ee20000000800 */
[----:B------:R-:W-:-:S07]  /*e720*/  IMAD R215, R215, R67, RZ ;  /* 0x00000043d7d77224 */ /* 0x000fce00078e02ff */
[----:B------:R-:W4:Y:S08]  /*e730*/  LDC R60, c[0x0][0x240] ;  /* 0x00009000ff3c7b82 */ /* 0x000f300000000800 */
[----:B------:R-:W4:Y:S08]  /*e740*/  LDC R66, c[0x0][0x240] ;  /* 0x00009000ff427b82 */ /* 0x000f300000000800 */
[----:B------:R-:W4:Y:S08]  /*e750*/  LDC R61, c[0x0][0x240] ;  /* 0x00009000ff3d7b82 */ /* 0x000f300000000800 */
[----:B------:R-:W4:Y:S01]  /*e760*/  LDC R67, c[0x0][0x240] ;  /* 0x00009000ff437b82 */ /* 0x000f220000000800 */
[----:B------:R-:W-:Y:S01]  /*e770*/  IMAD.MOV.U32 R83, RZ, RZ, R48 ;  /* 0x000000ffff537224 */ /* 0x000fe200078e0030 */
[----:B------:R-:W-:Y:S01]  /*e780*/  LEA R48, P1, R81, R0, 0x2 ;  /* 0x0000000051307211 */ /* 0x000fe200078210ff */
[----:B------:R-:W-:-:S02]  /*e790*/  IMAD R56, R56, R3, RZ ;  /* 0x0000000338387224 */ /* 0x000fc400078e02ff */
[----:B-1----:R-:W-:Y:S01]  /*e7a0*/  IMAD R231, R231, R68, RZ ;  /* 0x00000044e7e77224 */ /* 0x002fe200078e02ff */
[-C--:B------:R-:W-:Y:S01]  /*e7b0*/  LEA R68, P0, R80, R0.reuse, 0x2 ;  /* 0x0000000050447211 */ /* 0x080fe200078010ff */
[----:B--2---:R-:W-:Y:S01]  /*e7c0*/  IMAD R125, R125, R49, RZ ;  /* 0x000000317d7d7224 */ /* 0x004fe200078e02ff */
[----:B------:R-:W-:Y:S01]  /*e7d0*/  LEA.HI.X.SX32 R49, R81, R5, 0x2, P1 ;  /* 0x0000000551317211 */ /* 0x000fe200008f16ff */
[----:B------:R-:W-:Y:S01]  /*e7e0*/  IMAD.MOV.U32 R59, RZ, RZ, R56 ;  /* 0x000000ffff3b7224 */ /* 0x000fe200078e0038 */
[----:B------:R-:W-:Y:S01]  /*e7f0*/  LEA R56, P5, R73, R0, 0x2 ;  /* 0x0000000049387211 */ /* 0x000fe200078a10ff */
[----:B------:R-:W-:Y:S02]  /*e800*/  IMAD.MOV.U32 R82, RZ, RZ, R54 ;  /* 0x000000ffff527224 */ /* 0x000fe400078e0036 */
[----:B---3--:R-:W-:Y:S01]  /*e810*/  IMAD R232, R232, R69, RZ ;  /* 0x00000045e8e87224 */ /* 0x008fe200078e02ff */
[----:B------:R-:W-:Y:S01]  /*e820*/  LEA.HI.X.SX32 R69, R80, R5, 0x2, P0 ;  /* 0x0000000550457211 */ /* 0x000fe200000f16ff */
[----:B----4-:R-:W-:Y:S01]  /*e830*/  IMAD R249, R249, R60, RZ ;  /* 0x0000003cf9f97224 */ /* 0x010fe200078e02ff */
[----:B------:R-:W-:Y:S01]  /*e840*/  LEA R60, P4, R79, R0, 0x2 ;  /* 0x000000004f3c7211 */ /* 0x000fe200078810ff */
[----:B------:R-:W-:Y:S01]  /*e850*/  IMAD R229, R229, R66, RZ ;  /* 0x00000042e5e57224 */ /* 0x000fe200078e02ff */
[----:B------:R-:W-:Y:S01]  /*e860*/  LEA R66, P3, R78, R0, 0x2 ;  /* 0x000000004e427211 */ /* 0x000fe200078610ff */
[----:B------:R-:W-:Y:S01]  /*e870*/  STL.64 [R1+0x850], R48 ;  /* 0x0008503001007387 */ /* 0x000fe20000100a00 */
[----:B------:R-:W-:Y:S01]  /*e880*/  IMAD R250, R250, R61, RZ ;  /* 0x0000003dfafa7224 */ /* 0x000fe200078e02ff */
[----:B------:R-:W-:-:S02]  /*e890*/  LEA.HI.X.SX32 R61, R79, R5, 0x2, P4 ;  /* 0x000000054f3d7211 */ /* 0x000fc400020f16ff */
[----:B------:R-:W-:Y:S01]  /*e8a0*/  STL [R1+0x828], R56 ;  /* 0x0008283801007387 */ /* 0x000fe20000100800 */
[----:B------:R-:W-:Y:S01]  /*e8b0*/  IMAD R230, R230, R67, RZ ;  /* 0x00000043e6e67224 */ /* 0x000fe200078e02ff */
[----:B------:R-:W-:Y:S02]  /*e8c0*/  LEA.HI.X.SX32 R67, R78, R5, 0x2, P3 ;  /* 0x000000054e437211 */ /* 0x000fe400018f16ff */
[----:B------:R-:W-:-:S05]  /*e8d0*/  LEA R54, P2, R71, R0, 0x2 ;  /* 0x0000000047367211 */ /* 0x000fca00078410ff */
[----:B------:R-:W-:Y:S04]  /*e8e0*/  STL [R1+0x820], R54 ;  /* 0x0008203601007387 */ /* 0x000fe80000100800 */
[----:B------:R1:W-:Y:S04]  /*e8f0*/  STL.64 [R1+0x848], R68 ;  /* 0x0008484401007387 */ /* 0x0003e80000100a00 */
[----:B-1----:R-:W2:Y:S04]  /*e900*/  LDL.LU.64 R68, [R1+0x15b8] ;  /* 0x0015b80001447983 */ /* 0x002ea80000300a00 */
[----:B------:R-:W-:Y:S04]  /*e910*/  STL.64 [R1+0x840], R60 ;  /* 0x0008403c01007387 */ /* 0x000fe80000100a00 */
[----:B------:R1:W-:Y:S04]  /*e920*/  STL.64 [R1+0x838], R66 ;  /* 0x0008384201007387 */ /* 0x0003e80000100a00 */
[----:B-1----:R-:W3:Y:S01]  /*e930*/  LDL.LU.64 R66, [R1+0x15b0] ;  /* 0x0015b00001427983 */ /* 0x002ee20000300a00 */
[-C--:B------:R-:W-:Y:S01]  /*e940*/  LEA R58, P6, R76, R0.reuse, 0x2 ;  /* 0x000000004c3a7211 */ /* 0x080fe200078c10ff */
[----:B------:R-:W-:Y:S01]  /*e950*/  IMAD.MOV.U32 R79, RZ, RZ, R57 ;  /* 0x000000ffff4f7224 */ /* 0x000fe200078e0039 */
[----:B------:R-:W-:Y:S01]  /*e960*/  LEA R48, P1, R70, R0, 0x2 ;  /* 0x0000000046307211 */ /* 0x000fe200078210ff */
[----:B------:R-:W-:-:S02]  /*e970*/  IMAD.MOV.U32 R80, RZ, RZ, R54 ;  /* 0x000000ffff507224 */ /* 0x000fc400078e0036 */
[----:B------:R-:W-:Y:S01]  /*e980*/  IMAD.MOV.U32 R57, RZ, RZ, R59 ;  /* 0x000000ffff397224 */ /* 0x000fe200078e003b */
[-C--:B------:R-:W-:Y:S01]  /*e990*/  LEA.HI.X.SX32 R59, R76, R5.reuse, 0x2, P6 ;  /* 0x000000054c3b7211 */ /* 0x080fe200030f16ff */
[----:B------:R-:W-:Y:S01]  /*e9a0*/  IMAD.MOV.U32 R81, RZ, RZ, R55 ;  /* 0x000000ffff517224 */ /* 0x000fe200078e0037 */
[-C--:B------:R-:W-:Y:S02]  /*e9b0*/  LEA.HI.X.SX32 R79, R73, R5.reuse, 0x2, P5 ;  /* 0x00000005494f7211 */ /* 0x080fe400028f16ff */
[-C--:B------:R-:W-:Y:S01]  /*e9c0*/  LEA.HI.X.SX32 R81, R71, R5.reuse, 0x2, P2 ;  /* 0x0000000547517211 */ /* 0x080fe200010f16ff */
[----:B------:R-:W-:Y:S01]  /*e9d0*/  IMAD.MOV.U32 R78, RZ, RZ, R56 ;  /* 0x000000ffff4e7224 */ /* 0x000fe200078e0038 */
[----:B------:R-:W-:Y:S01]  /*e9e0*/  LEA.HI.X.SX32 R49, R70, R5, 0x2, P1 ;  /* 0x0000000546317211 */ /* 0x000fe200008f16ff */
[----:B------:R1:W-:Y:S04]  /*e9f0*/  STL.64 [R1+0x830], R58 ;  /* 0x0008303a01007387 */ /* 0x0003e80000100a00 */
[----:B------:R-:W-:Y:S04]  /*ea00*/  STL [R1+0x82c], R79 ;  /* 0x00082c4f01007387 */ /* 0x000fe80000100800 */
[----:B------:R-:W-:Y:S04]  /*ea10*/  STL [R1+0x824], R81 ;  /* 0x0008245101007387 */ /* 0x000fe80000100800 */
[----:B------:R-:W-:Y:S01]  /*ea20*/  STL.64 [R1+0x818], R48 ;  /* 0x0008183001007387 */ /* 0x000fe20000100a00 */
[----:B--2---:R-:W-:-:S02]  /*ea30*/  LEA R54, P0, R69, R0, 0x2 ;  /* 0x0000000045367211 */ /* 0x004fc400078010ff */
[CC--:B------:R-:W-:Y:S02]  /*ea40*/  LEA R60, P4, R68.reuse, R0.reuse, 0x2 ;  /* 0x00000000443c7211 */ /* 0x0c0fe400078810ff */
[-C--:B------:R-:W-:Y:S02]  /*ea50*/  LEA.HI.X.SX32 R55, R69, R5.reuse, 0x2, P0 ;  /* 0x0000000545377211 */ /* 0x080fe400000f16ff */
[----:B------:R-:W-:Y:S01]  /*ea60*/  LEA.HI.X.SX32 R61, R68, R5, 0x2, P4 ;  /* 0x00000005443d7211 */ /* 0x000fe200020f16ff */
[----:B------:R-:W-:Y:S02]  /*ea70*/  IMAD.MOV.U32 R69, RZ, RZ, R57 ;  /* 0x000000ffff457224 */ /* 0x000fe400078e0039 */
[----:B------:R-:W-:Y:S04]  /*ea80*/  STL.64 [R1+0x810], R54 ;  /* 0x0008103601007387 */ /* 0x000fe80000100a00 */
[----:B------:R2:W-:Y:S01]  /*ea90*/  STL.64 [R1+0x808], R60 ;  /* 0x0008083c01007387 */ /* 0x0005e20000100a00 */
[----:B---3--:R-:W-:-:S02]  /*eaa0*/  LEA R56, P3, R67, R0, 0x2 ;  /* 0x0000000043387211 */ /* 0x008fc400078610ff */
[C---:B-1----:R-:W-:Y:S02]  /*eab0*/  LEA R58, P6, R66.reuse, R0, 0x2 ;  /* 0x00000000423a7211 */ /* 0x042fe400078c10ff */
[-C--:B------:R-:W-:Y:S01]  /*eac0*/  LEA.HI.X.SX32 R57, R67, R5.reuse, 0x2, P3 ;  /* 0x0000000543397211 */ /* 0x080fe200018f16ff */
[----:B--2---:R-:W2:Y:S01]  /*ead0*/  LDL.LU.64 R60, [R1+0x15a8] ;  /* 0x0015a800013c7983 */ /* 0x004ea20000300a00 */
[----:B------:R-:W-:-:S03]  /*eae0*/  LEA.HI.X.SX32 R59, R66, R5, 0x2, P6 ;  /* 0x00000005423b7211 */ /* 0x000fc600030f16ff */
[----:B------:R1:W-:Y:S04]  /*eaf0*/  STL.64 [R1+0x800], R56 ;  /* 0x0008003801007387 */ /* 0x0003e80000100a00 */
[----:B-1----:R-:W3:Y:S04]  /*eb00*/  LDL.LU.64 R56, [R1+0x15a0] ;  /* 0x0015a00001387983 */ /* 0x002ee80000300a00 */
[----:B------:R1:W-:Y:S04]  /*eb10*/  STL.64 [R1+0x7f8], R58 ;  /* 0x0007f83a01007387 */ /* 0x0003e80000100a00 */
[----:B-1----:R-:W4:Y:S01]  /*eb20*/  LDL.LU.64 R58, [R1+0x1598] ;  /* 0x00159800013a7983 */ /* 0x002f220000300a00 */
[-C--:B------:R-:W-:Y:S01]  /*eb30*/  LEA R78, P5, R65, R0.reuse, 0x2 ;  /* 0x00000000414e7211 */ /* 0x080fe200078a10ff */
[----:B------:R-:W-:Y:S01]  /*eb40*/  IMAD.MOV.U32 R68, RZ, RZ, R38 ;  /* 0x000000ffff447224 */ /* 0x000fe200078e0026 */
[----:B------:R-:W-:-:S02]  /*eb50*/  LEA R80, P2, R64, R0, 0x2 ;  /* 0x0000000040507211 */ /* 0x000fc400078410ff */
[-C--:B------:R-:W-:Y:S02]  /*eb60*/  LEA R48, P1, R63, R0.reuse, 0x2 ;  /* 0x000000003f307211 */ /* 0x080fe400078210ff */
[----:B------:R-:W-:Y:S02]  /*eb70*/  LEA R54, P0, R62, R0, 0x2 ;  /* 0x000000003e367211 */ /* 0x000fe400078010ff */
[-C--:B------:R-:W-:Y:S02]  /*eb80*/  LEA.HI.X.SX32 R79, R65, R5.reuse, 0x2, P5 ;  /* 0x00000005414f7211 */ /* 0x080fe400028f16ff */
[-C--:B------:R-:W-:Y:S02]  /*eb90*/  LEA.HI.X.SX32 R81, R64, R5.reuse, 0x2, P2 ;  /* 0x0000000540517211 */ /* 0x080fe400010f16ff */
[-C--:B------:R-:W-:Y:S01]  /*eba0*/  LEA.HI.X.SX32 R49, R63, R5.reuse, 0x2, P1 ;  /* 0x000000053f317211 */ /* 0x080fe200008f16ff */
[----:B------:R-:W-:Y:S01]  /*ebb0*/  IMAD.MOV.U32 R76, RZ, RZ, R50 ;  /* 0x000000ffff4c7224 */ /* 0x000fe200078e0032 */
[----:B------:R-:W-:Y:S01]  /*ebc0*/  LEA.HI.X.SX32 R55, R62, R5, 0x2, P0 ;  /* 0x000000053e377211 */ /* 0x000fe200000f16ff */
[----:B------:R-:W-:-:S02]  /*ebd0*/  IMAD.MOV.U32 R63, RZ, RZ, R39 ;  /* 0x000000ffff3f7224 */ /* 0x000fc400078e0027 */
[----:B------:R-:W-:Y:S02]  /*ebe0*/  IMAD.MOV.U32 R65, RZ, RZ, R71 ;  /* 0x000000ffff417224 */ /* 0x000fe400078e0047 */
[----:B------:R-:W-:Y:S01]  /*ebf0*/  IMAD.MOV.U32 R73, RZ, RZ, R51 ;  /* 0x000000ffff497224 */ /* 0x000fe200078e0033 */
[-C--:B--2---:R-:W-:Y:S02]  /*ec00*/  LEA R38, P4, R61, R0.reuse, 0x2 ;  /* 0x000000003d267211 */ /* 0x084fe400078810ff */
[----:B------:R-:W-:-:S03]  /*ec10*/  LEA R70, P3, R60, R0, 0x2 ;  /* 0x000000003c467211 */ /* 0x000fc600078610ff */
[----:B------:R-:W-:Y:S01]  /*ec20*/  STL [R1+0x7d0], R38 ;  /* 0x0007d02601007387 */ /* 0x000fe20000100800 */
[-C--:B------:R-:W-:Y:S01]  /*ec30*/  LEA.HI.X.SX32 R63, R61, R5.reuse, 0x2, P4 ;  /* 0x000000053d3f7211 */ /* 0x080fe200020f16ff */
[----:B------:R-:W-:Y:S02]  /*ec40*/  IMAD.MOV.U32 R64, RZ, RZ, R70 ;  /* 0x000000ffff407224 */ /* 0x000fe400078e0046 */
[----:B------:R3:W-:Y:S01]  /*ec50*/  STL [R1+0x7c8], R70 ;  /* 0x0007c84601007387 */ /* 0x0007e20000100800 */
[----:B------:R-:W-:-:S03]  /*ec60*/  LEA.HI.X.SX32 R65, R60, R5, 0x2, P3 ;  /* 0x000000053c417211 */ /* 0x000fc600018f16ff */
[----:B------:R-:W-:Y:S01]  /*ec70*/  STL.64 [R1+0x7f0], R78 ;  /* 0x0007f04e01007387 */ /* 0x000fe20000100a00 */
[----:B------:R-:W-:-:S03]  /*ec80*/  IMAD.MOV.U32 R62, RZ, RZ, R38 ;  /* 0x000000ffff3e7224 */ /* 0x000fc600078e0026 */
[----:B------:R-:W-:Y:S01]  /*ec90*/  STL.64 [R1+0x7e8], R80 ;  /* 0x0007e85001007387 */ /* 0x000fe20000100a00 */
[----:B---3--:R-:W-:-:S03]  /*eca0*/  LEA R70, P2, R57, R0, 0x2 ;  /* 0x0000000039467211 */ /* 0x008fc600078410ff */
[----:B------:R1:W-:Y:S04]  /*ecb0*/  STL.64 [R1+0x7e0], R48 ;  /* 0x0007e03001007387 */ /* 0x0003e80000100a00 */
[----:B------:R2:W-:Y:S01]  /*ecc0*/  STL.64 [R1+0x7d8], R54 ;  /* 0x0007d83601007387 */ /* 0x0005e20000100a00 */
[CC--:B----4-:R-:W-:Y:S02]  /*ecd0*/  LEA R66, P6, R59.reuse, R0.reuse, 0x2 ;  /* 0x000000003b427211 */ /* 0x0d0fe400078c10ff */
[-C--:B------:R-:W-:Y:S02]  /*ece0*/  LEA R50, P5, R58, R0.reuse, 0x2 ;  /* 0x000000003a327211 */ /* 0x080fe400078a10ff */
[----:B-1----:R-:W-:Y:S01]  /*ecf0*/  LEA R48, P1, R56, R0, 0x2 ;  /* 0x0000000038307211 */ /* 0x002fe200078210ff */
[----:B--2---:R-:W2:Y:S01]  /*ed00*/  LDL.LU.64 R54, [R1+0x1590] ;  /* 0x0015900001367983 */ /* 0x004ea20000300a00 */
[----:B------:R-:W-:-:S02]  /*ed10*/  LEA.HI.X.SX32 R67, R59, R5, 0x2, P6 ;  /* 0x000000053b437211 */ /* 0x000fc400030f16ff */
[-C--:B------:R-:W-:Y:S01]  /*ed20*/  LEA.HI.X.SX32 R51, R58, R5.reuse, 0x2, P5 ;  /* 0x000000053a337211 */ /* 0x080fe200028f16ff */
[----:B------:R-:W3:Y:S01]  /*ed30*/  LDL.LU.64 R38, [R1+0x1588] ;  /* 0x0015880001267983 */ /* 0x000ee20000300a00 */
[-C--:B------:R-:W-:Y:S02]  /*ed40*/  LEA.HI.X.SX32 R71, R57, R5.reuse, 0x2, P2 ;  /* 0x0000000539477211 */ /* 0x080fe400010f16ff */
[----:B------:R-:W-:Y:S01]  /*ed50*/  LEA.HI.X.SX32 R49, R56, R5, 0x2, P1 ;  /* 0x0000000538317211 */ /* 0x000fe200008f16ff */
[----:B------:R-:W-:Y:S04]  /*ed60*/  STL [R1+0x7d4], R63 ;  /* 0x0007d43f01007387 */ /* 0x000fe80000100800 */
[----:B------:R-:W-:Y:S04]  /*ed70*/  STL [R1+0x7cc], R65 ;  /* 0x0007cc4101007387 */ /* 0x000fe80000100800 */
[----:B------:R-:W-:Y:S04]  /*ed80*/  STL.64 [R1+0x7c0], R66 ;  /* 0x0007c04201007387 */ /* 0x000fe80000100a00 */
[----:B------:R1:W-:Y:S04]  /*ed90*/  STL.64 [R1+0x7b8], R50 ;  /* 0x0007b83201007387 */ /* 0x0003e80000100a00 */
[----:B-1----:R-:W4:Y:S04]  /*eda0*/  LDL.LU.64 R50, [R1+0x1580] ;  /* 0x0015800001327983 */ /* 0x002f280000300a00 */
[----:B------:R-:W-:Y:S04]  /*edb0*/  STL.64 [R1+0x7b0], R70 ;  /* 0x0007b04601007387 */ /* 0x000fe80000100a00 */
[----:B------:R1:W-:Y:S04]  /*edc0*/  STL.64 [R1+0x7a8], R48 ;  /* 0x0007a83001007387 */ /* 0x0003e80000100a00 */
[----:B-1----:R-:W3:Y:S01]  /*edd0*/  LDL.LU.64 R48, [R1+0x1578] ;  /* 0x0015780001307983 */ /* 0x002ee20000300a00 */
[----:B------:R-:W-:-:S02]  /*ede0*/  IMAD.MOV.U32 R81, RZ, RZ, R40 ;  /* 0x000000ffff517224 */ /* 0x000fc400078e0028 */
[----:B------:R-:W-:Y:S02]  /*edf0*/  IMAD.MOV.U32 R78, RZ, RZ, R82 ;  /* 0x000000ffff4e7224 */ /* 0x000fe400078e0052 */
[----:B------:R-:W-:Y:S02]  /*ee00*/  IMAD.MOV.U32 R82, RZ, RZ, R46 ;  /* 0x000000ffff527224 */ /* 0x000fe400078e002e */
[----:B------:R-:W-:Y:S02]  /*ee10*/  IMAD.MOV.U32 R80, RZ, RZ, R41 ;  /* 0x000000ffff507224 */ /* 0x000fe400078e0029 */
[----:B------:R-:W-:Y:S02]  /*ee20*/  IMAD.MOV.U32 R71, RZ, RZ, R73 ;  /* 0x000000ffff477224 */ /* 0x000fe400078e0049 */
[----:B------:R-:W-:Y:S02]  /*ee30*/  IMAD.MOV.U32 R73, RZ, RZ, R76 ;  /* 0x000000ffff497224 */ /* 0x000fe400078e004c */
[----:B------:R-:W-:-:S02]  /*ee40*/  IMAD.MOV.U32 R76, RZ, RZ, R42 ;  /* 0x000000ffff4c7224 */ /* 0x000fc400078e002a */
[----:B------:R-:W-:Y:S01]  /*ee50*/  IMAD.MOV.U32 R79, RZ, RZ, R47 ;  /* 0x000000ffff4f7224 */ /* 0x000fe200078e002f */
[CC--:B--2---:R-:W-:Y:S02]  /*ee60*/  LEA R40, P0, R55.reuse, R0.reuse, 0x2 ;  /* 0x0000000037287211 */ /* 0x0c4fe400078010ff */
[C---:B------:R-:W-:Y:S02]  /*ee70*/  LEA R46, P4, R54.reuse, R0, 0x2 ;  /* 0x00000000362e7211 */ /* 0x040fe400078810ff */
[-C--:B------:R-:W-:Y:S02]  /*ee80*/  LEA.HI.X.SX32 R41, R55, R5.reuse, 0x2, P0 ;  /* 0x0000000537297211 */ /* 0x080fe400000f16ff */
[----:B------:R-:W-:-:S03]  /*ee90*/  LEA.HI.X.SX32 R47, R54, R5, 0x2, P4 ;  /* 0x00000005362f7211 */ /* 0x000fc600020f16ff */
[----:B------:R1:W-:Y:S04]  /*eea0*/  STL.64 [R1+0x7a0], R40 ;  /* 0x0007a02801007387 */ /* 0x0003e80000100a00 */
[----:B-1----:R-:W2:Y:S01]  /*eeb0*/  LDL.LU.64 R40, [R1+0x1570] ;  /* 0x0015700001287983 */ /* 0x002ea20000300a00 */
[----:B---3--:R-:W-:-:S05]  /*eec0*/  LEA R42, P1, R49, R0, 0x2 ;  /* 0x00000000312a7211 */ /* 0x008fca00078210ff */
[----:B------:R-:W-:Y:S04]  /*eed0*/  STL [R1+0x770], R42 ;  /* 0x0007702a01007387 */ /* 0x000fe80000100800 */
[----:B------:R1:W-:Y:S04]  /*eee0*/  STL.64 [R1+0x798], R46 ;  /* 0x0007982e01007387 */ /* 0x0003e80000100a00 */
[----:B-1----:R-:W3:Y:S01]  /*eef0*/  LDL.LU.64 R46, [R1+0x1568] ;  /* 0x00156800012e7983 */ /* 0x002ee20000300a00 */
[-C--:B------:R-:W-:Y:S02]  /*ef00*/  IMAD R53, R53, R3.reuse, RZ ;  /* 0x0000000335357224 */ /* 0x080fe400078e02ff */
[----:B------:R-:W-:-:S02]  /*ef10*/  IMAD R52, R52, R3, RZ ;  /* 0x0000000334347224 */ /* 0x000fc400078e02ff */
[----:B------:R-:W-:Y:S01]  /*ef20*/  IMAD.MOV.U32 R65, RZ, RZ, R44 ;  /* 0x000000ffff417224 */ /* 0x000fe200078e002c */
[CC--:B------:R-:W-:Y:S02]  /*ef30*/  LEA R62, P3, R53.reuse, R0.reuse, 0x2 ;  /* 0x00000000353e7211 */ /* 0x0c0fe400078610ff */
[-C--:B------:R-:W-:Y:S02]  /*ef40*/  LEA R44, P6, R52, R0.reuse, 0x2 ;  /* 0x00000000342c7211 */ /* 0x080fe400078c10ff */
[----:B------:R-:W-:Y:S01]  /*ef50*/  LEA R60, P0, R48, R0, 0x2 ;  /* 0x00000000303c7211 */ /* 0x000fe200078010ff */
[----:B------:R-:W-:Y:S01]  /*ef60*/  IMAD.MOV.U32 R66, RZ, RZ, R45 ;  /* 0x000000ffff427224 */ /* 0x000fe200078e002d */
[-C--:B------:R-:W-:Y:S01]  /*ef70*/  LEA.HI.X.SX32 R63, R53, R5.reuse, 0x2, P3 ;  /* 0x00000005353f7211 */ /* 0x080fe200018f16ff */
[----:B------:R-:W-:Y:S01]  /*ef80*/  IMAD.MOV.U32 R54, RZ, RZ, R42 ;  /* 0x000000ffff367224 */ /* 0x000fe200078e002a */
[----:B------:R-:W-:Y:S01]  /*ef90*/  LEA.HI.X.SX32 R45, R52, R5, 0x2, P6 ;  /* 0x00000005342d7211 */ /* 0x000fe200030f16ff */
[----:B------:R-:W-:-:S02]  /*efa0*/  IMAD.MOV.U32 R55, RZ, RZ, R43 ;  /* 0x000000ffff377224 */ /* 0x000fc400078e002b */
[----:B------:R-:W2:Y:S04]  /*efb0*/  LDL.LU.64 R42, [R1+0x1560] ;  /* 0x00156000012a7983 */ /* 0x000ea80000300a00 */
[----:B------:R-:W-:Y:S04]  /*efc0*/  STL [R1+0x768], R60 ;  /* 0x0007683c01007387 */ /* 0x000fe80000100800 */
[----:B------:R-:W-:Y:S01]  /*efd0*/  STL.64 [R1+0x790], R62 ;  /* 0x0007903e01007387 */ /* 0x000fe20000100a00 */
[----:B---3--:R-:W-:-:S05]  /*efe0*/  LEA R56, P4, R47, R0, 0x2 ;  /* 0x000000002f387211 */ /* 0x008fca00078810ff */
[----:B------:R-:W-:Y:S04]  /*eff0*/  STL [R1+0x760], R56 ;  /* 0x0007603801007387 */ /* 0x000fe80000100800 */
[----:B------:R1:W-:Y:S04]  /*f000*/  STL.64 [R1+0x788], R44 ;  /* 0x0007882c01007387 */ /* 0x0003e80000100a00 */
[----:B-1----:R-:W3:Y:S01]  /*f010*/  LDL.LU.64 R44, [R1+0x1558] ;  /* 0x00155800012c7983 */ /* 0x002ee20000300a00 */
[-C--:B------:R-:W-:Y:S01]  /*f020*/  IMAD R244, R244, R3.reuse, RZ ;  /* 0x00000003f4f47224 */ /* 0x080fe200078e02ff */
[-C--:B----4-:R-:W-:Y:S01]  /*f030*/  LEA R58, P5, R51, R0.reuse, 0x2 ;  /* 0x00000000333a7211 */ /* 0x090fe200078a10ff */
[----:B------:R-:W-:Y:S01]  /*f040*/  IMAD R245, R245, R3, RZ ;  /* 0x00000003f5f57224 */ /* 0x000fe200078e02ff */
[----:B------:R-:W-:Y:S01]  /*f050*/  MOV R67, R69 ;  /* 0x0000004500437202 */ /* 0x000fe20000000f00 */
[----:B------:R-:W-:Y:S01]  /*f060*/  IMAD.MOV.U32 R69, RZ, RZ, R244 ;  /* 0x000000ffff457224 */ /* 0x000fe200078e00f4 */
[----:B------:R-:W-:-:S02]  /*f070*/  LEA R244, P2, R50, R0, 0x2 ;  /* 0x0000000032f47211 */ /* 0x000fc400078410ff */
[-C--:B------:R-:W-:Y:S01]  /*f080*/  LEA.HI.X.SX32 R59, R51, R5.reuse, 0x2, P5 ;  /* 0x00000005333b7211 */ /* 0x080fe200028f16ff */
[----:B------:R-:W-:Y:S01]  /*f090*/  IMAD.MOV.U32 R70, RZ, RZ, R245 ;  /* 0x000000ffff467224 */ /* 0x000fe200078e00f5 */
[-C--:B------:R-:W-:Y:S01]  /*f0a0*/  LEA.HI.X.SX32 R245, R50, R5.reuse, 0x2, P2 ;  /* 0x0000000532f57211 */ /* 0x080fe200010f16ff */
[----:B------:R-:W-:Y:S01]  /*f0b0*/  IMAD.MOV.U32 R52, RZ, RZ, R60 ;  /* 0x000000ffff347224 */ /* 0x000fe200078e003c */
[-C--:B------:R-:W-:Y:S01]  /*f0c0*/  LEA R62, P3, R46, R0.reuse, 0x2 ;  /* 0x000000002e3e7211 */ /* 0x080fe200078610ff */
[----:B------:R-:W-:Y:S01]  /*f0d0*/  IMAD.MOV.U32 R53, RZ, RZ, R61 ;  /* 0x000000ffff357224 */ /* 0x000fe200078e003d */
[----:B------:R-:W-:Y:S01]  /*f0e0*/  STL.64 [R1+0x780], R58 ;  /* 0x0007803a01007387 */ /* 0x000fe20000100a00 */
[-C--:B------:R-:W-:Y:S01]  /*f0f0*/  LEA.HI.X.SX32 R55, R49, R5.reuse, 0x2, P1 ;  /* 0x0000000531377211 */ /* 0x080fe200008f16ff */
[----:B------:R-:W-:Y:S01]  /*f100*/  IMAD.MOV.U32 R50, RZ, RZ, R56 ;  /* 0x000000ffff327224 */ /* 0x000fe200078e0038 */
[----:B------:R-:W-:Y:S01]  /*f110*/  LEA.HI.X.SX32 R53, R48, R5, 0x2, P0 ;  /* 0x0000000530357211 */ /* 0x000fe200000f16ff */
[----:B------:R-:W-:Y:S01]  /*f120*/  IMAD.MOV.U32 R51, RZ, RZ, R57 ;  /* 0x000000ffff337224 */ /* 0x000fe200078e0039 */
[-C--:B--2---:R-:W-:Y:S01]  /*f130*/  LEA R56, P2, R43, R0.reuse, 0x2 ;  /* 0x000000002b387211 */ /* 0x084fe200078410ff */
[----:B------:R-:W-:Y:S01]  /*f140*/  IMAD R37, R37, R3, RZ ;  /* 0x0000000325257224 */ /* 0x000fe200078e02ff */
[----:B------:R-:W-:Y:S01]  /*f150*/  LEA.HI.X.SX32 R51, R47, R5, 0x2, P4 ;  /* 0x000000052f337211 */ /* 0x000fe200020f16ff */
[----:B------:R1:W-:Y:S01]  /*f160*/  STL.64 [R1+0x778], R244 ;  /* 0x000778f401007387 */ /* 0x0003e20000100a00 */
[----:B------:R-:W-:-:S02]  /*f170*/  LEA R54, P1, R42, R0, 0x2 ;  /* 0x000000002a367211 */ /* 0x000fc400078210ff */
[----:B------:R-:W-:Y:S02]  /*f180*/  LEA.HI.X.SX32 R63, R46, R5, 0x2, P3 ;  /* 0x000000052e3f7211 */ /* 0x000fe400018f16ff */
[-C--:B------:R-:W-:Y:S02]  /*f190*/  LEA R52, P0, R41, R0.reuse, 0x2 ;  /* 0x0000000029347211 */ /* 0x080fe400078010ff */
[-C--:B------:R-:W-:Y:S01]  /*f1a0*/  LEA R50, P4, R40, R0.reuse, 0x2 ;  /* 0x0000000028327211 */ /* 0x080fe200078810ff */
[----:B------:R-:W-:Y:S01]  /*f1b0*/  IMAD R36, R36, R3, RZ ;  /* 0x0000000324247224 */ /* 0x000fe200078e02ff */
[----:B------:R-:W-:Y:S01]  /*f1c0*/  LEA R48, P3, R39, R0, 0x2 ;  /* 0x0000000027307211 */ /* 0x000fe200078610ff */
[----:B-1----:R-:W2:Y:S01]  /*f1d0*/  LDL.LU.64 R244, [R1+0x1550] ;  /* 0x0015500001f47983 */ /* 0x002ea20000300a00 */
[----:B------:R-:W-:-:S03]  /*f1e0*/  LEA.HI.X.SX32 R57, R43, R5, 0x2, P2 ;  /* 0x000000052b397211 */ /* 0x000fc600010f16ff */
[----:B------:R1:W-:Y:S01]  /*f1f0*/  STL [R1+0x774], R55 ;  /* 0x0007743701007387 */ /* 0x0003e20000100800 */
[----:B------:R-:W-:-:S03]  /*f200*/  IMAD R34, R34, R3, RZ ;  /* 0x0000000322227224 */ /* 0x000fc600078e02ff */
[----:B------:R4:W-:Y:S01]  /*f210*/  STL [R1+0x76c], R53 ;  /* 0x00076c3501007387 */ /* 0x0009e20000100800 */
[----:B------:R-:W-:-:S03]  /*f220*/  IMAD R33, R33, R3, RZ ;  /* 0x0000000321217224 */ /* 0x000fc600078e02ff */
[----:B------:R4:W-:Y:S01]  /*f230*/  STL [R1+0x764], R51 ;  /* 0x0007643301007387 */ /* 0x0009e20000100800 */
[----:B-1----:R-:W-:-:S03]  /*f240*/  LEA.HI.X.SX32 R55, R42, R5, 0x2, P1 ;  /* 0x000000052a377211 */ /* 0x002fc600008f16ff */
[----:B------:R-:W-:Y:S01]  /*f250*/  STL.64 [R1+0x758], R62 ;  /* 0x0007583e01007387 */ /* 0x000fe20000100a00 */
[----:B----4-:R-:W-:Y:S01]  /*f260*/  LEA.HI.X.SX32 R53, R41, R5, 0x2, P0 ;  /* 0x0000000529357211 */ /* 0x010fe200000f16ff */
[----:B------:R-:W-:Y:S01]  /*f270*/  IMAD R32, R32, R3, RZ ;  /* 0x0000000320207224 */ /* 0x000fe200078e02ff */
[-C--:B------:R-:W-:Y:S02]  /*f280*/  LEA.HI.X.SX32 R49, R39, R5.reuse, 0x2, P3 ;  /* 0x0000000527317211 */ /* 0x080fe400018f16ff */
[----:B------:R-:W-:Y:S01]  /*f290*/  LEA.HI.X.SX32 R51, R40, R5, 0x2, P4 ;  /* 0x0000000528337211 */ /* 0x000fe200020f16ff */
[-C--:B------:R-:W-:Y:S02]  /*f2a0*/  IMAD R31, R31, R3.reuse, RZ ;  /* 0x000000031f1f7224 */ /* 0x080fe400078e02ff */
[-C--:B------:R-:W-:Y:S02]  /*f2b0*/  IMAD R30, R30, R3.reuse, RZ ;  /* 0x000000031e1e7224 */ /* 0x080fe400078e02ff */
[----:B------:R-:W-:-:S02]  /*f2c0*/  IMAD R29, R29, R3, RZ ;  /* 0x000000031d1d7224 */ /* 0x000fc400078e02ff */
[-C--:B------:R-:W-:Y:S02]  /*f2d0*/  IMAD R28, R28, R3.reuse, RZ ;  /* 0x000000031c1c7224 */ /* 0x080fe400078e02ff */
[-C--:B------:R-:W-:Y:S02]  /*f2e0*/  IMAD R27, R27, R3.reuse, RZ ;  /* 0x000000031b1b7224 */ /* 0x080fe400078e02ff */
[-C--:B------:R-:W-:Y:S02]  /*f2f0*/  IMAD R26, R26, R3.reuse, RZ ;  /* 0x000000031a1a7224 */ /* 0x080fe400078e02ff */
        /* <DEDUP_REMOVED lines=72> */
[----:B------:R-:W-:Y:S02]  /*f780*/  IMAD R135, R135, R3, RZ ;  /* 0x0000000387877224 */ /* 0x000fe400078e02ff */
[----:B------:R-:W1:Y:S02]  /*f790*/  LDC R3, c[0x0][0x240] ;  /* 0x00009000ff037b82 */ /* 0x000e640000000800 */
[----:B-1----:R-:W-:-:S06]  /*f7a0*/  IMAD R35, R35, R3, RZ ;  /* 0x0000000323237224 */ /* 0x002fcc00078e02ff */
[----:B------:R-:W1:Y:S01]  /*f7b0*/  LDC R3, c[0x0][0x240] ;  /* 0x00009000ff037b82 */ /* 0x000e620000000800 */
[CC--:B---3--:R-:W-:Y:S02]  /*f7c0*/  LEA R60, P6, R45.reuse, R0.reuse, 0x2 ;  /* 0x000000002d3c7211 */ /* 0x0c8fe400078c10ff */
[CC--:B------:R-:W-:Y:S02]  /*f7d0*/  LEA R58, P5, R44.reuse, R0.reuse, 0x2 ;  /* 0x000000002c3a7211 */ /* 0x0c0fe400078a10ff */
[-C--:B------:R-:W-:Y:S02]  /*f7e0*/  LEA.HI.X.SX32 R61, R45, R5.reuse, 0x2, P6 ;  /* 0x000000052d3d7211 */ /* 0x080fe400030f16ff */
[----:B------:R-:W-:Y:S02]  /*f7f0*/  LEA.HI.X.SX32 R59, R44, R5, 0x2, P5 ;  /* 0x000000052c3b7211 */ /* 0x000fe400028f16ff */
[-C--:B------:R-:W-:Y:S01]  /*f800*/  LEA R46, P6, R38, R0.reuse, 0x2 ;  /* 0x00000000262e7211 */ /* 0x080fe200078c10ff */
[----:B------:R-:W-:Y:S01]  /*f810*/  STL.64 [R1+0x750], R60 ;  /* 0x0007503c01007387 */ /* 0x000fe20000100a00 */
[----:B------:R-:W-:-:S02]  /*f820*/  LEA R44, P5, R37, R0, 0x2 ;  /* 0x00000000252c7211 */ /* 0x000fc400078a10ff */
[-C--:B------:R-:W-:Y:S01]  /*f830*/  LEA.HI.X.SX32 R47, R38, R5.reuse, 0x2, P6 ;  /* 0x00000005262f7211 */ /* 0x080fe200030f16ff */
[----:B------:R-:W-:Y:S01]  /*f840*/  STL.64 [R1+0x748], R58 ;  /* 0x0007483a01007387 */ /* 0x000fe20000100a00 */
[----:B------:R-:W-:-:S03]  /*f850*/  LEA.HI.X.SX32 R45, R37, R5, 0x2, P5 ;  /* 0x00000005252d7211 */ /* 0x000fc600028f16ff */
[----:B------:R3:W-:Y:S04]  /*f860*/  STL.64 [R1+0x740], R56 ;  /* 0x0007403801007387 */ /* 0x0007e80000100a00 */
[----:B------:R4:W-:Y:S04]  /*f870*/  STL.64 [R1+0x738], R54 ;  /* 0x0007383601007387 */ /* 0x0009e80000100a00 */
[----:B------:R1:W-:Y:S01]  /*f880*/  STL.64 [R1+0x730], R52 ;  /* 0x0007303401007387 */ /* 0x0003e20000100a00 */
[----:B---3--:R-:W-:-:S03]  /*f890*/  LEA R56, P2, R36, R0, 0x2 ;  /* 0x0000000024387211 */ /* 0x008fc600078410ff */
[----:B------:R3:W-:Y:S01]  /*f8a0*/  STL.64 [R1+0x728], R50 ;  /* 0x0007283201007387 */ /* 0x0007e20000100a00 */
[----:B----4-:R-:W-:-:S03]  /*f8b0*/  LEA R54, P1, R34, R0, 0x2 ;  /* 0x0000000022367211 */ /* 0x010fc600078210ff */
[----:B------:R4:W-:Y:S01]  /*f8c0*/  STL.64 [R1+0x720], R48 ;  /* 0x0007203001007387 */ /* 0x0009e20000100a00 */
[-C--:B------:R-:W-:Y:S02]  /*f8d0*/  LEA.HI.X.SX32 R57, R36, R5.reuse, 0x2, P2 ;  /* 0x0000000524397211 */ /* 0x080fe400010f16ff */
[CC--:B-1----:R-:W-:Y:S01]  /*f8e0*/  LEA R52, P0, R33.reuse, R0.reuse, 0x2 ;  /* 0x0000000021347211 */ /* 0x0c2fe200078010ff */
[----:B------:R1:W-:Y:S01]  /*f8f0*/  STL.64 [R1+0x718], R46 ;  /* 0x0007182e01007387 */ /* 0x0003e20000100a00 */
[-C--:B------:R-:W-:Y:S02]  /*f900*/  LEA.HI.X.SX32 R55, R34, R5.reuse, 0x2, P1 ;  /* 0x0000000522377211 */ /* 0x080fe400008f16ff */
[-C--:B---3--:R-:W-:Y:S01]  /*f910*/  LEA R50, P4, R32, R0.reuse, 0x2 ;  /* 0x0000000020327211 */ /* 0x088fe200078810ff */
[----:B------:R3:W-:Y:S01]  /*f920*/  STL.64 [R1+0x710], R44 ;  /* 0x0007102c01007387 */ /* 0x0007e20000100a00 */
[----:B------:R-:W-:Y:S02]  /*f930*/  LEA.HI.X.SX32 R53, R33, R5, 0x2, P0 ;  /* 0x0000000521357211 */ /* 0x000fe400000f16ff */
[----:B----4-:R-:W-:-:S02]  /*f940*/  LEA R48, P3, R31, R0, 0x2 ;  /* 0x000000001f307211 */ /* 0x010fc400078610ff */
[-C--:B------:R-:W-:Y:S02]  /*f950*/  LEA R42, P2, R28, R0.reuse, 0x2 ;  /* 0x000000001c2a7211 */ /* 0x080fe400078410ff */
[-C--:B-1----:R-:W-:Y:S02]  /*f960*/  LEA R46, P6, R30, R0.reuse, 0x2 ;  /* 0x000000001e2e7211 */ /* 0x082fe400078c10ff */
[-C--:B------:R-:W-:Y:S02]  /*f970*/  LEA.HI.X.SX32 R51, R32, R5.reuse, 0x2, P4 ;  /* 0x0000000520337211 */ /* 0x080fe400020f16ff */
[-C--:B---3--:R-:W-:Y:S01]  /*f980*/  LEA R44, P5, R29, R0.reuse, 0x2 ;  /* 0x000000001d2c7211 */ /* 0x088fe200078a10ff */
[----:B------:R-:W-:Y:S01]  /*f990*/  STL.64 [R1+0x708], R56 ;  /* 0x0007083801007387 */ /* 0x000fe20000100a00 */
[-C--:B------:R-:W-:Y:S02]  /*f9a0*/  LEA R40, P1, R27, R0.reuse, 0x2 ;  /* 0x000000001b287211 */ /* 0x080fe400078210ff */
[----:B------:R-:W-:Y:S01]  /*f9b0*/  LEA.HI.X.SX32 R49, R31, R5, 0x2, P3 ;  /* 0x000000051f317211 */ /* 0x000fe200018f16ff */
[----:B------:R-:W-:Y:S01]  /*f9c0*/  STL.64 [R1+0x700], R54 ;  /* 0x0007003601007387 */ /* 0x000fe20000100a00 */
[----:B------:R-:W-:-:S02]  /*f9d0*/  LEA R38, P0, R26, R0, 0x2 ;  /* 0x000000001a267211 */ /* 0x000fc400078010ff */
[-C--:B------:R-:W-:Y:S01]  /*f9e0*/  LEA.HI.X.SX32 R47, R30, R5.reuse, 0x2, P6 ;  /* 0x000000051e2f7211 */ /* 0x080fe200030f16ff */
[----:B------:R-:W-:Y:S01]  /*f9f0*/  STL.64 [R1+0x6f8], R52 ;  /* 0x0006f83401007387 */ /* 0x000fe20000100a00 */
[-C--:B------:R-:W-:Y:S02]  /*fa00*/  LEA R36, P4, R25, R0.reuse, 0x2 ;  /* 0x0000000019247211 */ /* 0x080fe400078810ff */
[-C--:B------:R-:W-:Y:S01]  /*fa10*/  LEA.HI.X.SX32 R45, R29, R5.reuse, 0x2, P5 ;  /* 0x000000051d2d7211 */ /* 0x080fe200028f16ff */
[----:B------:R-:W-:Y:S01]  /*fa20*/  STL.64 [R1+0x6f0], R50 ;  /* 0x0006f03201007387 */ /* 0x000fe20000100a00 */
[-C--:B------:R-:W-:Y:S02]  /*fa30*/  LEA R32, P3, R24, R0.reuse, 0x2 ;  /* 0x0000000018207211 */ /* 0x080fe400078610ff */
[----:B------:R-:W-:Y:S01]  /*fa40*/  LEA.HI.X.SX32 R43, R28, R5, 0x2, P2 ;  /* 0x000000051c2b7211 */ /* 0x000fe200010f16ff */
[----:B------:R-:W-:Y:S01]  /*fa50*/  STL.64 [R1+0x6e8], R48 ;  /* 0x0006e83001007387 */ /* 0x000fe20000100a00 */
[----:B------:R-:W-:-:S02]  /*fa60*/  LEA R30, P6, R23, R0, 0x2 ;  /* 0x00000000171e7211 */ /* 0x000fc400078c10ff */
[-C--:B------:R-:W-:Y:S01]  /*fa70*/  LEA.HI.X.SX32 R41, R27, R5.reuse, 0x2, P1 ;  /* 0x000000051b297211 */ /* 0x080fe200008f16ff */
[----:B------:R-:W-:Y:S01]  /*fa80*/  STL.64 [R1+0x6e0], R46 ;  /* 0x0006e02e01007387 */ /* 0x000fe20000100a00 */
[-C--:B------:R-:W-:Y:S02]  /*fa90*/  LEA.HI.X.SX32 R39, R26, R5.reuse, 0x2, P0 ;  /* 0x000000051a277211 */ /* 0x080fe400000f16ff */
[-C--:B------:R-:W-:Y:S01]  /*faa0*/  LEA.HI.X.SX32 R37, R25, R5.reuse, 0x2, P4 ;  /* 0x0000000519257211 */ /* 0x080fe200020f16ff */
[----:B------:R1:W-:Y:S01]  /*fab0*/  STL.64 [R1+0x6d8], R44 ;  /* 0x0006d82c01007387 */ /* 0x0003e20000100a00 */
[-C--:B------:R-:W-:Y:S02]  /*fac0*/  LEA.HI.X.SX32 R33, R24, R5.reuse, 0x2, P3 ;  /* 0x0000000518217211 */ /* 0x080fe400018f16ff */
[----:B------:R-:W-:Y:S01]  /*fad0*/  LEA.HI.X.SX32 R31, R23, R5, 0x2, P6 ;  /* 0x00000005171f7211 */ /* 0x000fe200030f16ff */
[----:B------:R3:W-:Y:S04]  /*fae0*/  STL.64 [R1+0x6d0], R42 ;  /* 0x0006d02a01007387 */ /* 0x0007e80000100a00 */
[----:B------:R4:W-:Y:S01]  /*faf0*/  STL.64 [R1+0x6c8], R40 ;  /* 0x0006c82801007387 */ /* 0x0009e20000100a00 */
[----:B-1----:R-:W-:-:S03]  /*fb00*/  LEA R44, P5, R22, R0, 0x2 ;  /* 0x00000000162c7211 */ /* 0x002fc600078a10ff */
[----:B------:R1:W-:Y:S01]  /*fb10*/  STL.64 [R1+0x6c0], R38 ;  /* 0x0006c02601007387 */ /* 0x0003e20000100a00 */
[----:B---3--:R-:W-:-:S03]  /*fb20*/  LEA R42, P2, R21, R0, 0x2 ;  /* 0x00000000152a7211 */ /* 0x008fc600078410ff */
[----:B------:R3:W-:Y:S01]  /*fb30*/  STL.64 [R1+0x6b8], R36 ;  /* 0x0006b82401007387 */ /* 0x0007e20000100a00 */
[-C--:B------:R-:W-:Y:S02]  /*fb40*/  LEA.HI.X.SX32 R45, R22, R5.reuse, 0x2, P5 ;  /* 0x00000005162d7211 */ /* 0x080fe400028f16ff */
[CC--:B----4-:R-:W-:Y:S01]  /*fb50*/  LEA R40, P1, R20.reuse, R0.reuse, 0x2 ;  /* 0x0000000014287211 */ /* 0x0d0fe200078210ff */
[----:B------:R4:W-:Y:S01]  /*fb60*/  STL.64 [R1+0x6b0], R32 ;  /* 0x0006b02001007387 */ /* 0x0009e20000100a00 */
[-C--:B------:R-:W-:Y:S02]  /*fb70*/  LEA.HI.X.SX32 R43, R21, R5.reuse, 0x2, P2 ;  /* 0x00000005152b7211 */ /* 0x080fe400010f16ff */
[-C--:B-1----:R-:W-:Y:S01]  /*fb80*/  LEA R38, P0, R19, R0.reuse, 0x2 ;  /* 0x0000000013267211 */ /* 0x082fe200078010ff */
[----:B------:R1:W-:Y:S01]  /*fb90*/  STL.64 [R1+0x6a8], R30 ;  /* 0x0006a81e01007387 */ /* 0x0003e20000100a00 */
[----:B------:R-:W-:Y:S02]  /*fba0*/  LEA.HI.X.SX32 R41, R20, R5, 0x2, P1 ;  /* 0x0000000514297211 */ /* 0x000fe400008f16ff */
[----:B---3--:R-:W-:-:S02]  /*fbb0*/  LEA R36, P4, R18, R0, 0x2 ;  /* 0x0000000012247211 */ /* 0x008fc400078810ff */
[-C--:B------:R-:W-:Y:S02]  /*fbc0*/  LEA R28, P5, R15, R0.reuse, 0x2 ;  /* 0x000000000f1c7211 */ /* 0x080fe400078a10ff */
[-C--:B----4-:R-:W-:Y:S02]  /*fbd0*/  LEA R32, P3, R17, R0.reuse, 0x2 ;  /* 0x0000000011207211 */ /* 0x090fe400078610ff */
[-C--:B------:R-:W-:Y:S02]  /*fbe0*/  LEA.HI.X.SX32 R39, R19, R5.reuse, 0x2, P0 ;  /* 0x0000000513277211 */ /* 0x080fe400000f16ff */
[-C--:B-1----:R-:W-:Y:S01]  /*fbf0*/  LEA R30, P6, R16, R0.reuse, 0x2 ;  /* 0x00000000101e7211 */ /* 0x082fe200078c10ff */
        /* <DEDUP_REMOVED lines=10> */
[----:B------:R-:W-:Y:S02]  /*fca0*/  LEA R20, P4, R11, R0, 0x2 ;  /* 0x000000000b147211 */ /* 0x000fe400078810ff */
[-C--:B------:R-:W-:Y:S01]  /*fcb0*/  LEA.HI.X.SX32 R29, R15, R5.reuse, 0x2, P5 ;  /* 0x000000050f1d7211 */ /* 0x080fe200028f16ff */
[----:B------:R-:W-:Y:S01]  /*fcc0*/  STL.64 [R1+0x680], R36 ;  /* 0x0006802401007387 */ /* 0x000fe20000100a00 */
[----:B------:R-:W-:-:S02]  /*fcd0*/  LEA.HI.X.SX32 R27, R14, R5, 0x2, P2 ;  /* 0x000000050e1b7211 */ /* 0x000fc400010f16ff */
[-C--:B------:R-:W-:Y:S01]  /*fce0*/  LEA R18, P3, R10, R0.reuse, 0x2 ;  /* 0x000000000a127211 */ /* 0x080fe200078610ff */
[----:B------:R-:W-:Y:S01]  /*fcf0*/  STL.64 [R1+0x678], R32 ;  /* 0x0006782001007387 */ /* 0x000fe20000100a00 */
[-C--:B------:R-:W-:Y:S02]  /*fd00*/  LEA.HI.X.SX32 R25, R13, R5.reuse, 0x2, P1 ;  /* 0x000000050d197211 */ /* 0x080fe400008f16ff */
[----:B------:R-:W-:Y:S01]  /*fd10*/  LEA R16, P6, R9, R0, 0x2 ;  /* 0x0000000009107211 */ /* 0x000fe200078c10ff */
[----:B------:R-:W-:Y:S01]  /*fd20*/  STL.64 [R1+0x670], R30 ;  /* 0x0006701e01007387 */ /* 0x000fe20000100a00 */
[-C--:B------:R-:W-:Y:S02]  /*fd30*/  LEA.HI.X.SX32 R23, R12, R5.reuse, 0x2, P0 ;  /* 0x000000050c177211 */ /* 0x080fe400000f16ff */
[-C--:B------:R-:W-:Y:S01]  /*fd40*/  LEA.HI.X.SX32 R21, R11, R5.reuse, 0x2, P4 ;  /* 0x000000050b157211 */ /* 0x080fe200020f16ff */
[----:B------:R1:W-:Y:S01]  /*fd50*/  STL.64 [R1+0x668], R28 ;  /* 0x0006681c01007387 */ /* 0x0003e20000100a00 */
[----:B------:R-:W-:-:S02]  /*fd60*/  LEA.HI.X.SX32 R19, R10, R5, 0x2, P3 ;  /* 0x000000050a137211 */ /* 0x000fc400018f16ff */
        /* <DEDUP_REMOVED lines=8> */
[-C--:B----4-:R-:W-:Y:S01]  /*fdf0*/  LEA R24, P1, R247, R0.reuse, 0x2 ;  /* 0x00000000f7187211 */ /* 0x090fe200078210ff */
[----:B------:R4:W-:Y:S01]  /*fe00*/  STL.64 [R1+0x640], R18 ;  /* 0x0006401201007387 */ /* 0x0009e20000100a00 */
[-C--:B------:R-:W-:Y:S02]  /*fe10*/  LEA.HI.X.SX32 R27, R7, R5.reuse, 0x2, P2 ;  /* 0x00000005071b7211 */ /* 0x080fe400010f16ff */
[-C--:B-1----:R-:W-:Y:S01]  /*fe20*/  LEA R22, P0, R251, R0.reuse, 0x2 ;  /* 0x00000000fb167211 */ /* 0x082fe200078010ff */
[----:B------:R1:W-:Y:S01]  /*fe30*/  STL.64 [R1+0x638], R16 ;  /* 0x0006381001007387 */ /* 0x0003e20000100a00 */
[----:B---3--:R-:W-:Y:S02]  /*fe40*/  LEA R20, P4, R65, R0, 0x2 ;  /* 0x0000000041147211 */ /* 0x008fe400078810ff */
[----:B------:R-:W-:-:S02]  /*fe50*/  LEA.HI.X.SX32 R25, R247, R5, 0x2, P1 ;  /* 0x00000005f7197211 */ /* 0x000fc400008f16ff */
[-C--:B----4-:R-:W-:Y:S02]  /*fe60*/  LEA R18, P3, R66, R0.reuse, 0x2 ;  /* 0x0000000042127211 */ /* 0x090fe400078610ff */
[-C--:B------:R-:W-:Y:S02]  /*fe70*/  LEA R14, P5, R68, R0.reuse, 0x2 ;  /* 0x00000000440e7211 */ /* 0x080fe400078a10ff */
        /* <DEDUP_REMOVED lines=9> */
[----:B------:R-:W-:Y:S02]  /*ff10*/  LEA R8, P0, R71, R0, 0x2 ;  /* 0x0000000047087211 */ /* 0x000fe400078010ff */
[-C--:B------:R-:W-:Y:S01]  /*ff20*/  LEA.HI.X.SX32 R17, R67, R5.reuse, 0x2, P6 ;  /* 0x0000000543117211 */ /* 0x080fe200030f16ff */
[----:B------:R1:W-:Y:S01]  /*ff30*/  STL.64 [R1+0x610], R20 ;  /* 0x0006101401007387 */ /* 0x0003e20000100a00 */
[-C--:B------:R-:W-:Y:S02]  /*ff40*/  LEA.HI.X.SX32 R15, R68, R5.reuse, 0x2, P5 ;  /* 0x00000005440f7211 */ /* 0x080fe400028f16ff */
[-C--:B------:R-:W-:Y:S01]  /*ff50*/  LEA.HI.X.SX32 R13, R69, R5.reuse, 0x2, P2 ;  /* 0x00000005450d7211 */ /* 0x080fe200010f16ff */
[----:B------:R-:W-:Y:S01]  /*ff60*/  STL.64 [R1+0x618], R22 ;  /* 0x0006181601007387 */ /* 0x000fe20000100a00 */
[----:B------:R-:W-:-:S02]  /*ff70*/  LEA.HI.X.SX32 R11, R70, R5, 0x2, P1 ;  /* 0x00000005460b7211 */ /* 0x000fc400008f16ff */
[----:B------:R-:W-:Y:S01]  /*ff80*/  LEA.HI.X.SX32 R9, R71, R5, 0x2, P0 ;  /* 0x0000000547097211 */ /* 0x000fe200000f16ff */
[----:B------:R3:W-:Y:S01]  /*ff90*/  STL.64 [R1+0x608], R18 ;  /* 0x0006081201007387 */ /* 0x0007e20000100a00 */
[----:B-1----:R-:W-:-:S03]  /*ffa0*/  LEA R20, P4, R73, R0, 0x2 ;  /* 0x0000000049147211 */ /* 0x002fc600078810ff */
[----:B------:R1:W-:Y:S04]  /*ffb0*/  STL.64 [R1+0x600], R16 ;  /* 0x0006001001007387 */ /* 0x0003e80000100a00 */
[----:B------:R4:W-:Y:S01]  /*ffc0*/  STL.64 [R1+0x5f8], R14 ;  /* 0x0005f80e01007387 */ /* 0x0009e20000100a00 */
[----:B---3--:R-:W-:-:S03]  /*ffd0*/  LEA R18, P3, R76, R0, 0x2 ;  /* 0x000000004c127211 */ /* 0x008fc600078610ff */
[----:B------:R3:W-:Y:S01]  /*ffe0*/  STL.64 [R1+0x5f0], R12 ;  /* 0x0005f00c01007387 */ /* 0x0007e20000100a00 */
[-C--:B------:R-:W-:Y:S02]  /*fff0*/  LEA.HI.X.SX32 R21, R73, R5.reuse, 0x2, P4 ;  /* 0x0000000549157211 */ /* 0x080fe400020f16ff */
[-C--:B-1----:R-:W-:Y:S01]  /*10000*/  LEA R16, P6, R78, R0.reuse, 0x2 ;  /* 0x000000004e107211 */ /* 0x082fe200078c10ff */
[----:B------:R1:W-:Y:S01]  /*10010*/  STL.64 [R1+0x5e8], R10 ;  /* 0x0005e80a01007387 */ /* 0x0003e20000100a00 */
[-C--:B------:R-:W-:Y:S02]  /*10020*/  LEA.HI.X.SX32 R19, R76, R5.reuse, 0x2, P3 ;  /* 0x000000054c137211 */ /* 0x080fe400018f16ff */
[-C--:B----4-:R-:W-:Y:S01]  /*10030*/  LEA R14, P5, R79, R0.reuse, 0x2 ;  /* 0x000000004f0e7211 */ /* 0x090fe200078a10ff */
[----:B------:R4:W-:Y:S01]  /*10040*/  STL.64 [R1+0x5e0], R8 ;  /* 0x0005e00801007387 */ /* 0x0009e20000100a00 */
[----:B------:R-:W-:Y:S02]  /*10050*/  LEA.HI.X.SX32 R17, R78, R5, 0x2, P6 ;  /* 0x000000054e117211 */ /* 0x000fe400030f16ff */
[----:B---3--:R-:W-:-:S02]  /*10060*/  LEA R12, P2, R80, R0, 0x2 ;  /* 0x00000000500c7211 */ /* 0x008fc400078410ff */
[-C--:B------:R-:W-:Y:S02]  /*10070*/  LEA.HI.X.SX32 R15, R79, R5.reuse, 0x2, P5 ;  /* 0x000000054f0f7211 */ /* 0x080fe400028f16ff */
[CC--:B-1----:R-:W-:Y:S01]  /*10080*/  LEA R10, P1, R81.reuse, R0.reuse, 0x2 ;  /* 0x00000000510a7211 */ /* 0x0c2fe200078210ff */
[----:B------:R1:W-:Y:S01]  /*10090*/  STL.64 [R1+0x5d8], R20 ;  /* 0x0005d81401007387 */ /* 0x0003e20000100a00 */
[-C--:B------:R-:W-:Y:S02]  /*100a0*/  LEA.HI.X.SX32 R13, R80, R5.reuse, 0x2, P2 ;  /* 0x00000005500d7211 */ /* 0x080fe400010f16ff */
[CC--:B----4-:R-:W-:Y:S01]  /*100b0*/  LEA R8, P0, R82.reuse, R0.reuse, 0x2 ;  /* 0x0000000052087211 */ /* 0x0d0fe200078010ff */
[----:B------:R3:W-:Y:S01]  /*100c0*/  STL.64 [R1+0x5d0], R18 ;  /* 0x0005d01201007387 */ /* 0x0007e20000100a00 */
[-C--:B------:R-:W-:Y:S02]  /*100d0*/  LEA.HI.X.SX32 R11, R81, R5.reuse, 0x2, P1 ;  /* 0x00000005510b7211 */ /* 0x080fe400008f16ff */
[----:B------:R-:W-:Y:S01]  /*100e0*/  LEA.HI.X.SX32 R9, R82, R5, 0x2, P0 ;  /* 0x0000000552097211 */ /* 0x000fe200000f16ff */
        /* <DEDUP_REMOVED lines=8> */
[----:B------:R-:W-:Y:S01]  /*10170*/  LEA.HI.X.SX32 R19, R252, R5, 0x2, P3 ;  /* 0x00000005fc137211 */ /* 0x000fe200018f16ff */
[----:B------:R-:W-:Y:S01]  /*10180*/  IMAD R179, R179, R3, RZ ;  /* 0x00000003b3b37224 */ /* 0x000fe200078e02ff */
[-C--:B-1----:R-:W-:Y:S01]  /*10190*/  LEA R14, P5, R85, R0.reuse, 0x2 ;  /* 0x00000000550e7211 */ /* 0x082fe200078a10ff */
[----:B------:R1:W-:Y:S01]  /*101a0*/  STL.64 [R1+0x5a8], R8 ;  /* 0x0005a80801007387 */ /* 0x0003e20000100a00 */
[----:B------:R-:W-:Y:S01]  /*101b0*/  LEA.HI.X.SX32 R17, R84, R5, 0x2, P6 ;  /* 0x0000000554117211 */ /* 0x000fe200030f16ff */
[----:B------:R-:W2:Y:S01]  /*101c0*/  LDC R3, c[0x0][0x240] ;  /* 0x00009000ff037b82 */ /* 0x000ea20000000800 */
[----:B---3--:R-:W-:-:S02]  /*101d0*/  LEA R12, P2, R86, R0, 0x2 ;  /* 0x00000000560c7211 */ /* 0x008fc400078410ff */
[-C--:B------:R-:W-:Y:S02]  /*101e0*/  LEA.HI.X.SX32 R15, R85, R5.reuse, 0x2, P5 ;  /* 0x00000005550f7211 */ /* 0x080fe400028f16ff */
[CC--:B----4-:R-:W-:Y:S01]  /*101f0*/  LEA R10, P1, R87.reuse, R0.reuse, 0x2 ;  /* 0x00000000570a7211 */ /* 0x0d0fe200078210ff */
[----:B------:R3:W-:Y:S01]  /*10200*/  STL.64 [R1+0x5a0], R20 ;  /* 0x0005a01401007387 */ /* 0x0007e20000100a00 */
[----:B------:R-:W-:Y:S01]  /*10210*/  LEA.HI.X.SX32 R13, R86, R5, 0x2, P2 ;  /* 0x00000005560d7211 */ /* 0x000fe200010f16ff */
[----:B------:R-:W-:Y:S01]  /*10220*/  IMAD R142, R142, R169, RZ ;  /* 0x000000a98e8e7224 */ /* 0x000fe200078e02ff */
[----:B------:R-:W4:Y:S01]  /*10230*/  LDC R83, c[0x0][0x230] ;  /* 0x00008c00ff537b82 */ /* 0x000f220000000800 */
[C---:B-1----:R-:W-:Y:S01]  /*10240*/  LEA R8, P0, R88.reuse, R0, 0x2 ;  /* 0x0000000058087211 */ /* 0x042fe200078010ff */
[----:B------:R1:W-:Y:S01]  /*10250*/  STL.64 [R1+0x598], R18 ;  /* 0x0005981201007387 */ /* 0x0003e20000100a00 */
[-C--:B------:R-:W-:Y:S02]  /*10260*/  LEA.HI.X.SX32 R11, R87, R5.reuse, 0x2, P1 ;  /* 0x00000005570b7211 */ /* 0x080fe400008f16ff */
[----:B------:R-:W-:Y:S01]  /*10270*/  LEA.HI.X.SX32 R9, R88, R5, 0x2, P0 ;  /* 0x0000000558097211 */ /* 0x000fe200000f16ff */
[----:B------:R2:W-:Y:S01]  /*10280*/  STL.64 [R1+0x590], R16 ;  /* 0x0005901001007387 */ /* 0x0005e20000100a00 */
[----:B------:R-:W-:Y:S01]  /*10290*/  IMAD R141, R141, R168, RZ ;  /* 0x000000a88d8d7224 */ /* 0x000fe200078e02ff */
[----:B------:R-:W4:Y:S01]  /*102a0*/  LDC R169, c[0x0][0x240] ;  /* 0x00009000ffa97b82 */ /* 0x000f220000000800 */
[-C--:B---3--:R-:W-:Y:S01]  /*102b0*/  LEA R20, P4, R89, R0.reuse, 0x2 ;  /* 0x0000000059147211 */ /* 0x088fe200078810ff */
[----:B------:R3:W-:Y:S01]  /*102c0*/  STL.64 [R1+0x588], R14 ;  /* 0x0005880e01007387 */ /* 0x0007e20000100a00 */
[----:B-1----:R-:W-:-:S03]  /*102d0*/  LEA R18, P3, R90, R0, 0x2 ;  /* 0x000000005a127211 */ /* 0x002fc600078610ff */
[----:B------:R1:W-:Y:S01]  /*102e0*/  STL.64 [R1+0x580], R12 ;  /* 0x0005800c01007387 */ /* 0x0003e20000100a00 */
[----:B------:R-:W-:Y:S01]  /*102f0*/  LEA.HI.X.SX32 R21, R89, R5, 0x2, P4 ;  /* 0x0000000559157211 */ /* 0x000fe200020f16ff */
[----:B--2---:R-:W-:Y:S01]  /*10300*/  IMAD R154, R154, R3, RZ ;  /* 0x000000039a9a7224 */ /* 0x004fe200078e02ff */
[CC--:B------:R-:W-:Y:S01]  /*10310*/  LEA R16, P6, R91.reuse, R0.reuse, 0x2 ;  /* 0x000000005b107211 */ /* 0x0c0fe200078c10ff */
[----:B------:R2:W-:Y:S01]  /*10320*/  STL.64 [R1+0x578], R10 ;  /* 0x0005780a01007387 */ /* 0x0005e20000100a00 */
[-C--:B------:R-:W-:Y:S01]  /*10330*/  LEA.HI.X.SX32 R19, R90, R5.reuse, 0x2, P3 ;  /* 0x000000055a137211 */ /* 0x080fe200018f16ff */
[----:B------:R-:W4:Y:S01]  /*10340*/  LDC R3, c[0x0][0x240] ;  /* 0x00009000ff037b82 */ /* 0x000f220000000800 */
[-C--:B---3--:R-:W-:Y:S01]  /*10350*/  LEA R14, P5, R92, R0.reuse, 0x2 ;  /* 0x000000005c0e7211 */ /* 0x088fe200078a10ff */
[----:B------:R3:W-:Y:S01]  /*10360*/  STL.64 [R1+0x570], R8 ;  /* 0x0005700801007387 */ /* 0x0007e20000100a00 */
[----:B------:R-:W-:Y:S02]  /*10370*/  LEA.HI.X.SX32 R17, R91, R5, 0x2, P6 ;  /* 0x000000055b117211 */ /* 0x000fe400030f16ff */
[----:B-1----:R-:W-:-:S02]  /*10380*/  LEA R12, P2, R93, R0, 0x2 ;  /* 0x000000005d0c7211 */ /* 0x002fc400078410ff */
[-C--:B------:R-:W-:Y:S01]  /*10390*/  LEA.HI.X.SX32 R15, R92, R5.reuse, 0x2, P5 ;  /* 0x000000055c0f7211 */ /* 0x080fe200028f16ff */
[----:B------:R-:W1:Y:S01]  /*103a0*/  LDC R168, c[0x0][0x240] ;  /* 0x00009000ffa87b82 */ /* 0x000e620000000800 */
[CC--:B--2---:R-:W-:Y:S01]  /*103b0*/  LEA R10, P1, R94.reuse, R0.reuse, 0x2 ;  /* 0x000000005e0a7211 */ /* 0x0c4fe200078210ff */
[----:B------:R2:W-:Y:S01]  /*103c0*/  STL.64 [R1+0x568], R20 ;  /* 0x0005681401007387 */ /* 0x0005e20000100a00 */
[-C--:B------:R-:W-:Y:S02]  /*103d0*/  LEA.HI.X.SX32 R13, R93, R5.reuse, 0x2, P2 ;  /* 0x000000055d0d7211 */ /* 0x080fe400010f16ff */
[CC--:B---3--:R-:W-:Y:S01]  /*103e0*/  LEA R8, P0, R95.reuse, R0.reuse, 0x2 ;  /* 0x000000005f087211 */ /* 0x0c8fe200078010ff */
[----:B------:R3:W-:Y:S01]  /*103f0*/  STL.64 [R1+0x560], R18 ;  /* 0x0005601201007387 */ /* 0x0007e20000100a00 */
[-C--:B------:R-:W-:Y:S02]  /*10400*/  LEA.HI.X.SX32 R11, R94, R5.reuse, 0x2, P1 ;  /* 0x000000055e0b7211 */ /* 0x080fe400008f16ff */
[----:B------:R-:W-:Y:S01]  /*10410*/  LEA.HI.X.SX32 R9, R95, R5, 0x2, P0 ;  /* 0x000000055f097211 */ /* 0x000fe200000f16ff */
[----:B------:R3:W-:Y:S01]  /*10420*/  STL.64 [R1+0x558], R16 ;  /* 0x0005581001007387 */ /* 0x0007e20000100a00 */
[----:B--2---:R-:W-:-:S03]  /*10430*/  LEA R20, P4, R96, R0, 0x2 ;  /* 0x0000000060147211 */ /* 0x004fc600078810ff */
[----:B------:R2:W-:Y:S01]  /*10440*/  STL.64 [R1+0x550], R14 ;  /* 0x0005500e01007387 */ /* 0x0005e20000100a00 */
[----:B---3--:R-:W-:-:S03]  /*10450*/  LEA R18, P3, R97, R0, 0x2 ;  /* 0x0000000061127211 */ /* 0x008fc600078610ff */
[----:B------:R3:W-:Y:S01]  /*10460*/  STL.64 [R1+0x548], R12 ;  /* 0x0005480c01007387 */ /* 0x0007e20000100a00 */
[-C--:B------:R-:W-:Y:S02]  /*10470*/  LEA.HI.X.SX32 R21, R96, R5.reuse, 0x2, P4 ;  /* 0x0000000560157211 */ /* 0x080fe400020f16ff */
[CC--:B------:R-:W-:Y:S01]  /*10480*/  LEA R16, P6, R98.reuse, R0.reuse, 0x2 ;  /* 0x0000000062107211 */ /* 0x0c0fe200078c10ff */
[----:B------:R4:W-:Y:S01]  /*10490*/  STL.64 [R1+0x540], R10 ;  /* 0x0005400a01007387 */ /* 0x0009e20000100a00 */
[-C--:B------:R-:W-:Y:S02]  /*104a0*/  LEA.HI.X.SX32 R19, R97, R5.reuse, 0x2, P3 ;  /* 0x0000000561137211 */ /* 0x080fe400018f16ff */
[-C--:B--2---:R-:W-:Y:S01]  /*104b0*/  LEA R14, P5, R99, R0.reuse, 0x2 ;  /* 0x00000000630e7211 */ /* 0x084fe200078a10ff */
[----:B------:R2:W-:Y:S01]  /*104c0*/  STL.64 [R1+0x538], R8 ;  /* 0x0005380801007387 */ /* 0x0005e20000100a00 */
[----:B------:R-:W-:Y:S02]  /*104d0*/  LEA.HI.X.SX32 R17, R98, R5, 0x2, P6 ;  /* 0x0000000562117211 */ /* 0x000fe400030f16ff */
[----:B---3--:R-:W-:-:S02]  /*104e0*/  LEA R12, P2, R100, R0, 0x2 ;  /* 0x00000000640c7211 */ /* 0x008fc400078410ff */
[-C--:B------:R-:W-:Y:S02]  /*104f0*/  LEA.HI.X.SX32 R15, R99, R5.reuse, 0x2, P5 ;  /* 0x00000005630f7211 */ /* 0x080fe400028f16ff */
[CC--:B----4-:R-:W-:Y:S01]  /*10500*/  LEA R10, P1, R101.reuse, R0.reuse, 0x2 ;  /* 0x00000000650a7211 */ /* 0x0d0fe200078210ff */
[----:B------:R3:W-:Y:S01]  /*10510*/  STL.64 [R1+0x530], R20 ;  /* 0x0005301401007387 */ /* 0x0007e20000100a00 */
[-C--:B------:R-:W-:Y:S02]  /*10520*/  LEA.HI.X.SX32 R13, R100, R5.reuse, 0x2, P2 ;  /* 0x00000005640d7211 */ /* 0x080fe400010f16ff */
[CC--:B--2---:R-:W-:Y:S01]  /*10530*/  LEA R8, P0, R102.reuse, R0.reuse, 0x2 ;  /* 0x0000000066087211 */ /* 0x0c4fe200078010ff */
[----:B------:R2:W-:Y:S01]  /*10540*/  STL.64 [R1+0x528], R18 ;  /* 0x0005281201007387 */ /* 0x0005e20000100a00 */
[-C--:B------:R-:W-:Y:S02]  /*10550*/  LEA.HI.X.SX32 R11, R101, R5.reuse, 0x2, P1 ;  /* 0x00000005650b7211 */ /* 0x080fe400008f16ff */
[----:B------:R-:W-:Y:S01]  /*10560*/  LEA.HI.X.SX32 R9, R102, R5, 0x2, P0 ;  /* 0x0000000566097211 */ /* 0x000fe200000f16ff */
[----:B------:R4:W-:Y:S01]  /*10570*/  STL.64 [R1+0x520], R16 ;  /* 0x0005201001007387 */ /* 0x0009e20000100a00 */
[----:B---3--:R-:W-:-:S03]  /*10580*/  LEA R20, P4, R103, R0, 0x2 ;  /* 0x0000000067147211 */ /* 0x008fc600078810ff */
[----:B------:R3:W-:Y:S01]  /*10590*/  STL.64 [R1+0x518], R14 ;  /* 0x0005180e01007387 */ /* 0x0007e20000100a00 */
[----:B--2---:R-:W-:-:S03]  /*105a0*/  LEA R18, P3, R104, R0, 0x2 ;  /* 0x0000000068127211 */ /* 0x004fc600078610ff */
[----:B------:R2:W-:Y:S01]  /*105b0*/  STL.64 [R1+0x510], R12 ;  /* 0x0005100c01007387 */ /* 0x0005e20000100a00 */
[-C--:B------:R-:W-:Y:S02]  /*105c0*/  LEA.HI.X.SX32 R21, R103, R5.reuse, 0x2, P4 ;  /* 0x0000000567157211 */ /* 0x080fe400020f16ff */
[CC--:B----4-:R-:W-:Y:S01]  /*105d0*/  LEA R16, P6, R105.reuse, R0.reuse, 0x2 ;  /* 0x0000000069107211 */ /* 0x0d0fe200078c10ff */
[----:B------:R4:W-:Y:S01]  /*105e0*/  STL.64 [R1+0x508], R10 ;  /* 0x0005080a01007387 */ /* 0x0009e20000100a00 */
[-C--:B------:R-:W-:Y:S02]  /*105f0*/  LEA.HI.X.SX32 R19, R104, R5.reuse, 0x2, P3 ;  /* 0x0000000568137211 */ /* 0x080fe400018f16ff */
[-C--:B---3--:R-:W-:Y:S01]  /*10600*/  LEA R14, P5, R106, R0.reuse, 0x2 ;  /* 0x000000006a0e7211 */ /* 0x088fe200078a10ff */
[----:B------:R3:W-:Y:S01]  /*10610*/  STL.64 [R1+0x500], R8 ;  /* 0x0005000801007387 */ /* 0x0007e20000100a00 */
[----:B------:R-:W-:Y:S02]  /*10620*/  LEA.HI.X.SX32 R17, R105, R5, 0x2, P6 ;  /* 0x0000000569117211 */ /* 0x000fe400030f16ff */
[----:B--2---:R-:W-:-:S02]  /*10630*/  LEA R12, P2, R107, R0, 0x2 ;  /* 0x000000006b0c7211 */ /* 0x004fc400078410ff */
[-C--:B------:R-:W-:Y:S02]  /*10640*/  LEA.HI.X.SX32 R15, R106, R5.reuse, 0x2, P5 ;  /* 0x000000056a0f7211 */ /* 0x080fe400028f16ff */
[CC--:B----4-:R-:W-:Y:S01]  /*10650*/  LEA R10, P1, R108.reuse, R0.reuse, 0x2 ;  /* 0x000000006c0a7211 */ /* 0x0d0fe200078210ff */
        /* <DEDUP_REMOVED lines=12> */
[CC--:B----4-:R-:W-:Y:S01]  /*10720*/  LEA R16, P6, R112.reuse, R0.reuse, 0x2 ;  /* 0x0000000070107211 */ /* 0x0d0fe200078c10ff */
        /* <DEDUP_REMOVED lines=40> */
[----:B------:R-:W-:Y:S02]  /*109b0*/  LEA.HI.X.SX32 R21, R124, R5, 0x2, P4 ;  /* 0x000000057c157211 */ /* 0x000fe400020f16ff */
[-C--:B----4-:R-:W-:Y:S01]  /*109c0*/  LEA R16, P6, R127, R0.reuse, 0x2 ;  /* 0x000000007f107211 */ /* 0x090fe200078c10ff */
[----:B------:R4:W-:Y:S01]  /*109d0*/  STL.64 [R1+0x460], R10 ;  /* 0x0004600a01007387 */ /* 0x0009e20000100a00 */
[----:B------:R-:W-:Y:S01]  /*109e0*/  IMAD R203, R203, R3, RZ ;  /* 0x00000003cbcb7224 */ /* 0x000fe200078e02ff */
[-C--:B------:R-:W-:Y:S01]  /*109f0*/  LEA.HI.X.SX32 R19, R126, R5.reuse, 0x2, P3 ;  /* 0x000000057e137211 */ /* 0x080fe200018f16ff */
[----:B------:R-:W1:Y:S01]  /*10a00*/  LDC R3, c[0x0][0x240] ;  /* 0x00009000ff037b82 */ /* 0x000e620000000800 */
[----:B--2---:R-:W-:Y:S01]  /*10a10*/  LEA R14, P5, R128, R0, 0x2 ;  /* 0x00000000800e7211 */ /* 0x004fe200078a10ff */
[----:B------:R2:W-:Y:S01]  /*10a20*/  STL.64 [R1+0x458], R8 ;  /* 0x0004580801007387 */ /* 0x0005e20000100a00 */
[----:B------:R-:W-:-:S02]  /*10a30*/  LEA.HI.X.SX32 R17, R127, R5, 0x2, P6 ;  /* 0x000000057f117211 */ /* 0x000fc400030f16ff */
[CC--:B---3--:R-:W-:Y:S02]  /*10a40*/  LEA R12, P2, R129.reuse, R0.reuse, 0x2 ;  /* 0x00000000810c7211 */ /* 0x0c8fe400078410ff */
[-C--:B------:R-:W-:Y:S02]  /*10a50*/  LEA.HI.X.SX32 R15, R128, R5.reuse, 0x2, P5 ;  /* 0x00000005800f7211 */ /* 0x080fe400028f16ff */
[CC--:B----4-:R-:W-:Y:S01]  /*10a60*/  LEA R10, P1, R130.reuse, R0.reuse, 0x2 ;  /* 0x00000000820a7211 */ /* 0x0d0fe200078210ff */
[----:B------:R3:W-:Y:S01]  /*10a70*/  STL.64 [R1+0x450], R20 ;  /* 0x0004501401007387 */ /* 0x0007e20000100a00 */
[-C--:B------:R-:W-:Y:S02]  /*10a80*/  LEA.HI.X.SX32 R13, R129, R5.reuse, 0x2, P2 ;  /* 0x00000005810d7211 */ /* 0x080fe400010f16ff */
[----:B--2---:R-:W-:Y:S01]  /*10a90*/  LEA R8, P0, R131, R0, 0x2 ;  /* 0x0000000083087211 */ /* 0x004fe200078010ff */
[----:B------:R2:W-:Y:S01]  /*10aa0*/  STL.64 [R1+0x448], R18 ;  /* 0x0004481201007387 */ /* 0x0005e20000100a00 */
[----:B------:R-:W-:-:S02]  /*10ab0*/  LEA.HI.X.SX32 R11, R130, R5, 0x2, P1 ;  /* 0x00000005820b7211 */ /* 0x000fc400008f16ff */
        /* <DEDUP_REMOVED lines=36> */
[-C--:B----4-:R-:W-:Y:S01]  /*10d00*/  LEA R10, P1, R145, R0.reuse, 0x2 ;  /* 0x00000000910a7211 */ /* 0x090fe200078210ff */
[----:B------:R3:W-:Y:S01]  /*10d10*/  STL.64 [R1+0x3d8], R20 ;  /* 0x0003d81401007387 */ /* 0x0007e20000100a00 */
[----:B------:R-:W-:Y:S02]  /*10d20*/  LEA.HI.X.SX32 R13, R146, R5, 0x2, P2 ;  /* 0x00000005920d7211 */ /* 0x000fe400010f16ff */
[CC--:B--2---:R-:W-:Y:S01]  /*10d30*/  LEA R8, P0, R144.reuse, R0.reuse, 0x2 ;  /* 0x0000000090087211 */ /* 0x0c4fe200078010ff */
[----:B-1----:R-:W-:Y:S01]  /*10d40*/  IMAD R181, R181, R3, RZ ;  /* 0x00000003b5b57224 */ /* 0x002fe200078e02ff */
[-C--:B------:R-:W-:Y:S01]  /*10d50*/  LEA.HI.X.SX32 R11, R145, R5.reuse, 0x2, P1 ;  /* 0x00000005910b7211 */ /* 0x080fe200008f16ff */
[----:B------:R1:W-:Y:S01]  /*10d60*/  STL.64 [R1+0x3d0], R18 ;  /* 0x0003d01201007387 */ /* 0x0003e20000100a00 */
[----:B------:R-:W-:Y:S01]  /*10d70*/  LEA.HI.X.SX32 R9, R144, R5, 0x2, P0 ;  /* 0x0000000590097211 */ /* 0x000fe200000f16ff */
[----:B------:R-:W2:Y:S02]  /*10d80*/  LDC R3, c[0x0][0x240] ;  /* 0x00009000ff037b82 */ /* 0x000ea40000000800 */
[----:B------:R4:W-:Y:S01]  /*10d90*/  STL.64 [R1+0x3c8], R16 ;  /* 0x0003c81001007387 */ /* 0x0009e20000100a00 */
[----:B---3--:R-:W-:-:S03]  /*10da0*/  LEA R20, P4, R143, R0, 0x2 ;  /* 0x000000008f147211 */ /* 0x008fc600078810ff */
[----:B------:R3:W-:Y:S01]  /*10db0*/  STL.64 [R1+0x3c0], R14 ;  /* 0x0003c00e01007387 */ /* 0x0007e20000100a00 */
[----:B------:R-:W-:Y:S02]  /*10dc0*/  LEA.HI.X.SX32 R21, R143, R5, 0x2, P4 ;  /* 0x000000058f157211 */ /* 0x000fe400020f16ff */
[-C--:B-1----:R-:W-:Y:S01]  /*10dd0*/  LEA R18, P3, R142, R0.reuse, 0x2 ;  /* 0x000000008e127211 */ /* 0x082fe200078610ff */
[----:B------:R1:W-:Y:S01]  /*10de0*/  STL.64 [R1+0x3b8], R12 ;  /* 0x0003b80c01007387 */ /* 0x0003e20000100a00 */
[----:B----4-:R-:W-:-:S03]  /*10df0*/  LEA R16, P6, R141, R0, 0x2 ;  /* 0x000000008d107211 */ /* 0x010fc600078c10ff */
[----:B------:R4:W-:Y:S01]  /*10e00*/  STL.64 [R1+0x3b0], R10 ;  /* 0x0003b00a01007387 */ /* 0x0009e20000100a00 */
[-C--:B------:R-:W-:Y:S02]  /*10e10*/  LEA.HI.X.SX32 R19, R142, R5.reuse, 0x2, P3 ;  /* 0x000000058e137211 */ /* 0x080fe400018f16ff */
[CC--:B---3--:R-:W-:Y:S01]  /*10e20*/  LEA R14, P5, R140.reuse, R0.reuse, 0x2 ;  /* 0x000000008c0e7211 */ /* 0x0c8fe200078a10ff */
[----:B------:R3:W-:Y:S01]  /*10e30*/  STL.64 [R1+0x3a8], R8 ;  /* 0x0003a80801007387 */ /* 0x0007e20000100a00 */
[-C--:B------:R-:W-:Y:S02]  /*10e40*/  LEA.HI.X.SX32 R17, R141, R5.reuse, 0x2, P6 ;  /* 0x000000058d117211 */ /* 0x080fe400030f16ff */
[CC--:B-1----:R-:W-:Y:S02]  /*10e50*/  LEA R12, P2, R139.reuse, R0.reuse, 0x2 ;  /* 0x000000008b0c7211 */ /* 0x0c2fe400078410ff */
[-C--:B------:R-:W-:Y:S02]  /*10e60*/  LEA.HI.X.SX32 R15, R140, R5.reuse, 0x2, P5 ;  /* 0x000000058c0f7211 */ /* 0x080fe400028f16ff */
[----:B----4-:R-:W-:Y:S01]  /*10e70*/  LEA R10, P1, R138, R0, 0x2 ;  /* 0x000000008a0a7211 */ /* 0x010fe200078210ff */
[----:B------:R1:W-:Y:S01]  /*10e80*/  STL.64 [R1+0x3a0], R20 ;  /* 0x0003a01401007387 */ /* 0x0003e20000100a00 */
[----:B------:R-:W-:-:S02]  /*10e90*/  LEA.HI.X.SX32 R13, R139, R5, 0x2, P2 ;  /* 0x000000058b0d7211 */ /* 0x000fc400010f16ff */
[CC--:B---3--:R-:W-:Y:S01]  /*10ea0*/  LEA R8, P0, R137.reuse, R0.reuse, 0x2 ;  /* 0x0000000089087211 */ /* 0x0c8fe200078010ff */
        /* <DEDUP_REMOVED lines=8> */
[----:B------:R-:W-:Y:S02]  /*10f30*/  LEA.HI.X.SX32 R21, R136, R5, 0x2, P4 ;  /* 0x0000000588157211 */ /* 0x000fe400020f16ff */
[----:B----4-:R-:W-:Y:S01]  /*10f40*/  LEA R16, P6, R35, R0, 0x2 ;  /* 0x0000000023107211 */ /* 0x010fe200078c10ff */
[----:B------:R4:W-:Y:S01]  /*10f50*/  STL.64 [R1+0x378], R10 ;  /* 0x0003780a01007387 */ /* 0x0009e20000100a00 */
[----:B------:R-:W-:Y:S01]  /*10f60*/  IMAD R174, R174, R169, RZ ;  /* 0x000000a9aeae7224 */ /* 0x000fe200078e02ff */
[-C--:B------:R-:W-:Y:S01]  /*10f70*/  LEA.HI.X.SX32 R19, R243, R5.reuse, 0x2, P3 ;  /* 0x00000005f3137211 */ /* 0x080fe200018f16ff */
        /* <DEDUP_REMOVED lines=9> */
[-C--:B------:R-:W-:Y:S01]  /*11010*/  LEA.HI.X.SX32 R13, R178, R5.reuse, 0x2, P2 ;  /* 0x00000005b20d7211 */ /* 0x080fe200010f16ff */
[----:B------:R-:W4:Y:S01]  /*11020*/  LDC R168, c[0x0][0x240] ;  /* 0x00009000ffa87b82 */ /* 0x000f220000000800 */
[CC--:B-1----:R-:W-:Y:S01]  /*11030*/  LEA R8, P0, R176.reuse, R0.reuse, 0x2 ;  /* 0x00000000b0087211 */ /* 0x0c2fe200078010ff */
[----:B------:R1:W-:Y:S01]  /*11040*/  STL.64 [R1+0x360], R18 ;  /* 0x0003601201007387 */ /* 0x0003e20000100a00 */
[-C--:B------:R-:W-:Y:S02]  /*11050*/  LEA.HI.X.SX32 R11, R177, R5.reuse, 0x2, P1 ;  /* 0x00000005b10b7211 */ /* 0x080fe400008f16ff */
[----:B------:R-:W-:Y:S01]  /*11060*/  LEA.HI.X.SX32 R9, R176, R5, 0x2, P0 ;  /* 0x00000005b0097211 */ /* 0x000fe200000f16ff */
[----:B------:R2:W-:Y:S01]  /*11070*/  STL.64 [R1+0x358], R16 ;  /* 0x0003581001007387 */ /* 0x0005e20000100a00 */
[----:B---3--:R-:W-:-:S03]  /*11080*/  LEA R20, P4, R174, R0, 0x2 ;  /* 0x00000000ae147211 */ /* 0x008fc600078810ff */
[----:B------:R3:W-:Y:S01]  /*11090*/  STL.64 [R1+0x350], R14 ;  /* 0x0003500e01007387 */ /* 0x0007e20000100a00 */
[----:B-1----:R-:W-:-:S03]  /*110a0*/  LEA R18, P3, R173, R0, 0x2 ;  /* 0x00000000ad127211 */ /* 0x002fc600078610ff */
[----:B------:R1:W-:Y:S01]  /*110b0*/  STL.64 [R1+0x348], R12 ;  /* 0x0003480c01007387 */ /* 0x0003e20000100a00 */
[----:B------:R-:W-:Y:S02]  /*110c0*/  LEA.HI.X.SX32 R21, R174, R5, 0x2, P4 ;  /* 0x00000005ae157211 */ /* 0x000fe400020f16ff */
[-C--:B--2---:R-:W-:Y:S01]  /*110d0*/  LEA R16, P6, R172, R0.reuse, 0x2 ;  /* 0x00000000ac107211 */ /* 0x084fe200078c10ff */
[----:B------:R2:W-:Y:S01]  /*110e0*/  STL.64 [R1+0x340], R10 ;  /* 0x0003400a01007387 */ /* 0x0005e20000100a00 */
[----:B------:R-:W-:Y:S01]  /*110f0*/  IMAD R225, R225, R3, RZ ;  /* 0x00000003e1e17224 */ /* 0x000fe200078e02ff */
[-C--:B---3--:R-:W-:Y:S02]  /*11100*/  LEA R14, P5, R171, R0.reuse, 0x2 ;  /* 0x00000000ab0e7211 */ /* 0x088fe400078a10ff */
[----:B------:R3:W-:Y:S01]  /*11110*/  STL.64 [R1+0x338], R8 ;  /* 0x0003380801007387 */ /* 0x0007e20000100a00 */
[----:B------:R-:W-:Y:S01]  /*11120*/  LEA.HI.X.SX32 R19, R173, R5, 0x2, P3 ;  /* 0x00000005ad137211 */ /* 0x000fe200018f16ff */
[----:B------:R-:W4:Y:S01]  /*11130*/  LDC R3, c[0x0][0x240] ;  /* 0x00009000ff037b82 */ /* 0x000f220000000800 */
[----:B-1----:R-:W-:-:S02]  /*11140*/  LEA R12, P2, R170, R0, 0x2 ;  /* 0x00000000aa0c7211 */ /* 0x002fc400078410ff */
[-C--:B------:R-:W-:Y:S02]  /*11150*/  LEA.HI.X.SX32 R17, R172, R5.reuse, 0x2, P6 ;  /* 0x00000005ac117211 */ /* 0x080fe400030f16ff */
[-C--:B--2---:R-:W-:Y:S02]  /*11160*/  LEA R10, P1, R167, R0.reuse, 0x2 ;  /* 0x00000000a70a7211 */ /* 0x084fe400078210ff */
[-C--:B------:R-:W-:Y:S02]  /*11170*/  LEA.HI.X.SX32 R15, R171, R5.reuse, 0x2, P5 ;  /* 0x00000005ab0f7211 */ /* 0x080fe400028f16ff */
[----:B---3--:R-:W-:Y:S01]  /*11180*/  LEA R8, P0, R166, R0, 0x2 ;  /* 0x00000000a6087211 */ /* 0x008fe200078010ff */
[----:B------:R1:W-:Y:S01]  /*11190*/  STL.64 [R1+0x330], R20 ;  /* 0x0003301401007387 */ /* 0x0003e20000100a00 */
[-C--:B------:R-:W-:Y:S02]  /*111a0*/  LEA.HI.X.SX32 R13, R170, R5.reuse, 0x2, P2 ;  /* 0x00000005aa0d7211 */ /* 0x080fe400010f16ff */
[-C--:B------:R-:W-:Y:S01]  /*111b0*/  LEA.HI.X.SX32 R11, R167, R5.reuse, 0x2, P1 ;  /* 0x00000005a70b7211 */ /* 0x080fe200008f16ff */
[----:B------:R2:W-:Y:S01]  /*111c0*/  STL.64 [R1+0x328], R18 ;  /* 0x0003281201007387 */ /* 0x0005e20000100a00 */
[----:B------:R-:W-:-:S03]  /*111d0*/  LEA.HI.X.SX32 R9, R166, R5, 0x2, P0 ;  /* 0x00000005a6097211 */ /* 0x000fc600000f16ff */
[----:B------:R3:W-:Y:S01]  /*111e0*/  STL.64 [R1+0x320], R16 ;  /* 0x0003201001007387 */ /* 0x0007e20000100a00 */
[----:B-1----:R-:W-:-:S03]  /*111f0*/  LEA R20, P4, R165, R0, 0x2 ;  /* 0x00000000a5147211 */ /* 0x002fc600078810ff */
[----:B------:R1:W-:Y:S01]  /*11200*/  STL.64 [R1+0x318], R14 ;  /* 0x0003180e01007387 */ /* 0x0003e20000100a00 */
[----:B--2---:R-:W-:-:S03]  /*11210*/  LEA R18, P3, R164, R0, 0x2 ;  /* 0x00000000a4127211 */ /* 0x004fc600078610ff */
[----:B------:R2:W-:Y:S01]  /*11220*/  STL.64 [R1+0x310], R12 ;  /* 0x0003100c01007387 */ /* 0x0005e20000100a00 */
[-C--:B------:R-:W-:Y:S02]  /*11230*/  LEA.HI.X.SX32 R21, R165, R5.reuse, 0x2, P4 ;  /* 0x00000005a5157211 */ /* 0x080fe400020f16ff */
[CC--:B---3--:R-:W-:Y:S01]  /*11240*/  LEA R16, P6, R163.reuse, R0.reuse, 0x2 ;  /* 0x00000000a3107211 */ /* 0x0c8fe200078c10ff */
[----:B------:R3:W-:Y:S01]  /*11250*/  STL.64 [R1+0x308], R10 ;  /* 0x0003080a01007387 */ /* 0x0007e20000100a00 */
[-C--:B------:R-:W-:Y:S02]  /*11260*/  LEA.HI.X.SX32 R19, R164, R5.reuse, 0x2, P3 ;  /* 0x00000005a4137211 */ /* 0x080fe400018f16ff */
[-C--:B-1----:R-:W-:Y:S01]  /*11270*/  LEA R14, P5, R162, R0.reuse, 0x2 ;  /* 0x00000000a20e7211 */ /* 0x082fe200078a10ff */
[----:B------:R1:W-:Y:S01]  /*11280*/  STL.64 [R1+0x300], R8 ;  /* 0x0003000801007387 */ /* 0x0003e20000100a00 */
[----:B------:R-:W-:Y:S02]  /*11290*/  LEA.HI.X.SX32 R17, R163, R5, 0x2, P6 ;  /* 0x00000005a3117211 */ /* 0x000fe400030f16ff */
[----:B--2---:R-:W-:-:S02]  /*112a0*/  LEA R12, P2, R161, R0, 0x2 ;  /* 0x00000000a10c7211 */ /* 0x004fc400078410ff */
[-C--:B------:R-:W-:Y:S02]  /*112b0*/  LEA.HI.X.SX32 R15, R162, R5.reuse, 0x2, P5 ;  /* 0x00000005a20f7211 */ /* 0x080fe400028f16ff */
[CC--:B---3--:R-:W-:Y:S01]  /*112c0*/  LEA R10, P1, R160.reuse, R0.reuse, 0x2 ;  /* 0x00000000a00a7211 */ /* 0x0c8fe200078210ff */
[----:B------:R2:W-:Y:S01]  /*112d0*/  STL.64 [R1+0x2f8], R20 ;  /* 0x0002f81401007387 */ /* 0x0005e20000100a00 */
[-C--:B------:R-:W-:Y:S02]  /*112e0*/  LEA.HI.X.SX32 R13, R161, R5.reuse, 0x2, P2 ;  /* 0x00000005a10d7211 */ /* 0x080fe400010f16ff */
[CC--:B-1----:R-:W-:Y:S01]  /*112f0*/  LEA R8, P0, R159.reuse, R0.reuse, 0x2 ;  /* 0x000000009f087211 */ /* 0x0c2fe200078010ff */
[----:B------:R1:W-:Y:S01]  /*11300*/  STL.64 [R1+0x2f0], R18 ;  /* 0x0002f01201007387 */ /* 0x0003e20000100a00 */
[-C--:B------:R-:W-:Y:S02]  /*11310*/  LEA.HI.X.SX32 R11, R160, R5.reuse, 0x2, P1 ;  /* 0x00000005a00b7211 */ /* 0x080fe400008f16ff */
[----:B------:R-:W-:Y:S01]  /*11320*/  LEA.HI.X.SX32 R9, R159, R5, 0x2, P0 ;  /* 0x000000059f097211 */ /* 0x000fe200000f16ff */
[----:B------:R3:W-:Y:S01]  /*11330*/  STL.64 [R1+0x2e8], R16 ;  /* 0x0002e81001007387 */ /* 0x0007e20000100a00 */
[----:B--2---:R-:W-:-:S03]  /*11340*/  LEA R20, P4, R158, R0, 0x2 ;  /* 0x000000009e147211 */ /* 0x004fc600078810ff */
[----:B------:R2:W-:Y:S01]  /*11350*/  STL.64 [R1+0x2e0], R14 ;  /* 0x0002e00e01007387 */ /* 0x0005e20000100a00 */
[----:B-1----:R-:W-:-:S03]  /*11360*/  LEA R18, P3, R157, R0, 0x2 ;  /* 0x000000009d127211 */ /* 0x002fc600078610ff */
[----:B------:R1:W-:Y:S01]  /*11370*/  STL.64 [R1+0x2d8], R12 ;  /* 0x0002d80c01007387 */ /* 0x0003e20000100a00 */
[-C--:B------:R-:W-:Y:S02]  /*11380*/  LEA.HI.X.SX32 R21, R158, R5.reuse, 0x2, P4 ;  /* 0x000000059e157211 */ /* 0x080fe400020f16ff */
[CC--:B---3--:R-:W-:Y:S01]  /*11390*/  LEA R16, P6, R156.reuse, R0.reuse, 0x2 ;  /* 0x000000009c107211 */ /* 0x0c8fe200078c10ff */
[----:B------:R3:W-:Y:S01]  /*113a0*/  STL.64 [R1+0x2d0], R10 ;  /* 0x0002d00a01007387 */ /* 0x0007e20000100a00 */
[-C--:B------:R-:W-:Y:S02]  /*113b0*/  LEA.HI.X.SX32 R19, R157, R5.reuse, 0x2, P3 ;  /* 0x000000059d137211 */ /* 0x080fe400018f16ff */
[-C--:B--2---:R-:W-:Y:S01]  /*113c0*/  LEA R14, P5, R155, R0.reuse, 0x2 ;  /* 0x000000009b0e7211 */ /* 0x084fe200078a10ff */
[----:B------:R2:W-:Y:S01]  /*113d0*/  STL.64 [R1+0x2c8], R8 ;  /* 0x0002c80801007387 */ /* 0x0005e20000100a00 */
[----:B------:R-:W-:Y:S02]  /*113e0*/  LEA.HI.X.SX32 R17, R156, R5, 0x2, P6 ;  /* 0x000000059c117211 */ /* 0x000fe400030f16ff */
[----:B-1----:R-:W-:Y:S01]  /*113f0*/  LEA R12, P2, R180, R0, 0x2 ;  /* 0x00000000b40c7211 */ /* 0x002fe200078410ff */
[----:B------:R-:W-:Y:S01]  /*11400*/  IMAD R199, R199, R169, RZ ;  /* 0x000000a9c7c77224 */ /* 0x000fe200078e02ff */
[----:B------:R-:W-:-:S02]  /*11410*/  LEA.HI.X.SX32 R15, R155, R5, 0x2, P5 ;  /* 0x000000059b0f7211 */ /* 0x000fc400028f16ff */
[----:B---3--:R-:W-:Y:S01]  /*11420*/  LEA R10, P1, R154, R0, 0x2 ;  /* 0x000000009a0a7211 */ /* 0x008fe200078210ff */
[----:B----4-:R-:W-:Y:S01]  /*11430*/  IMAD R198, R198, R168, RZ ;  /* 0x000000a8c6c67224 */ /* 0x010fe200078e02ff */
[-C--:B------:R-:W-:Y:S02]  /*11440*/  LEA.HI.X.SX32 R13, R180, R5.reuse, 0x2, P2 ;  /* 0x00000005b40d7211 */ /* 0x080fe400010f16ff */
[-C--:B--2---:R-:W-:Y:S01]  /*11450*/  LEA R8, P0, R203, R0.reuse, 0x2 ;  /* 0x00000000cb087211 */ /* 0x084fe200078010ff */
[----:B------:R1:W-:Y:S01]  /*11460*/  STL.64 [R1+0x2c0], R20 ;  /* 0x0002c01401007387 */ /* 0x0003e20000100a00 */
[----:B------:R-:W-:Y:S01]  /*11470*/  LEA.HI.X.SX32 R11, R154, R5, 0x2, P1 ;  /* 0x000000059a0b7211 */ /* 0x000fe200008f16ff */
[----:B------:R-:W-:Y:S01]  /*11480*/  IMAD R205, R205, R3, RZ ;  /* 0x00000003cdcd7224 */ /* 0x000fe200078e02ff */
[----:B------:R-:W-:Y:S01]  /*11490*/  LEA.HI.X.SX32 R9, R203, R5, 0x2, P0 ;  /* 0x00000005cb097211 */ /* 0x000fe200000f16ff */
[----:B------:R2:W-:Y:S01]  /*114a0*/  STL.64 [R1+0x2b8], R18 ;  /* 0x0002b81201007387 */ /* 0x0005e20000100a00 */
[----:B------:R-:W3:Y:S03]  /*114b0*/  LDC R3, c[0x0][0x240] ;  /* 0x00009000ff037b82 */ /* 0x000ee60000000800 */
[----:B------:R4:W-:Y:S01]  /*114c0*/  STL.64 [R1+0x2b0], R16 ;  /* 0x0002b01001007387 */ /* 0x0009e20000100a00 */
[----:B-1----:R-:W-:-:S03]  /*114d0*/  LEA R20, P4, R202, R0, 0x2 ;  /* 0x00000000ca147211 */ /* 0x002fc600078810ff */
[----:B------:R1:W-:Y:S01]  /*114e0*/  STL.64 [R1+0x2a8], R14 ;  /* 0x0002a80e01007387 */ /* 0x0003e20000100a00 */
[----:B------:R-:W3:Y:S01]  /*114f0*/  LDC R169, c[0x0][0x240] ;  /* 0x00009000ffa97b82 */ /* 0x000ee20000000800 */
[CC--:B--2---:R-:W-:Y:S02]  /*11500*/  LEA R18, P3, R201.reuse, R0.reuse, 0x2 ;  /* 0x00000000c9127211 */ /* 0x0c4fe400078610ff */
[----:B------:R2:W-:Y:S01]  /*11510*/  STL.64 [R1+0x2a0], R12 ;  /* 0x0002a00c01007387 */ /* 0x0005e20000100a00 */
[-C--:B------:R-:W-:Y:S02]  /*11520*/  LEA.HI.X.SX32 R21, R202, R5.reuse, 0x2, P4 ;  /* 0x00000005ca157211 */ /* 0x080fe400020f16ff */
[CC--:B----4-:R-:W-:Y:S01]  /*11530*/  LEA R16, P6, R200.reuse, R0.reuse, 0x2 ;  /* 0x00000000c8107211 */ /* 0x0d0fe200078c10ff */
[----:B------:R4:W-:Y:S01]  /*11540*/  STL.64 [R1+0x298], R10 ;  /* 0x0002980a01007387 */ /* 0x0009e20000100a00 */
[-C--:B------:R-:W-:Y:S01]  /*11550*/  LEA.HI.X.SX32 R19, R201, R5.reuse, 0x2, P3 ;  /* 0x00000005c9137211 */ /* 0x080fe200018f16ff */
[----:B------:R-:W3:Y:S01]  /*11560*/  LDC R168, c[0x0][0x240] ;  /* 0x00009000ffa87b82 */ /* 0x000ee20000000800 */
[----:B-1----:R-:W-:Y:S01]  /*11570*/  LEA R14, P5, R199, R0, 0x2 ;  /* 0x00000000c70e7211 */ /* 0x002fe200078a10ff */
[----:B------:R1:W-:Y:S01]  /*11580*/  STL.64 [R1+0x290], R8 ;  /* 0x0002900801007387 */ /* 0x0003e20000100a00 */
[----:B------:R-:W-:-:S02]  /*11590*/  LEA.HI.X.SX32 R17, R200, R5, 0x2, P6 ;  /* 0x00000005c8117211 */ /* 0x000fc400030f16ff */
[CC--:B--2---:R-:W-:Y:S02]  /*115a0*/  LEA R12, P2, R198.reuse, R0.reuse, 0x2 ;  /* 0x00000000c60c7211 */ /* 0x0c4fe400078410ff */
[-C--:B------:R-:W-:Y:S02]  /*115b0*/  LEA.HI.X.SX32 R15, R199, R5.reuse, 0x2, P5 ;  /* 0x00000005c70f7211 */ /* 0x080fe400028f16ff */
[CC--:B----4-:R-:W-:Y:S01]  /*115c0*/  LEA R10, P1, R197.reuse, R0.reuse, 0x2 ;  /* 0x00000000c50a7211 */ /* 0x0d0fe200078210ff */
[----:B------:R2:W-:Y:S01]  /*115d0*/  STL.64 [R1+0x288], R20 ;  /* 0x0002881401007387 */ /* 0x0005e20000100a00 */
[-C--:B------:R-:W-:Y:S02]  /*115e0*/  LEA.HI.X.SX32 R13, R198, R5.reuse, 0x2, P2 ;  /* 0x00000005c60d7211 */ /* 0x080fe400010f16ff */
[----:B-1----:R-:W-:Y:S01]  /*115f0*/  LEA R8, P0, R196, R0, 0x2 ;  /* 0x00000000c4087211 */ /* 0x002fe200078010ff */
[----:B------:R1:W-:Y:S01]  /*11600*/  STL.64 [R1+0x280], R18 ;  /* 0x0002801201007387 */ /* 0x0003e20000100a00 */
[----:B------:R-:W-:-:S02]  /*11610*/  LEA.HI.X.SX32 R11, R197, R5, 0x2, P1 ;  /* 0x00000005c50b7211 */ /* 0x000fc400008f16ff */
[----:B------:R-:W-:Y:S01]  /*11620*/  LEA.HI.X.SX32 R9, R196, R5, 0x2, P0 ;  /* 0x00000005c4097211 */ /* 0x000fe200000f16ff */
[----:B------:R4:W-:Y:S01]  /*11630*/  STL.64 [R1+0x278], R16 ;  /* 0x0002781001007387 */ /* 0x0009e20000100a00 */
[----:B--2---:R-:W-:-:S03]  /*11640*/  LEA R20, P4, R195, R0, 0x2 ;  /* 0x00000000c3147211 */ /* 0x004fc600078810ff */
[----:B------:R2:W-:Y:S01]  /*11650*/  STL.64 [R1+0x270], R14 ;  /* 0x0002700e01007387 */ /* 0x0005e20000100a00 */
[----:B-1----:R-:W-:-:S03]  /*11660*/  LEA R18, P3, R194, R0, 0x2 ;  /* 0x00000000c2127211 */ /* 0x002fc600078610ff */
        /* <DEDUP_REMOVED lines=8> */
[----:B-1----:R-:W-:-:S02]  /*116f0*/  LEA R12, P2, R191, R0, 0x2 ;  /* 0x00000000bf0c7211 */ /* 0x002fc400078410ff */
        /* <DEDUP_REMOVED lines=9> */
[----:B-1----:R-:W-:-:S03]  /*11790*/  LEA R20, P4, R188, R0, 0x2 ;  /* 0x00000000bc147211 */ /* 0x002fc600078810ff */
[----:B------:R1:W-:Y:S01]  /*117a0*/  STL.64 [R1+0x238], R14 ;  /* 0x0002380e01007387 */ /* 0x0003e20000100a00 */
[----:B--2---:R-:W-:-:S03]  /*117b0*/  LEA R18, P3, R187, R0, 0x2 ;  /* 0x00000000bb127211 */ /* 0x004fc600078610ff */
[----:B------:R2:W-:Y:S01]  /*117c0*/  STL.64 [R1+0x230], R12 ;  /* 0x0002300c01007387 */ /* 0x0005e20000100a00 */
[----:B------:R-:W-:Y:S02]  /*117d0*/  LEA.HI.X.SX32 R21, R188, R5, 0x2, P4 ;  /* 0x00000005bc157211 */ /* 0x000fe400020f16ff */
[-C--:B----4-:R-:W-:Y:S01]  /*117e0*/  LEA R16, P6, R186, R0.reuse, 0x2 ;  /* 0x00000000ba107211 */ /* 0x090fe200078c10ff */
[----:B------:R4:W-:Y:S01]  /*117f0*/  STL.64 [R1+0x228], R10 ;  /* 0x0002280a01007387 */ /* 0x0009e20000100a00 */
[----:B---3--:R-:W-:Y:S01]  /*11800*/  IMAD R74, R74, R3, RZ ;  /* 0x000000034a4a7224 */ /* 0x008fe200078e02ff */
        /* <DEDUP_REMOVED lines=10> */
[C---:B-1----:R-:W-:Y:S01]  /*118b0*/  LEA R8, P0, R182.reuse, R0, 0x2 ;  /* 0x00000000b6087211 */ /* 0x042fe200078010ff */
[----:B------:R1:W-:Y:S01]  /*118c0*/  STL.64 [R1+0x210], R18 ;  /* 0x0002101201007387 */ /* 0x0003e20000100a00 */
[----:B------:R-:W-:Y:S01]  /*118d0*/  LEA.HI.X.SX32 R11, R183, R5, 0x2, P1 ;  /* 0x00000005b70b7211 */ /* 0x000fe200008f16ff */
[----:B------:R-:W-:Y:S01]  /*118e0*/  IMAD R223, R223, R169, RZ ;  /* 0x000000a9dfdf7224 */ /* 0x000fe200078e02ff */
[----:B------:R-:W-:Y:S01]  /*118f0*/  LEA.HI.X.SX32 R9, R182, R5, 0x2, P0 ;  /* 0x00000005b6097211 */ /* 0x000fe200000f16ff */
[----:B------:R4:W-:Y:S01]  /*11900*/  STL.64 [R1+0x208], R16 ;  /* 0x0002081001007387 */ /* 0x0009e20000100a00 */
[----:B------:R-:W-:Y:S01]  /*11910*/  IMAD R222, R222, R168, RZ ;  /* 0x000000a8dede7224 */ /* 0x000fe200078e02ff */
[----:B------:R-:W3:Y:S01]  /*11920*/  LDC R169, c[0x0][0x240] ;  /* 0x00009000ffa97b82 */ /* 0x000ee20000000800 */
[-C--:B--2---:R-:W-:Y:S01]  /*11930*/  LEA R20, P4, R204, R0.reuse, 0x2 ;  /* 0x00000000cc147211 */ /* 0x084fe200078810ff */
[----:B------:R2:W-:Y:S01]  /*11940*/  STL.64 [R1+0x200], R14 ;  /* 0x0002000e01007387 */ /* 0x0005e20000100a00 */
[----:B-1----:R-:W-:-:S03]  /*11950*/  LEA R18, P3, R181, R0, 0x2 ;  /* 0x00000000b5127211 */ /* 0x002fc600078610ff */
[----:B------:R1:W-:Y:S01]  /*11960*/  STL.64 [R1+0x1f8], R12 ;  /* 0x0001f80c01007387 */ /* 0x0003e20000100a00 */
[-C--:B------:R-:W-:Y:S01]  /*11970*/  LEA.HI.X.SX32 R21, R204, R5.reuse, 0x2, P4 ;  /* 0x00000005cc157211 */ /* 0x080fe200020f16ff */
[----:B------:R-:W3:Y:S01]  /*11980*/  LDC R168, c[0x0][0x240] ;  /* 0x00009000ffa87b82 */ /* 0x000ee20000000800 */
[-C--:B----4-:R-:W-:Y:S01]  /*11990*/  LEA R16, P6, R227, R0.reuse, 0x2 ;  /* 0x00000000e3107211 */ /* 0x090fe200078c10ff */
        /* <DEDUP_REMOVED lines=26> */
[----:B--2---:R-:W-:-:S02]  /*11b40*/  LEA R12, P2, R218, R0, 0x2 ;  /* 0x00000000da0c7211 */ /* 0x004fc400078410ff */
[-C--:B------:R-:W-:Y:S02]  /*11b50*/  LEA.HI.X.SX32 R15, R219, R5.reuse, 0x2, P5 ;  /* 0x00000005db0f7211 */ /* 0x080fe400028f16ff */
[-C--:B----4-:R-:W-:Y:S01]  /*11b60*/  LEA R10, P1, R217, R0.reuse, 0x2 ;  /* 0x00000000d90a7211 */ /* 0x090fe200078210ff */
[----:B------:R2:W-:Y:S01]  /*11b70*/  STL.64 [R1+0x1a8], R20 ;  /* 0x0001a81401007387 */ /* 0x0005e20000100a00 */
[----:B------:R-:W-:Y:S02]  /*11b80*/  LEA.HI.X.SX32 R13, R218, R5, 0x2, P2 ;  /* 0x00000005da0d7211 */ /* 0x000fe400010f16ff */
[CC--:B-1----:R-:W-:Y:S01]  /*11b90*/  LEA R8, P0, R216.reuse, R0.reuse, 0x2 ;  /* 0x00000000d8087211 */ /* 0x0c2fe200078010ff */
[----:B---3--:R-:W-:Y:S01]  /*11ba0*/  IMAD R241, R241, R3, RZ ;  /* 0x00000003f1f17224 */ /* 0x008fe200078e02ff */
[-C--:B------:R-:W-:Y:S01]  /*11bb0*/  LEA.HI.X.SX32 R11, R217, R5.reuse, 0x2, P1 ;  /* 0x00000005d90b7211 */ /* 0x080fe200008f16ff */
[----:B------:R1:W-:Y:S01]  /*11bc0*/  STL.64 [R1+0x1a0], R18 ;  /* 0x0001a01201007387 */ /* 0x0003e20000100a00 */
[----:B------:R-:W-:Y:S01]  /*11bd0*/  LEA.HI.X.SX32 R9, R216, R5, 0x2, P0 ;  /* 0x00000005d8097211 */ /* 0x000fe200000f16ff */
[----:B------:R-:W3:Y:S02]  /*11be0*/  LDC R3, c[0x0][0x240] ;  /* 0x00009000ff037b82 */ /* 0x000ee40000000800 */
[----:B------:R4:W-:Y:S01]  /*11bf0*/  STL.64 [R1+0x198], R16 ;  /* 0x0001981001007387 */ /* 0x0009e20000100a00 */
[----:B--2---:R-:W-:-:S03]  /*11c00*/  LEA R20, P4, R215, R0, 0x2 ;  /* 0x00000000d7147211 */ /* 0x004fc600078810ff */
[----:B------:R2:W-:Y:S01]  /*11c10*/  STL.64 [R1+0x190], R14 ;  /* 0x0001900e01007387 */ /* 0x0005e20000100a00 */
[----:B------:R-:W-:Y:S02]  /*11c20*/  LEA.HI.X.SX32 R21, R215, R5, 0x2, P4 ;  /* 0x00000005d7157211 */ /* 0x000fe400020f16ff */
[-C--:B-1----:R-:W-:Y:S01]  /*11c30*/  LEA R18, P3, R214, R0.reuse, 0x2 ;  /* 0x00000000d6127211 */ /* 0x082fe200078610ff */
[----:B------:R1:W-:Y:S01]  /*11c40*/  STL.64 [R1+0x188], R12 ;  /* 0x0001880c01007387 */ /* 0x0003e20000100a00 */
[----:B----4-:R-:W-:-:S03]  /*11c50*/  LEA R16, P6, R213, R0, 0x2 ;  /* 0x00000000d5107211 */ /* 0x010fc600078c10ff */
[----:B------:R4:W-:Y:S01]  /*11c60*/  STL.64 [R1+0x180], R10 ;  /* 0x0001800a01007387 */ /* 0x0009e20000100a00 */
[-C--:B------:R-:W-:Y:S02]  /*11c70*/  LEA.HI.X.SX32 R19, R214, R5.reuse, 0x2, P3 ;  /* 0x00000005d6137211 */ /* 0x080fe400018f16ff */
[CC--:B--2---:R-:W-:Y:S01]  /*11c80*/  LEA R14, P5, R212.reuse, R0.reuse, 0x2 ;  /* 0x00000000d40e7211 */ /* 0x0c4fe200078a10ff */
[----:B------:R2:W-:Y:S01]  /*11c90*/  STL.64 [R1+0x178], R8 ;  /* 0x0001780801007387 */ /* 0x0005e20000100a00 */
[-C--:B------:R-:W-:Y:S02]  /*11ca0*/  LEA.HI.X.SX32 R17, R213, R5.reuse, 0x2, P6 ;  /* 0x00000005d5117211 */ /* 0x080fe400030f16ff */
[CC--:B-1----:R-:W-:Y:S02]  /*11cb0*/  LEA R12, P2, R211.reuse, R0.reuse, 0x2 ;  /* 0x00000000d30c7211 */ /* 0x0c2fe400078410ff */
[-C--:B------:R-:W-:Y:S02]  /*11cc0*/  LEA.HI.X.SX32 R15, R212, R5.reuse, 0x2, P5 ;  /* 0x00000005d40f7211 */ /* 0x080fe400028f16ff */
[----:B----4-:R-:W-:Y:S01]  /*11cd0*/  LEA R10, P1, R210, R0, 0x2 ;  /* 0x00000000d20a7211 */ /* 0x010fe200078210ff */
[----:B------:R1:W-:Y:S01]  /*11ce0*/  STL.64 [R1+0x170], R20 ;  /* 0x0001701401007387 */ /* 0x0003e20000100a00 */
[----:B------:R-:W-:-:S02]  /*11cf0*/  LEA.HI.X.SX32 R13, R211, R5, 0x2, P2 ;  /* 0x00000005d30d7211 */ /* 0x000fc400010f16ff */
        /* <DEDUP_REMOVED lines=10> */
[-C--:B----4-:R-:W-:Y:S01]  /*11da0*/  LEA R16, P6, R206, R0.reuse, 0x2 ;  /* 0x00000000ce107211 */ /* 0x090fe200078c10ff */
        /* <DEDUP_REMOVED lines=9> */
[-C--:B------:R-:W-:Y:S02]  /*11e40*/  LEA.HI.X.SX32 R13, R205, R5.reuse, 0x2, P2 ;  /* 0x00000005cd0d7211 */ /* 0x080fe400010f16ff */
[----:B-1----:R-:W-:Y:S01]  /*11e50*/  LEA R8, P0, R74, R0, 0x2 ;  /* 0x000000004a087211 */ /* 0x002fe200078010ff */
[----:B------:R1:W-:Y:S01]  /*11e60*/  STL.64 [R1+0x130], R18 ;  /* 0x0001301201007387 */ /* 0x0003e20000100a00 */
[-C--:B------:R-:W-:Y:S02]  /*11e70*/  LEA.HI.X.SX32 R11, R72, R5.reuse, 0x2, P1 ;  /* 0x00000005480b7211 */ /* 0x080fe400008f16ff */
[----:B------:R-:W-:Y:S01]  /*11e80*/  LEA.HI.X.SX32 R9, R74, R5, 0x2, P0 ;  /* 0x000000054a097211 */ /* 0x000fe200000f16ff */
[----:B------:R4:W-:Y:S01]  /*11e90*/  STL.64 [R1+0x128], R16 ;  /* 0x0001281001007387 */ /* 0x0009e20000100a00 */
[----:B------:R-:W-:Y:S01]  /*11ea0*/  IMAD R235, R235, R168, RZ ;  /* 0x000000a8ebeb7224 */ /* 0x000fe200078e02ff */
[----:B--2---:R-:W-:-:S02]  /*11eb0*/  LEA R20, P4, R75, R0, 0x2 ;  /* 0x000000004b147211 */ /* 0x004fc400078810ff */
[----:B------:R2:W-:Y:S01]  /*11ec0*/  STL.64 [R1+0x120], R14 ;  /* 0x0001200e01007387 */ /* 0x0005e20000100a00 */
[----:B------:R-:W2:Y:S01]  /*11ed0*/  LDC R168, c[0x0][0x230] ;  /* 0x00008c00ffa87b82 */ /* 0x000ea20000000800 */
[-C--:B-1----:R-:W-:Y:S02]  /*11ee0*/  LEA R18, P3, R77, R0.reuse, 0x2 ;  /* 0x000000004d127211 */ /* 0x082fe400078610ff */
[----:B------:R1:W-:Y:S01]  /*11ef0*/  STL.64 [R1+0x118], R12 ;  /* 0x0001180c01007387 */ /* 0x0003e20000100a00 */
[----:B------:R-:W-:Y:S02]  /*11f00*/  LEA.HI.X.SX32 R21, R75, R5, 0x2, P4 ;  /* 0x000000054b157211 */ /* 0x000fe400020f16ff */
[-C--:B----4-:R-:W-:Y:S01]  /*11f10*/  LEA R16, P6, R242, R0.reuse, 0x2 ;  /* 0x00000000f2107211 */ /* 0x090fe200078c10ff */
[----:B------:R4:W-:Y:S01]  /*11f20*/  STL.64 [R1+0x110], R10 ;  /* 0x0001100a01007387 */ /* 0x0009e20000100a00 */
[----:B---3--:R-:W-:Y:S01]  /*11f30*/  IMAD R237, R237, R3, RZ ;  /* 0x00000003eded7224 */ /* 0x008fe200078e02ff */
[----:B--2---:R-:W-:-:S02]  /*11f40*/  LEA R14, P5, R241, R0, 0x2 ;  /* 0x00000000f10e7211 */ /* 0x004fc400078a10ff */
[----:B------:R2:W-:Y:S01]  /*11f50*/  STL.64 [R1+0x108], R8 ;  /* 0x0001080801007387 */ /* 0x0005e20000100a00 */
[----:B------:R-:W-:Y:S01]  /*11f60*/  LEA.HI.X.SX32 R19, R77, R5, 0x2, P3 ;  /* 0x000000054d137211 */ /* 0x000fe200018f16ff */
[----:B------:R-:W-:Y:S01]  /*11f70*/  IMAD R236, R236, R169, RZ ;  /* 0x000000a9ecec7224 */ /* 0x000fe200078e02ff */
[-C--:B-1----:R-:W-:Y:S01]  /*11f80*/  LEA R12, P2, R240, R0.reuse, 0x2 ;  /* 0x00000000f00c7211 */ /* 0x082fe200078410ff */
[----:B------:R-:W1:Y:S01]  /*11f90*/  LDC R3, c[0x0][0x230] ;  /* 0x00008c00ff037b82 */ /* 0x000e620000000800 */
[-C--:B------:R-:W-:Y:S02]  /*11fa0*/  LEA.HI.X.SX32 R17, R242, R5.reuse, 0x2, P6 ;  /* 0x00000005f2117211 */ /* 0x080fe400030f16ff */
[-C--:B----4-:R-:W-:Y:S02]  /*11fb0*/  LEA R10, P1, R239, R0.reuse, 0x2 ;  /* 0x00000000ef0a7211 */ /* 0x090fe400078210ff */
[-C--:B------:R-:W-:Y:S02]  /*11fc0*/  LEA.HI.X.SX32 R15, R241, R5.reuse, 0x2, P5 ;  /* 0x00000005f10f7211 */ /* 0x080fe400028f16ff */
[----:B--2---:R-:W-:Y:S01]  /*11fd0*/  LEA R8, P0, R238, R0, 0x2 ;  /* 0x00000000ee087211 */ /* 0x004fe200078010ff */
[----:B------:R-:W2:Y:S01]  /*11fe0*/  LDC R169, c[0x0][0x230] ;  /* 0x00008c00ffa97b82 */ /* 0x000ea20000000800 */
[-C--:B------:R-:W-:Y:S01]  /*11ff0*/  LEA.HI.X.SX32 R13, R240, R5.reuse, 0x2, P2 ;  /* 0x00000005f00d7211 */ /* 0x080fe200010f16ff */
[----:B------:R3:W-:Y:S01]  /*12000*/  STL.64 [R1+0x100], R20 ;  /* 0x0001001401007387 */ /* 0x0007e20000100a00 */
[----:B------:R-:W-:-:S02]  /*12010*/  LEA.HI.X.SX32 R11, R239, R5, 0x2, P1 ;  /* 0x00000005ef0b7211 */ /* 0x000fc400008f16ff */
[----:B------:R-:W-:Y:S01]  /*12020*/  LEA.HI.X.SX32 R9, R238, R5, 0x2, P0 ;  /* 0x00000005ee097211 */ /* 0x000fe200000f16ff */
[----:B------:R4:W-:Y:S04]  /*12030*/  STL.64 [R1+0xf8], R18 ;  /* 0x0000f81201007387 */ /* 0x0009e80000100a00 */
[----:B------:R4:W-:Y:S01]  /*12040*/  STL.64 [R1+0xf0], R16 ;  /* 0x0000f01001007387 */ /* 0x0009e20000100a00 */
[----:B---3--:R-:W-:-:S03]  /*12050*/  LEA R20, P4, R237, R0, 0x2 ;  /* 0x00000000ed147211 */ /* 0x008fc600078810ff */
[----:B------:R3:W-:Y:S01]  /*12060*/  STL.64 [R1+0xe8], R14 ;  /* 0x0000e80e01007387 */ /* 0x0007e20000100a00 */
[----:B----4-:R-:W-:-:S03]  /*12070*/  LEA R18, P3, R236, R0, 0x2 ;  /* 0x00000000ec127211 */ /* 0x010fc600078610ff */
[----:B------:R4:W-:Y:S01]  /*12080*/  STL.64 [R1+0xe0], R12 ;  /* 0x0000e00c01007387 */ /* 0x0009e20000100a00 */
[-C--:B------:R-:W-:Y:S02]  /*12090*/  LEA.HI.X.SX32 R21, R237, R5.reuse, 0x2, P4 ;  /* 0x00000005ed157211 */ /* 0x080fe400020f16ff */
[CC--:B------:R-:W-:Y:S01]  /*120a0*/  LEA R16, P6, R235.reuse, R0.reuse, 0x2 ;  /* 0x00000000eb107211 */ /* 0x0c0fe200078c10ff */
[----:B------:R1:W-:Y:S01]  /*120b0*/  STL.64 [R1+0xd8], R10 ;  /* 0x0000d80a01007387 */ /* 0x0003e20000100a00 */
[-C--:B------:R-:W-:Y:S02]  /*120c0*/  LEA.HI.X.SX32 R19, R236, R5.reuse, 0x2, P3 ;  /* 0x00000005ec137211 */ /* 0x080fe400018f16ff */
[-C--:B---3--:R-:W-:Y:S01]  /*120d0*/  LEA R14, P5, R234, R0.reuse, 0x2 ;  /* 0x00000000ea0e7211 */ /* 0x088fe200078a10ff */
[----:B------:R3:W-:Y:S01]  /*120e0*/  STL.64 [R1+0xd0], R8 ;  /* 0x0000d00801007387 */ /* 0x0007e20000100a00 */
[----:B------:R-:W-:Y:S02]  /*120f0*/  LEA.HI.X.SX32 R17, R235, R5, 0x2, P6 ;  /* 0x00000005eb117211 */ /* 0x000fe400030f16ff */
[----:B----4-:R-:W-:-:S02]  /*12100*/  LEA R12, P2, R233, R0, 0x2 ;  /* 0x00000000e90c7211 */ /* 0x010fc400078410ff */
[-C--:B------:R-:W-:Y:S02]  /*12110*/  LEA.HI.X.SX32 R15, R234, R5.reuse, 0x2, P5 ;  /* 0x00000005ea0f7211 */ /* 0x080fe400028f16ff */
[CC--:B-1----:R-:W-:Y:S01]  /*12120*/  LEA R10, P1, R232.reuse, R0.reuse, 0x2 ;  /* 0x00000000e80a7211 */ /* 0x0c2fe200078210ff */
[----:B------:R1:W-:Y:S01]  /*12130*/  STL.64 [R1+0xc8], R20 ;  /* 0x0000c81401007387 */ /* 0x0003e20000100a00 */
[-C--:B------:R-:W-:Y:S02]  /*12140*/  LEA.HI.X.SX32 R13, R233, R5.reuse, 0x2, P2 ;  /* 0x00000005e90d7211 */ /* 0x080fe400010f16ff */
[CC--:B---3--:R-:W-:Y:S01]  /*12150*/  LEA R8, P0, R231.reuse, R0.reuse, 0x2 ;  /* 0x00000000e7087211 */ /* 0x0c8fe200078010ff */
        /* <DEDUP_REMOVED lines=9> */
[----:B----4-:R-:W-:-:S03]  /*121f0*/  LEA R16, P6, R250, R0, 0x2 ;  /* 0x00000000fa107211 */ /* 0x010fc600078c10ff */
[----:B------:R4:W-:Y:S01]  /*12200*/  STL.64 [R1+0x98], R8 ;  /* 0x0000980801007387 */ /* 0x0009e20000100a00 */
[-C--:B--2---:R-:W-:Y:S02]  /*12210*/  LEA R14, P5, R249, R0.reuse, 0x2 ;  /* 0x00000000f90e7211 */ /* 0x084fe400078a10ff */
[-C--:B-1----:R-:W-:Y:S02]  /*12220*/  LEA R12, P2, R248, R0.reuse, 0x2 ;  /* 0x00000000f80c7211 */ /* 0x082fe400078410ff */
[-C--:B---3--:R-:W-:Y:S02]  /*12230*/  LEA R10, P1, R246, R0.reuse, 0x2 ;  /* 0x00000000f60a7211 */ /* 0x088fe400078210ff */
[----:B----4-:R-:W-:Y:S01]  /*12240*/  LEA R8, P0, R125, R0, 0x2 ;  /* 0x000000007d087211 */ /* 0x010fe200078010ff */
[----:B------:R-:W-:Y:S01]  /*12250*/  VIADD R0, R168, 0xfffffffc ;  /* 0xfffffffca8007836 */ /* 0x000fe20000000000 */
[-C--:B------:R-:W-:Y:S01]  /*12260*/  LEA.HI.X.SX32 R21, R230, R5.reuse, 0x2, P4 ;  /* 0x00000005e6157211 */ /* 0x080fe200020f16ff */
[----:B------:R-:W-:Y:S01]  /*12270*/  VIADD R7, R3, 0xffffffff ;  /* 0xffffffff03077836 */ /* 0x000fe20000000000 */
[-C--:B------:R-:W-:Y:S01]  /*12280*/  LEA.HI.X.SX32 R19, R229, R5.reuse, 0x2, P3 ;  /* 0x00000005e5137211 */ /* 0x080fe200018f16ff */
[----:B------:R-:W-:Y:S01]  /*12290*/  VIADD R3, R169, 0xfffffffd ;  /* 0xfffffffda9037836 */ /* 0x000fe20000000000 */
[----:B------:R-:W-:-:S02]  /*122a0*/  LEA.HI.X.SX32 R17, R250, R5, 0x2, P6 ;  /* 0x00000005fa117211 */ /* 0x000fc400030f16ff */
[----:B------:R-:W-:Y:S01]  /*122b0*/  ISETP.GE.U32.AND P4, PT, R0, 0x7fffff7d, PT ;  /* 0x7fffff7d0000780c */ /* 0x000fe20003f86070 */
[C---:B------:R-:W-:Y:S01]  /*122c0*/  IMAD.SHL.U32 R0, R2.reuse, 0x2, RZ ;  /* 0x0000000202007824 */ /* 0x040fe200078e00ff */
[-C--:B------:R-:W-:Y:S02]  /*122d0*/  LEA.HI.X.SX32 R15, R249, R5.reuse, 0x2, P5 ;  /* 0x00000005f90f7211 */ /* 0x080fe400028f16ff */
[-C--:B------:R-:W-:Y:S01]  /*122e0*/  LEA.HI.X.SX32 R9, R125, R5.reuse, 0x2, P0 ;  /* 0x000000057d097211 */ /* 0x080fe200000f16ff */
[----:B------:R-:W-:Y:S01]  /*122f0*/  STL.64 [R1+0x90], R20 ;  /* 0x0000901401007387 */ /* 0x000fe20000100a00 */
[----:B------:R-:W-:Y:S02]  /*12300*/  LEA R102, P0, R2, R244, 0x3 ;  /* 0x000000f402667211 */ /* 0x000fe400078018ff */
[-C--:B------:R-:W-:Y:S01]  /*12310*/  LEA.HI.X.SX32 R13, R248, R5.reuse, 0x2, P2 ;  /* 0x00000005f80d7211 */ /* 0x080fe200010f16ff */
[----:B------:R-:W-:Y:S01]  /*12320*/  STL.64 [R1+0x88], R18 ;  /* 0x0000881201007387 */ /* 0x000fe20000100a00 */
[----:B------:R-:W-:Y:S01]  /*12330*/  LEA.HI.X.SX32 R11, R246, R5, 0x2, P1 ;  /* 0x00000005f60b7211 */ /* 0x000fe200008f16ff */
[----:B------:R-:W-:Y:S01]  /*12340*/  VIADD R5, R83, 0xfffffffe ;  /* 0xfffffffe53057836 */ /* 0x000fe20000000000 */
[----:B------:R-:W-:Y:S01]  /*12350*/  ISETP.GE.U32.AND P3, PT, R3, 0x7fffff7e, PT ;  /* 0x7fffff7e0300780c */ /* 0x000fe20003f66070 */
[----:B------:R-:W-:Y:S01]  /*12360*/  STL.64 [R1+0x80], R16 ;  /* 0x0000801001007387 */ /* 0x000fe20000100a00 */
[----:B------:R-:W-:Y:S01]  /*12370*/  IMAD R3, R2, 0xc, RZ ;  /* 0x0000000c02037824 */ /* 0x000fe200078e02ff */
[----:B------:R-:W-:-:S02]  /*12380*/  LEA.HI.X.SX32 R103, R0, R245, 0x2, P0 ;  /* 0x000000f500677211 */ /* 0x000fc400000f16ff */
[----:B------:R1:W-:Y:S01]  /*12390*/  STL.64 [R1+0x78], R14 ;  /* 0x0000780e01007387 */ /* 0x0003e20000100a00 */
[----:B------:R-:W-:Y:S01]  /*123a0*/  ISETP.GE.U32.AND P2, PT, R5, 0x7fffff7f, PT ;  /* 0x7fffff7f0500780c */ /* 0x000fe20003f46070 */
[C---:B------:R-:W-:Y:S02]  /*123b0*/  IMAD R5, R2.reuse, 0x3, RZ ;  /* 0x0000000302057824 */ /* 0x040fe400078e02ff */
[----:B------:R-:W-:Y:S01]  /*123c0*/  STL.64 [R1+0x70], R12 ;  /* 0x0000700c01007387 */ /* 0x000fe20000100a00 */
[----:B------:R-:W-:Y:S01]  /*123d0*/  ISETP.GE.U32.AND P1, PT, R7, 0x7fffff80, PT ;  /* 0x7fffff800700780c */ /* 0x000fe20003f26070 */
[C---:B------:R-:W-:Y:S02]  /*123e0*/  IMAD R7, R2.reuse, 0x5, RZ ;  /* 0x0000000502077824 */ /* 0x040fe400078e02ff */
[----:B------:R-:W-:Y:S01]  /*123f0*/  STL.64 [R1+0x68], R10 ;  /* 0x0000680a01007387 */ /* 0x000fe20000100a00 */
[----:B-1----:R-:W-:-:S03]  /*12400*/  IMAD R14, R2, 0x14, RZ ;  /* 0x00000014020e7824 */ /* 0x002fc600078e02ff */
[----:B------:R-:W-:Y:S01]  /*12410*/  STL.64 [R1+0x60], R8 ;  /* 0x0000600801007387 */ /* 0x000fe20000100a00 */
[----:B------:R-:W-:-:S03]  /*12420*/  IADD3 R100, P5, R3, R244, RZ ;  /* 0x000000f403647210 */ /* 0x000fc60007fbe0ff */
[----:B------:R1:W-:Y:S01]  /*12430*/  STL.64 [R1+0x48], R102 ;  /* 0x0000486601007387 */ /* 0x0003e20000100a00 */
[----:B------:R-:W-:Y:S01]  /*12440*/  LEA.HI.X.SX32 R101, R5, R245, 0x2, P5 ;  /* 0x000000f505657211 */ /* 0x000fe200028f16ff */
[C---:B------:R-:W-:Y:S02]  /*12450*/  IMAD R17, R2.reuse, 0x18, RZ ;  /* 0x0000001802117824 */ /* 0x040fe400078e02ff */
[----:B------:R-:W-:Y:S01]  /*12460*/  IMAD R22, R2, 0x1c, RZ ;  /* 0x0000001c02167824 */ /* 0x000fe200078e02ff */
[----:B-1----:R-:W-:-:S04]  /*12470*/  IADD3 R102, P0, R14, R244, RZ ;  /* 0x000000f40e667210 */ /* 0x002fc80007f1e0ff */
[----:B------:R-:W-:Y:S01]  /*12480*/  LEA.HI.X.SX32 R103, R7, R245, 0x2, P0 ;  /* 0x000000f507677211 */ /* 0x000fe200000f16ff */
[C---:B------:R-:W-:Y:S01]  /*12490*/  IMAD R8, R2.reuse, 0x6, RZ ;  /* 0x0000000602087824 */ /* 0x040fe200078e02ff */
[----:B------:R1:W-:Y:S01]  /*124a0*/  STL.64 [R1+0x40], R100 ;  /* 0x0000406401007387 */ /* 0x0003e20000100a00 */
[----:B------:R-:W-:-:S03]  /*124b0*/  IMAD R9, R2, 0x7, RZ ;  /* 0x0000000702097824 */ /* 0x000fc600078e02ff */
[----:B------:R2:W-:Y:S01]  /*124c0*/  STL.64 [R1+0x30], R102 ;  /* 0x0000306601007387 */ /* 0x0005e20000100a00 */
[----:B------:R-:W-:Y:S01]  /*124d0*/  IMAD R29, R2, 0x24, RZ ;  /* 0x00000024021d7824 */ /* 0x000fe200078e02ff */
[-C--:B-1----:R-:W-:Y:S02]  /*124e0*/  IADD3 R100, P5, R17, R244.reuse, RZ ;  /* 0x000000f411647210 */ /* 0x082fe40007fbe0ff */
[----:B--2---:R-:W-:Y:S02]  /*124f0*/  IADD3 R102, P0, R22, R244, RZ ;  /* 0x000000f416667210 */ /* 0x004fe40007f1e0ff */
[-C--:B------:R-:W-:Y:S02]  /*12500*/  LEA.HI.X.SX32 R101, R8, R245.reuse, 0x2, P5 ;  /* 0x000000f508657211 */ /* 0x080fe400028f16ff */
[----:B------:R-:W-:Y:S01]  /*12510*/  LEA.HI.X.SX32 R103, R9, R245, 0x2, P0 ;  /* 0x000000f509677211 */ /* 0x000fe200000f16ff */
[C---:B------:R-:W-:Y:S02]  /*12520*/  IMAD R11, R2.reuse, 0x9, RZ ;  /* 0x00000009020b7824 */ /* 0x040fe400078e02ff */
[----:B------:R-:W-:Y:S01]  /*12530*/  STL.64 [R1+0x28], R100 ;  /* 0x0000286401007387 */ /* 0x000fe20000100a00 */
[----:B------:R-:W-:-:S03]  /*12540*/  IMAD R37, R2, 0x2c, RZ ;  /* 0x0000002c02257824 */ /* 0x000fc600078e02ff */
[----:B------:R1:W-:Y:S01]  /*12550*/  STL.64 [R1+0x20], R102 ;  /* 0x0000206601007387 */ /* 0x0003e20000100a00 */
[C---:B------:R-:W-:Y:S02]  /*12560*/  IMAD R13, R2.reuse, 0xb, RZ ;  /* 0x0000000b020d7824 */ /* 0x040fe400078e02ff */
[C---:B------:R-:W-:Y:S02]  /*12570*/  IMAD R45, R2.reuse, 0x34, RZ ;  /* 0x00000034022d7824 */ /* 0x040fe400078e02ff */
[----:B------:R-:W-:Y:S01]  /*12580*/  IMAD.SHL.U32 R10, R2, 0x8, RZ ;  /* 0x00000008020a7824 */ /* 0x000fe200078e00ff */
[----:B-1----:R-:W-:-:S04]  /*12590*/  IADD3 R102, P0, R29, R244, RZ ;  /* 0x000000f41d667210 */ /* 0x002fc80007f1e0ff */
[-C--:B------:R-:W-:Y:S02]  /*125a0*/  LEA.HI.X.SX32 R103, R11, R245.reuse, 0x2, P0 ;  /* 0x000000f50b677211 */ /* 0x080fe400000f16ff */
[-C--:B------:R-:W-:Y:S01]  /*125b0*/  IADD3 R168, P0, R37, R244.reuse, RZ ;  /* 0x000000f425a87210 */ /* 0x080fe20007f1e0ff */
[C---:B------:R-:W-:Y:S01]  /*125c0*/  IMAD R15, R2.reuse, 0xd, RZ ;  /* 0x0000000d020f7824 */ /* 0x040fe200078e02ff */
[CC--:B------:R-:W-:Y:S01]  /*125d0*/  LEA R100, P5, R2.reuse, R244.reuse, 0x5 ;  /* 0x000000f402647211 */ /* 0x0c0fe200078a28ff */
[C---:B------:R-:W-:Y:S01]  /*125e0*/  IMAD R52, R2.reuse, 0x3c, RZ ;  /* 0x0000003c02347824 */ /* 0x040fe200078e02ff */
[-C--:B------:R-:W-:Y:S02]  /*125f0*/  LEA.HI.X.SX32 R169, R13, R245.reuse, 0x2, P0 ;  /* 0x000000f50da97211 */ /* 0x080fe400000f16ff */
[-C--:B------:R-:W-:Y:S01]  /*12600*/  IADD3 R240, P0, R45, R244.reuse, RZ ;  /* 0x000000f42df07210 */ /* 0x080fe20007f1e0ff */
[----:B------:R-:W-:Y:S01]  /*12610*/  IMAD R33, R2, 0x28, RZ ;  /* 0x0000002802217824 */ /* 0x000fe200078e02ff */
[-C--:B------:R-:W-:Y:S01]  /*12620*/  LEA.HI.X.SX32 R101, R10, R245.reuse, 0x2, P5 ;  /* 0x000000f50a657211 */ /* 0x080fe200028f16ff */
[C---:B------:R-:W-:Y:S01]  /*12630*/  IMAD R18, R2.reuse, 0xf, RZ ;  /* 0x0000000f02127824 */ /* 0x040fe200078e02ff */
[-C--:B------:R-:W-:Y:S01]  /*12640*/  LEA.HI.X.SX32 R241, R15, R245.reuse, 0x2, P0 ;  /* 0x000000f50ff17211 */ /* 0x080fe200000f16ff */
[----:B------:R-:W-:Y:S01]  /*12650*/  IMAD R61, R2, 0x44, RZ ;  /* 0x00000044023d7824 */ /* 0x000fe200078e02ff */
[-C--:B------:R-:W-:Y:S01]  /*12660*/  IADD3 R236, P0, R52, R244.reuse, RZ ;  /* 0x000000f434ec7210 */ /* 0x080fe20007f1e0ff */
[C---:B------:R-:W-:Y:S01]  /*12670*/  IMAD R12, R2.reuse, 0xa, RZ ;  /* 0x0000000a020c7824 */ /* 0x040fe200078e02ff */
[----:B------:R1:W-:Y:S01]  /*12680*/  STL.64 [R1+0x18], R100 ;  /* 0x0000186401007387 */ /* 0x0003e20000100a00 */
[----:B------:R-:W-:Y:S01]  /*12690*/  IMAD R41, R2, 0x30, RZ ;  /* 0x0000003002297824 */ /* 0x000fe200078e02ff */
[-C--:B------:R-:W-:Y:S01]  /*126a0*/  LEA.HI.X.SX32 R237, R18, R245.reuse, 0x2, P0 ;  /* 0x000000f512ed7211 */ /* 0x080fe200000f16ff */
[C---:B------:R-:W-:Y:S01]  /*126b0*/  IMAD R20, R2.reuse, 0x11, RZ ;  /* 0x0000001102147824 */ /* 0x040fe200078e02ff */
[-C--:B------:R-:W-:Y:S01]  /*126c0*/  IADD3 R232, P0, R61, R244.reuse, RZ ;  /* 0x000000f43de87210 */ /* 0x080fe20007f1e0ff */
[C---:B------:R-:W-:Y:S01]  /*126d0*/  IMAD R71, R2.reuse, 0x4c, RZ ;  /* 0x0000004c02477824 */ /* 0x040fe200078e02ff */
[----:B-1----:R-:W-:Y:S01]  /*126e0*/  IADD3 R100, P5, R33, R244, RZ ;  /* 0x000000f421647210 */ /* 0x002fe20007fbe0ff */
[----:B------:R-:W-:Y:S01]  /*126f0*/  IMAD R23, R2, 0x13, RZ ;  /* 0x0000001302177824 */ /* 0x000fe200078e02ff */
[----:B------:R-:W-:-:S02]  /*12700*/  LEA.HI.X.SX32 R233, R20, R245, 0x2, P0 ;  /* 0x000000f514e97211 */ /* 0x000fc400000f16ff */
[-C--:B------:R-:W-:Y:S02]  /*12710*/  LEA.HI.X.SX32 R101, R12, R245.reuse, 0x2, P5 ;  /* 0x000000f50c657211 */ /* 0x080fe400028f16ff */
[-C--:B------:R-:W-:Y:S01]  /*12720*/  IADD3 R242, P5, R41, R244.reuse, RZ ;  /* 0x000000f429f27210 */ /* 0x080fe20007fbe0ff */
[C---:B------:R-:W-:Y:S01]  /*12730*/  IMAD R87, R2.reuse, 0x54, RZ ;  /* 0x0000005402577824 */ /* 0x040fe200078e02ff */
[-C--:B------:R-:W-:Y:S02]  /*12740*/  IADD3 R228, P0, R71, R244.reuse, RZ ;  /* 0x000000f447e47210 */ /* 0x080fe40007f1e0ff */
[-C--:B------:R-:W-:Y:S01]  /*12750*/  LEA.HI.X.SX32 R243, R3, R245.reuse, 0x2, P5 ;  /* 0x000000f503f37211 */ /* 0x080fe200028f16ff */
[C---:B------:R-:W-:Y:S01]  /*12760*/  IMAD R24, R2.reuse, 0x15, RZ ;  /* 0x0000001502187824 */ /* 0x040fe200078e02ff */
[----:B------:R-:W-:Y:S01]  /*12770*/  LEA.HI.X.SX32 R229, R23, R245, 0x2, P0 ;  /* 0x000000f517e57211 */ /* 0x000fe200000f16ff */
[----:B------:R-:W-:Y:S01]  /*12780*/  IMAD R246, R2, 0x5c, RZ ;  /* 0x0000005c02f67824 */ /* 0x000fe200078e02ff */
[----:B------:R-:W-:Y:S01]  /*12790*/  STL.64 [R1+0x10], R102 ;  /* 0x0000106601007387 */ /* 0x000fe20000100a00 */
[----:B------:R-:W-:-:S03]  /*127a0*/  IADD3 R224, P0, R87, R244, RZ ;  /* 0x000000f457e07210 */ /* 0x000fc60007f1e0ff */
[----:B------:R-:W-:Y:S01]  /*127b0*/  STL.64 [R1+0x8], R100 ;  /* 0x0000086401007387 */ /* 0x000fe20000100a00 */
[----:B------:R-:W-:Y:S01]  /*127c0*/  IMAD R26, R2, 0x17, RZ ;  /* 0x00000017021a7824 */ /* 0x000fe200078e02ff */
[----:B------:R-:W-:Y:S02]  /*127d0*/  LEA.HI.X.SX32 R225, R24, R245, 0x2, P0 ;  /* 0x000000f518e17211 */ /* 0x000fe400000f16ff */
[----:B------:R1:W-:Y:S01]  /*127e0*/  STL.64 [R1+0x1538], R242 ;  /* 0x001538f201007387 */ /* 0x0003e20000100a00 */
[----:B------:R-:W-:-:S03]  /*127f0*/  IADD3 R220, P0, R246, R244, RZ ;  /* 0x000000f4f6dc7210 */ /* 0x000fc60007f1e0ff */
[----:B------:R-:W-:Y:S04]  /*12800*/  STL.64 [R1], R168 ;  /* 0x000000a801007387 */ /* 0x000fe80000100a00 */
[----:B------:R2:W-:Y:S01]  /*12810*/  STL.64 [R1+0x1540], R168 ;  /* 0x001540a801007387 */ /* 0x0005e20000100a00 */
[----:B------:R-:W-:Y:S01]  /*12820*/  IMAD R49, R2, 0x38, RZ ;  /* 0x0000003802317824 */ /* 0x000fe200078e02ff */
[----:B------:R-:W-:Y:S01]  /*12830*/  LEA.HI.X.SX32 R221, R26, R245, 0x2, P0 ;  /* 0x000000f51add7211 */ /* 0x000fe200000f16ff */
[C---:B------:R-:W-:Y:S02]  /*12840*/  IMAD R27, R2.reuse, 0x19, RZ ;  /* 0x00000019021b7824 */ /* 0x040fe400078e02ff */
[C---:B-1----:R-:W-:Y:S02]  /*12850*/  IMAD R243, R2.reuse, 0x6c, RZ ;  /* 0x0000006c02f37824 */ /* 0x042fe400078e02ff */
[C---:B--2---:R-:W-:Y:S01]  /*12860*/  IMAD R169, R2.reuse, 0x64, RZ ;  /* 0x0000006402a97824 */ /* 0x044fe200078e02ff */
[----:B------:R-:W-:Y:S01]  /*12870*/  IADD3 R238, P5, R49, R244, RZ ;  /* 0x000000f431ee7210 */ /* 0x000fe20007fbe0ff */
[----:B------:R-:W-:-:S03]  /*12880*/  IMAD R16, R2, 0xe, RZ ;  /* 0x0000000e02107824 */ /* 0x000fc600078e02ff */
[-C--:B------:R-:W-:Y:S01]  /*12890*/  IADD3 R216, P0, R169, R244.reuse, RZ ;  /* 0x000000f4a9d87210 */ /* 0x080fe20007f1e0ff */
[C---:B------:R-:W-:Y:S02]  /*128a0*/  IMAD R30, R2.reuse, 0x1b, RZ ;  /* 0x0000001b021e7824 */ /* 0x040fe400078e02ff */
[C---:B------:R-:W-:Y:S01]  /*128b0*/  IMAD R12, R2.reuse, 0x74, RZ ;  /* 0x00000074020c7824 */ /* 0x040fe200078e02ff */
[-C--:B------:R-:W-:Y:S02]  /*128c0*/  LEA.HI.X.SX32 R217, R27, R245.reuse, 0x2, P0 ;  /* 0x000000f51bd97211 */ /* 0x080fe400000f16ff */
[-C--:B------:R-:W-:Y:S01]  /*128d0*/  IADD3 R212, P0, R243, R244.reuse, RZ ;  /* 0x000000f4f3d47210 */ /* 0x080fe20007f1e0ff */
[----:B------:R-:W-:Y:S01]  /*128e0*/  IMAD.SHL.U32 R19, R2, 0x10, RZ ;  /* 0x0000001002137824 */ /* 0x000fe200078e00ff */
[-C--:B------:R-:W-:Y:S01]  /*128f0*/  LEA.HI.X.SX32 R239, R16, R245.reuse, 0x2, P5 ;  /* 0x000000f510ef7211 */ /* 0x080fe200028f16ff */
[C---:B------:R-:W-:Y:S01]  /*12900*/  IMAD R65, R2.reuse, 0x48, RZ ;  /* 0x0000004802417824 */ /* 0x040fe200078e02ff */
[CC--:B------:R-:W-:Y:S01]  /*12910*/  LEA R234, P5, R2.reuse, R244.reuse, 0x6 ;  /* 0x000000f402ea7211 */ /* 0x0c0fe200078a30ff */
[----:B------:R-:W-:Y:S01]  /*12920*/  IMAD R31, R2, 0x1d, RZ ;  /* 0x0000001d021f7824 */ /* 0x000fe200078e02ff */
[-C--:B------:R-:W-:Y:S01]  /*12930*/  LEA.HI.X.SX32 R213, R30, R245.reuse, 0x2, P0 ;  /* 0x000000f51ed57211 */ /* 0x080fe200000f16ff */
[----:B------:R-:W-:Y:S01]  /*12940*/  IMAD R13, R2, 0x7c, RZ ;  /* 0x0000007c020d7824 */ /* 0x000fe200078e02ff */
[-C--:B------:R-:W-:Y:S01]  /*12950*/  IADD3 R208, P0, R12, R244.reuse, RZ ;  /* 0x000000f40cd07210 */ /* 0x080fe20007f1e0ff */
[C---:B------:R-:W-:Y:S01]  /*12960*/  IMAD R21, R2.reuse, 0x12, RZ ;  /* 0x0000001202157824 */ /* 0x040fe200078e02ff */
[-C--:B------:R-:W-:Y:S01]  /*12970*/  LEA.HI.X.SX32 R235, R19, R245.reuse, 0x2, P5 ;  /* 0x000000f513eb7211 */ /* 0x080fe200028f16ff */
[C---:B------:R-:W-:Y:S01]  /*12980*/  IMAD R79, R2.reuse, 0x50, RZ ;  /* 0x00000050024f7824 */ /* 0x040fe200078e02ff */
        /* <DEDUP_REMOVED lines=8> */
[----:B------:R-:W-:Y:S01]  /*12a10*/  IADD3 R226, P5, R79, R244, RZ ;  /* 0x000000f44fe27210 */ /* 0x000fe20007fbe0ff */
[----:B------:R-:W-:Y:S01]  /*12a20*/  IMAD R196, R2, 0x8c, RZ ;  /* 0x0000008c02c47824 */ /* 0x000fe200078e02ff */
[----:B------:R-:W-:-:S02]  /*12a30*/  LEA.HI.X.SX32 R205, R34, R245, 0x2, P0 ;  /* 0x000000f522cd7211 */ /* 0x000fc400000f16ff */
[-C--:B------:R-:W-:Y:S01]  /*12a40*/  IADD3 R200, P0, R200, R244.reuse, RZ ;  /* 0x000000f4c8c87210 */ /* 0x080fe20007f1e0ff */
[----:B------:R-:W-:Y:S01]  /*12a50*/  IMAD R25, R2, 0x16, RZ ;  /* 0x0000001602197824 */ /* 0x000fe200078e02ff */
[-C--:B------:R-:W-:Y:S01]  /*12a60*/  LEA.HI.X.SX32 R227, R14, R245.reuse, 0x2, P5 ;  /* 0x000000f50ee37211 */ /* 0x080fe200028f16ff */
[----:B------:R-:W-:Y:S01]  /*12a70*/  IMAD R250, R2, 0x60, RZ ;  /* 0x0000006002fa7824 */ /* 0x000fe200078e02ff */
[-C--:B------:R-:W-:Y:S01]  /*12a80*/  IADD3 R222, P5, R174, R244.reuse, RZ ;  /* 0x000000f4aede7210 */ /* 0x080fe20007fbe0ff */
[----:B------:R-:W-:Y:S01]  /*12a90*/  IMAD R39, R2, 0x23, RZ ;  /* 0x0000002302277824 */ /* 0x000fe200078e02ff */
[-C--:B------:R-:W-:Y:S01]  /*12aa0*/  LEA.HI.X.SX32 R201, R36, R245.reuse, 0x2, P0 ;  /* 0x000000f524c97211 */ /* 0x080fe200000f16ff */
[----:B------:R-:W-:Y:S01]  /*12ab0*/  IMAD R192, R2, 0x94, RZ ;  /* 0x0000009402c07824 */ /* 0x000fe200078e02ff */
[-C--:B------:R-:W-:Y:S01]  /*12ac0*/  IADD3 R196, P0, R196, R244.reuse, RZ ;  /* 0x000000f4c4c47210 */ /* 0x080fe20007f1e0ff */
[C---:B------:R-:W-:Y:S01]  /*12ad0*/  IMAD R40, R2.reuse, 0x25, RZ ;  /* 0x0000002502287824 */ /* 0x040fe200078e02ff */
[-C--:B------:R-:W-:Y:S01]  /*12ae0*/  LEA.HI.X.SX32 R223, R25, R245.reuse, 0x2, P5 ;  /* 0x000000f519df7211 */ /* 0x080fe200028f16ff */
[----:B------:R-:W-:Y:S01]  /*12af0*/  IMAD R242, R2, 0x68, RZ ;  /* 0x0000006802f27824 */ /* 0x000fe200078e02ff */
[----:B------:R-:W-:Y:S01]  /*12b00*/  IADD3 R218, P5, R250, R244, RZ ;  /* 0x000000f4fada7210 */ /* 0x000fe20007fbe0ff */
[----:B------:R-:W-:Y:S01]  /*12b10*/  IMAD R188, R2, 0x9c, RZ ;  /* 0x0000009c02bc7824 */ /* 0x000fe200078e02ff */
[----:B------:R-:W-:-:S02]  /*12b20*/  LEA.HI.X.SX32 R197, R39, R245, 0x2, P0 ;  /* 0x000000f527c57211 */ /* 0x000fc400000f16ff */
[-C--:B------:R-:W-:Y:S01]  /*12b30*/  IADD3 R192, P0, R192, R244.reuse, RZ ;  /* 0x000000f4c0c07210 */ /* 0x080fe20007f1e0ff */
[C---:B------:R-:W-:Y:S01]  /*12b40*/  IMAD R28, R2.reuse, 0x1a, RZ ;  /* 0x0000001a021c7824 */ /* 0x040fe200078e02ff */
[-C--:B------:R-:W-:Y:S01]  /*12b50*/  LEA.HI.X.SX32 R219, R17, R245.reuse, 0x2, P5 ;  /* 0x000000f511db7211 */ /* 0x080fe200028f16ff */
[----:B------:R-:W-:Y:S01]  /*12b60*/  IMAD R43, R2, 0x27, RZ ;  /* 0x00000027022b7824 */ /* 0x000fe200078e02ff */
[-C--:B------:R-:W-:Y:S01]  /*12b70*/  IADD3 R214, P5, R242, R244.reuse, RZ ;  /* 0x000000f4f2d67210 */ /* 0x080fe20007fbe0ff */
[----:B------:R-:W-:Y:S01]  /*12b80*/  IMAD R3, R2, 0x70, RZ ;  /* 0x0000007002037824 */ /* 0x000fe200078e02ff */
[-C--:B------:R-:W-:Y:S01]  /*12b90*/  LEA.HI.X.SX32 R193, R40, R245.reuse, 0x2, P0 ;  /* 0x000000f528c17211 */ /* 0x080fe200000f16ff */
[----:B------:R-:W-:Y:S01]  /*12ba0*/  IMAD R184, R2, 0xa4, RZ ;  /* 0x000000a402b87824 */ /* 0x000fe200078e02ff */
[-C--:B------:R-:W-:Y:S01]  /*12bb0*/  IADD3 R188, P0, R188, R244.reuse, RZ ;  /* 0x000000f4bcbc7210 */ /* 0x080fe20007f1e0ff */
[----:B------:R-:W-:Y:S01]  /*12bc0*/  IMAD R44, R2, 0x29, RZ ;  /* 0x00000029022c7824 */ /* 0x000fe200078e02ff */
        /* <DEDUP_REMOVED lines=11> */
[-C--:B------:R-:W-:Y:S02]  /*12c80*/  LEA.HI.X.SX32 R185, R44, R245.reuse, 0x2, P0 ;  /* 0x000000f52cb97211 */ /* 0x080fe400000f16ff */
[-C--:B------:R-:W-:Y:S01]  /*12c90*/  IADD3 R180, P0, R180, R244.reuse, RZ ;  /* 0x000000f4b4b47210 */ /* 0x080fe20007f1e0ff */
[----:B------:R-:W-:Y:S01]  /*12ca0*/  IMAD.SHL.U32 R35, R2, 0x20, RZ ;  /* 0x0000002002237824 */ /* 0x000fe200078e00ff */
[-C--:B------:R-:W-:Y:S01]  /*12cb0*/  LEA.HI.X.SX32 R207, R32, R245.reuse, 0x2, P5 ;  /* 0x000000f520cf7211 */ /* 0x080fe200028f16ff */
[C---:B------:R-:W-:Y:S01]  /*12cc0*/  IMAD R198, R2.reuse, 0x88, RZ ;  /* 0x0000008802c67824 */ /* 0x040fe200078e02ff */
[CC--:B------:R-:W-:Y:S01]  /*12cd0*/  LEA R202, P5, R2.reuse, R244.reuse, 0x7 ;  /* 0x000000f402ca7211 */ /* 0x0c0fe200078a38ff */
[C---:B------:R-:W-:Y:S01]  /*12ce0*/  IMAD R48, R2.reuse, 0x2d, RZ ;  /* 0x0000002d02307824 */ /* 0x040fe200078e02ff */
[-C--:B------:R-:W-:Y:S01]  /*12cf0*/  LEA.HI.X.SX32 R181, R47, R245.reuse, 0x2, P0 ;  /* 0x000000f52fb57211 */ /* 0x080fe200000f16ff */
[----:B------:R-:W-:Y:S01]  /*12d00*/  IMAD R170, R2, 0xbc, RZ ;  /* 0x000000bc02aa7824 */ /* 0x000fe200078e02ff */
        /* <DEDUP_REMOVED lines=156> */
[-C--:B------:R-:W-:Y:S02]  /*136d0*/  LEA.HI.X.SX32 R93, R249, R245.reuse, 0x2, P0 ;  /* 0x000000f5f95d7211 */ /* 0x080fe400000f16ff */
[----:B------:R-:W-:Y:S01]  /*136e0*/  IADD3 R88, P0, R88, R244, RZ ;  /* 0x000000f458587210 */ /* 0x000fe20007f1e0ff */
[----:B------:R-:W-:Y:S01]  /*136f0*/  IMAD R10, R2, 0x59, RZ ;  /* 0x00000059020a7824 */ /* 0x000fe200078e02ff */
[----:B------:R-:W-:-:S02]  /*13700*/  LEA.HI.X.SX32 R115, R89, R245, 0x2, P5 ;  /* 0x000000f559737211 */ /* 0x000fc400028f16ff */
[-C--:B------:R-:W-:Y:S01]  /*13710*/  LEA.HI.X.SX32 R89, R252, R245.reuse, 0x2, P0 ;  /* 0x000000f5fc597211 */ /* 0x080fe200000f16ff */
[----:B------:R-:W-:Y:S01]  /*13720*/  IMAD R80, R2, 0x16c, RZ ;  /* 0x0000016c02507824 */ /* 0x000fe200078e02ff */
[-C--:B------:R-:W-:Y:S01]  /*13730*/  IADD3 R84, P0, R84, R244.reuse, RZ ;  /* 0x000000f454547210 */ /* 0x080fe20007f1e0ff */
[C---:B------:R-:W-:Y:S02]  /*13740*/  IMAD R110, R2.reuse, 0x130, RZ ;  /* 0x00000130026e7824 */ /* 0x040fe400078e02ff */
[----:B------:R-:W-:Y:S01]  /*13750*/  IMAD R76, R2, 0x174, RZ ;  /* 0x00000174024c7824 */ /* 0x000fe200078e02ff */
[-C--:B------:R-:W-:Y:S01]  /*13760*/  LEA.HI.X.SX32 R85, R10, R245.reuse, 0x2, P0 ;  /* 0x000000f50a557211 */ /* 0x080fe200000f16ff */
[----:B------:R-:W-:Y:S01]  /*13770*/  IMAD R10, R2, 0x5b, RZ ;  /* 0x0000005b020a7824 */ /* 0x000fe200078e02ff */
[-C--:B------:R-:W-:Y:S01]  /*13780*/  IADD3 R80, P0, R80, R244.reuse, RZ ;  /* 0x000000f450507210 */ /* 0x080fe20007f1e0ff */
        /* <DEDUP_REMOVED lines=28> */
[C---:B------:R-:W-:Y:S01]  /*13950*/  IMAD R10, R2.reuse, 0x63, RZ ;  /* 0x00000063020a7824 */ /* 0x040fe200078e02ff */
[-C--:B------:R-:W-:Y:S01]  /*13960*/  LEA.HI.X.SX32 R99, R247, R245.reuse, 0x2, P5 ;  /* 0x000000f5f7637211 */ /* 0x080fe200028f16ff */
[----:B------:R-:W-:Y:S01]  /*13970*/  IMAD R251, R2, 0x56, RZ ;  /* 0x0000005602fb7824 */ /* 0x000fe200078e02ff */
[-C--:B------:R-:W-:Y:S01]  /*13980*/  IADD3 R64, P0, R64, R244.reuse, RZ ;  /* 0x000000f440407210 */ /* 0x080fe20007f1e0ff */
        /* <DEDUP_REMOVED lines=10> */
[C---:B------:R-:W-:Y:S01]  /*13a30*/  IMAD R168, R2.reuse, 0x5a, RZ ;  /* 0x0000005a02a87824 */ /* 0x040fe200078e02ff */
[-C--:B------:R-:W-:Y:S01]  /*13a40*/  LEA.HI.X.SX32 R91, R251, R245.reuse, 0x2, P5 ;  /* 0x000000f5fb5b7211 */ /* 0x080fe200028f16ff */
        /* <DEDUP_REMOVED lines=61> */
[-C--:B------:R-:W-:Y:S01]  /*13e20*/  IADD3 R54, P5, R54, R244.reuse, RZ ;  /* 0x000000f436367210 */ /* 0x080fe20007fbe0ff */
[----:B------:R1:W-:Y:S01]  /*13e30*/  STL.64 [R1+0x1548], R240 ;  /* 0x001548f001007387 */ /* 0x0003e20000100a00 */
[-C--:B------:R-:W-:Y:S01]  /*13e40*/  LEA.HI.X.SX32 R33, R10, R245.reuse, 0x2, P0 ;  /* 0x000000f50a217211 */ /* 0x080fe200000f16ff */
[----:B------:R-:W-:Y:S01]  /*13e50*/  IMAD R10, R2, 0x75, RZ ;  /* 0x00000075020a7824 */ /* 0x000fe200078e02ff */
[-C--:B------:R-:W-:Y:S01]  /*13e60*/  IADD3 R28, P0, R28, R244.reuse, RZ ;  /* 0x000000f41c1c7210 */ /* 0x080fe20007f1e0ff */
[----:B------:R-:W2:Y:S01]  /*13e70*/  LDL.64 R168, [R1+0x48] ;  /* 0x0000480001a87983 */ /* 0x000ea20000100a00 */
        /* <DEDUP_REMOVED lines=15> */
[----:B------:R-:W3:Y:S01]  /*13f70*/  LDC R251, c[0x0][0x230] ;  /* 0x00008c00fffb7b82 */ /* 0x000ee20000000800 */
[----:B------:R-:W-:Y:S01]  /*13f80*/  LEA.HI.X.SX32 R47, R243, R245, 0x2, P5 ;  /* 0x000000f5f32f7211 */ /* 0x000fe200028f16ff */
[----:B------:R-:W-:Y:S01]  /*13f90*/  IMAD R243, R2, 0x6e, RZ ;  /* 0x0000006e02f37824 */ /* 0x000fe200078e02ff */
[----:B------:R-:W-:-:S02]  /*13fa0*/  IADD3 R42, P5, R42, R244, RZ ;  /* 0x000000f42a2a7210 */ /* 0x000fc40007fbe0ff */
[-C--:B------:R-:W-:Y:S02]  /*13fb0*/  LEA.HI.X.SX32 R21, R5, R245.reuse, 0x2, P0 ;  /* 0x000000f505157211 */ /* 0x080fe400000f16ff */
[-C--:B------:R-:W-:Y:S01]  /*13fc0*/  IADD3 R16, P0, R16, R244.reuse, RZ ;  /* 0x000000f410107210 */ /* 0x080fe20007f1e0ff */
[C---:B------:R-:W-:Y:S01]  /*13fd0*/  IMAD R18, R2.reuse, 0x1e8, RZ ;  /* 0x000001e802127824 */ /* 0x040fe200078e02ff */
[-C--:B------:R-:W-:Y:S01]  /*13fe0*/  LEA.HI.X.SX32 R43, R243, R245.reuse, 0x2, P5 ;  /* 0x000000f5f32b7211 */ /* 0x080fe200028f16ff */
[C---:B------:R-:W-:Y:S01]  /*13ff0*/  IMAD.SHL.U32 R243, R2.reuse, 0x4, RZ ;  /* 0x0000000402f37824 */ /* 0x040fe200078e00ff */
[-C--:B------:R-:W-:Y:S01]  /*14000*/  LEA.HI.X.SX32 R17, R7, R245.reuse, 0x2, P0 ;  /* 0x000000f507117211 */ /* 0x080fe200000f16ff */
[C---:B------:R-:W-:Y:S01]  /*14010*/  IMAD R9, R2.reuse, 0x7a, RZ ;  /* 0x0000007a02097824 */ /* 0x040fe200078e02ff */
[CC--:B-1----:R-:W-:Y:S01]  /*14020*/  LEA R240, P0, R2.reuse, R244.reuse, 0x4 ;  /* 0x000000f402f07211 */ /* 0x0c2fe200078020ff */
[----:B------:R-:W-:Y:S01]  /*14030*/  IMAD R14, R2, 0x1f0, RZ ;  /* 0x000001f0020e7824 */ /* 0x000fe200078e02ff */
[-C--:B------:R-:W-:Y:S01]  /*14040*/  IADD3 R38, P5, R38, R244.reuse, RZ ;  /* 0x000000f426267210 */ /* 0x080fe20007fbe0ff */
[C---:B------:R-:W-:Y:S01]  /*14050*/  IMAD R10, R2.reuse, 0x1f8, RZ ;  /* 0x000001f8020a7824 */ /* 0x040fe200078e02ff */
[CC--:B------:R-:W-:Y:S01]  /*14060*/  LEA.HI.X.SX32 R241, R243.reuse, R245.reuse, 0x2, P0 ;  /* 0x000000f5f3f17211 */ /* 0x0c0fe200000f16ff */
[C---:B------:R-:W-:Y:S01]  /*14070*/  IMAD R11, R2.reuse, 0x7d, RZ ;  /* 0x0000007d020b7824 */ /* 0x040fe200078e02ff */
[-C--:B------:R-:W-:Y:S01]  /*14080*/  IADD3 R248, P0, R243, R244.reuse, RZ ;  /* 0x000000f4f3f87210 */ /* 0x080fe20007f1e0ff */
[C---:B------:R-:W-:Y:S01]  /*14090*/  IMAD R0, R2.reuse, 0x7e, RZ ;  /* 0x0000007e02007824 */ /* 0x040fe200078e02ff */
[----:B------:R-:W4:Y:S01]  /*140a0*/  LDL.64 R242, [R1+0x40] ;  /* 0x0000400001f27983 */ /* 0x000f220000100a00 */
[-C--:B------:R-:W-:Y:S01]  /*140b0*/  LEA.HI.X.SX32 R39, R3, R245.reuse, 0x2, P5 ;  /* 0x000000f503277211 */ /* 0x080fe200028f16ff */
[----:B------:R-:W-:Y:S01]  /*140c0*/  IMAD R3, R2, 0x72, RZ ;  /* 0x0000007202037824 */ /* 0x000fe200078e02ff */
[----:B------:R-:W-:Y:S01]  /*140d0*/  IADD3 R34, P5, R34, R244, RZ ;  /* 0x000000f422227210 */ /* 0x000fe20007fbe0ff */
[----:B------:R-:W1:Y:S03]  /*140e0*/  LDC R252, c[0x0][0x230] ;  /* 0x00008c00fffc7b82 */ /* 0x000e660000000800 */
[----:B------:R-:W-:-:S02]  /*140f0*/  LEA.HI.X.SX32 R35, R3, R245, 0x2, P5 ;  /* 0x000000f503237211 */ /* 0x000fc400028f16ff */
[-C--:B------:R-:W-:Y:S02]  /*14100*/  IADD3 R30, P5, R30, R244.reuse, RZ ;  /* 0x000000f41e1e7210 */ /* 0x080fe40007fbe0ff */
[-C--:B------:R-:W-:Y:S01]  /*14110*/  IADD3 R10, P6, R10, R244.reuse, RZ ;  /* 0x000000f40a0a7210 */ /* 0x080fe20007fde0ff */
[----:B------:R-:W1:Y:S01]  /*14120*/  LDC R3, c[0x0][0x230] ;  /* 0x00008c00ff037b82 */ /* 0x000e620000000800 */
[----:B------:R-:W-:Y:S01]  /*14130*/  LEA.HI.X.SX32 R31, R12, R245, 0x2, P5 ;  /* 0x000000f50c1f7211 */ /* 0x000fe200028f16ff */
[----:B------:R-:W-:Y:S01]  /*14140*/  IMAD R12, R2, 0x76, RZ ;  /* 0x00000076020c7824 */ /* 0x000fe200078e02ff */
[----:B------:R-:W-:-:S04]  /*14150*/  IADD3 R26, P5, R26, R244, RZ ;  /* 0x000000f41a1a7210 */ /* 0x000fc80007fbe0ff */
[----:B------:R-:W-:Y:S01]  /*14160*/  LEA.HI.X.SX32 R27, R12, R245, 0x2, P5 ;  /* 0x000000f50c1b7211 */ /* 0x000fe200028f16ff */
[----:B------:R-:W2:Y:S01]  /*14170*/  LDC R246, c[0x0][0x230] ;  /* 0x00008c00fff67b82 */ /* 0x000ea20000000800 */
[----:B------:R-:W-:-:S04]  /*14180*/  IADD3 R22, P5, R22, R244, RZ ;  /* 0x000000f416167210 */ /* 0x000fc80007fbe0ff */
[-C--:B------:R-:W-:Y:S02]  /*14190*/  LEA.HI.X.SX32 R23, R8, R245.reuse, 0x2, P5 ;  /* 0x000000f508177211 */ /* 0x080fe400028f16ff */
[-C--:B------:R-:W-:Y:S01]  /*141a0*/  IADD3 R18, P5, R18, R244.reuse, RZ ;  /* 0x000000f412127210 */ /* 0x080fe20007fbe0ff */
[----:B------:R-:W-:Y:S01]  /*141b0*/  IMAD R12, R2, 0x1f4, RZ ;  /* 0x000001f4020c7824 */ /* 0x000fe200078e02ff */
[----:B------:R-:W1:Y:S02]  /*141c0*/  LDC R247, c[0x0][0x230] ;  /* 0x00008c00fff77b82 */ /* 0x000e640000000800 */
[----:B------:R-:W-:Y:S02]  /*141d0*/  LEA.HI.X.SX32 R19, R9, R245, 0x2, P5 ;  /* 0x000000f509137211 */ /* 0x000fe400028f16ff */
[----:B------:R-:W-:-:S04]  /*141e0*/  IADD3 R14, P5, R14, R244, RZ ;  /* 0x000000f40e0e7210 */ /* 0x000fc80007fbe0ff */
[----:B------:R-:W-:Y:S01]  /*141f0*/  LEA.HI.X.SX32 R15, R13, R245, 0x2, P5 ;  /* 0x000000f50d0f7211 */ /* 0x000fe200028f16ff */
[----:B------:R-:W4:Y:S01]  /*14200*/  LDC R7, c[0x0][0x230] ;  /* 0x00008c00ff077b82 */ /* 0x000f220000000800 */
[----:B------:R-:W-:-:S04]  /*14210*/  IADD3 R12, P5, R12, R244, RZ ;  /* 0x000000f40c0c7210 */ /* 0x000fc80007fbe0ff */
[-C--:B------:R-:W-:Y:S02]  /*14220*/  LEA.HI.X.SX32 R13, R11, R245.reuse, 0x2, P5 ;  /* 0x000000f50b0d7211 */ /* 0x080fe400028f16ff */
[----:B------:R-:W-:Y:S01]  /*14230*/  LEA.HI.X.SX32 R11, R0, R245, 0x2, P6 ;  /* 0x000000f5000b7211 */ /* 0x000fe200030f16ff */
[----:B------:R-:W4:Y:S01]  /*14240*/  LDC R5, c[0x0][0x230] ;  /* 0x00008c00ff057b82 */ /* 0x000f220000000800 */
[----:B---3--:R-:W-:-:S07]  /*14250*/  IADD3 R0, R251, -0x23, RZ ;  /* 0xffffffddfb007810 */ /* 0x008fce0007ffe0ff */
[----:B------:R-:W3:Y:S01]  /*14260*/  LDC R251, c[0x0][0x230] ;  /* 0x00008c00fffb7b82 */ /* 0x000ee20000000800 */
[C---:B------:R-:W-:Y:S01]  /*14270*/  IMAD R8, R2.reuse, 0x1fc, RZ ;  /* 0x000001fc02087824 */ /* 0x040fe200078e02ff */
[C---:B------:R-:W-:Y:S01]  /*14280*/  LEA.HI.X.SX32 R249, R2.reuse, R245, 0x2, P0 ;  /* 0x000000f502f97211 */ /* 0x040fe200000f16ff */
[----:B------:R-:W-:-:S03]  /*14290*/  IMAD R2, R2, 0x7f, RZ ;  /* 0x0000007f02027824 */ /* 0x000fc600078e02ff */
[----:B------:R-:W-:Y:S01]  /*142a0*/  IADD3 R8, P0, R8, R244, RZ ;  /* 0x000000f408087210 */ /* 0x000fe20007f1e0ff */
[----:B-1----:R-:W-:Y:S01]  /*142b0*/  VIADD R3, R3, 0xffffffdf ;  /* 0xffffffdf03037836 */ /* 0x002fe20000000000 */
[----:B------:R-:W1:Y:S02]  /*142c0*/  LDC R174, c[0x0][0x230] ;  /* 0x00008c00ffae7b82 */ /* 0x000e640000000800 */
[----:B------:R-:W-:Y:S02]  /*142d0*/  LEA.HI.X.SX32 R9, R2, R245, 0x2, P0 ;  /* 0x000000f502097211 */ /* 0x000fe400000f16ff */
[----:B------:R-:W-:Y:S01]  /*142e0*/  ISETP.GE.U32.AND P5, PT, R3, 0x7fffff60, PT ;  /* 0x7fffff600300780c */ /* 0x000fe20003fa6070 */
[----:B------:R-:W-:-:S03]  /*142f0*/  VIADD R3, R252, 0xffffffde ;  /* 0xffffffdefc037836 */ /* 0x000fc60000000000 */
[----:B------:R-:W1:Y:S01]  /*14300*/  LDC R252, c[0x0][0x230] ;  /* 0x00008c00fffc7b82 */ /* 0x000e620000000800 */
[----:B---3--:R-:W-:Y:S01]  /*14310*/  VIADD R2, R251, 0xffffffdc ;  /* 0xffffffdcfb027836 */ /* 0x008fe20000000000 */
[----:B------:R-:W-:-:S06]  /*14320*/  ULDC.64 UR60, c[0x0][0x208] ;  /* 0x00008200003c7ab9 */ /* 0x000fcc0000000a00 */
[----:B------:R-:W3:Y:S01]  /*14330*/  LDC R251, c[0x0][0x230] ;  /* 0x00008c00fffb7b82 */ /* 0x000ee20000000800 */
[----:B------:R-:W-:Y:S02]  /*14340*/  ISETP.GE.U32.AND P0, PT, R0, 0x7fffff5e, PT ;  /* 0x7fffff5e0000780c */ /* 0x000fe40003f06070 */
[----:B------:R-:W-:Y:S01]  /*14350*/  IADD3 R0, R4, 0x100000, R175 ;  /* 0x0010000004007810 */ /* 0x000fe20007ffe0af */
[----:B------:R-:W-:Y:S04]  /*14360*/  STL.64 [R1+0x38], R240 ;  /* 0x000038f001007387 */ /* 0x000fe80000100a00 */
[----:B------:R-:W-:Y:S01]  /*14370*/  @!PT LDS RZ, [RZ] ;  /* 0x00000000fffff984 */ /* 0x000fe20000000800 */
[----:B------:R-:W-:Y:S01]  /*14380*/  @!PT LDS RZ, [RZ] ;  /* 0x00000000fffff984 */ /* 0x000fe20000000800 */
[----:B------:R-:W-:Y:S01]  /*14390*/  @!PT LDS RZ, [RZ] ;  /* 0x00000000fffff984 */ /* 0x000fe20000000800 */
[----:B------:R-:W-:Y:S01]  /*143a0*/  LDGSTS.E [R0+-0x40000], desc[UR60][R244.64], !P1 ;  /* 0xc0000000f4007fae */ /* 0x000fe2000c92187c */
[----:B------:R-:W-:Y:S01]  /*143b0*/  ISETP.GE.U32.AND P1, PT, R2, 0x7fffff5d, PT ;  /* 0x7fffff5d0200780c */ /* 0x000fe20003f26070 */
[----:B------:R-:W4:Y:S02]  /*143c0*/  LDC R250, c[0x0][0x230] ;  /* 0x00008c00fffa7b82 */ /* 0x000f240000000800 */
[----:B------:R3:W-:Y:S04]  /*143d0*/  STL.64 [R1+0x50], R248 ;  /* 0x000050f801007387 */ /* 0x0007e80000100a00 */
[----:B------:R3:W-:Y:S01]  /*143e0*/  LDGSTS.E [R0+-0x3fffc], desc[UR60][R248.64], !P2 ;  /* 0xc0004000f8007fae */ /* 0x0007e2000d12187c */
[----:B------:R-:W-:Y:S01]  /*143f0*/  ISETP.GE.U32.AND P6, PT, R3, 0x7fffff5f, PT ;  /* 0x7fffff5f0300780c */ /* 0x000fe20003fc6070 */
[----:B-1----:R-:W-:-:S02]  /*14400*/  VIADD R3, R252, 0xffffffbf ;  /* 0xffffffbffc037836 */ /* 0x002fc40000000000 */
[----:B------:R-:W1:Y:S01]  /*14410*/  LDC R252, c[0x0][0x230] ;  /* 0x00008c00fffc7b82 */ /* 0x000e620000000800 */
[----:B---3--:R-:W-:-:S07]  /*14420*/  VIADD R2, R251, 0xffffffbe ;  /* 0xffffffbefb027836 */ /* 0x008fce0000000000 */
[----:B------:R-:W3:Y:S01]  /*14430*/  LDC R248, c[0x0][0x230] ;  /* 0x00008c00fff87b82 */ /* 0x000ee20000000800 */
[----:B------:R-:W-:Y:S01]  /*14440*/  ISETP.GE.U32.AND P2, PT, R3, 0x7fffff40, PT ;  /* 0x7fffff400300780c */ /* 0x000fe20003f46070 */
[----:B------:R-:W-:-:S06]  /*14450*/  VIADD R3, R247, 0xffffffbd ;  /* 0xffffffbdf7037836 */ /* 0x000fcc0000000000 */
[----:B------:R-:W1:Y:S08]  /*14460*/  LDC R247, c[0x0][0x230] ;  /* 0x00008c00fff77b82 */ /* 0x000e700000000800 */
[----:B------:R-:W1:Y:S01]  /*14470*/  LDC R249, c[0x0][0x230] ;  /* 0x00008c00fff97b82 */ /* 0x000e620000000800 */
[----:B--2---:R-:W-:Y:S01]  /*14480*/  LDGSTS.E [R0+-0x3fff8], desc[UR60][R168.64], !P3 ;  /* 0xc0008000a8007fae */ /* 0x004fe2000d92187c */
[----:B------:R-:W-:Y:S01]  /*14490*/  ISETP.GE.U32.AND P3, PT, R2, 0x7fffff3f, PT ;  /* 0x7fffff3f0200780c */ /* 0x000fe20003f66070 */
[----:B------:R-:W-:-:S05]  /*144a0*/  VIADD R2, R246, 0xffffffbc ;  /* 0xffffffbcf6027836 */ /* 0x000fca0000000000 */
[----:B------:R-:W2:Y:S01]  /*144b0*/  LDC R246, c[0x0][0x230] ;  /* 0x00008c00fff67b82 */ /* 0x000ea20000000800 */
[----:B------:R-:W2:Y:S04]  /*144c0*/  LDL.64 R168, [R1+0x30] ;  /* 0x0000300001a87983 */ /* 0x000ea80000100a00 */
[----:B----4-:R-:W-:Y:S04]  /*144d0*/  LDGSTS.E [R0+-0x3fff4], desc[UR60][R242.64], !P4 ;  /* 0xc000c000f2007fae */ /* 0x010fe8000e12187c */
[----:B------:R-:W-:Y:S01]  /*144e0*/  LDGSTS.E [R0+-0x38000], desc[UR60][R202.64], !P5 ;  /* 0xc8000000ca007fae */ /* 0x000fe2000e92187c */
[----:B------:R-:W-:Y:S01]  /*144f0*/  ISETP.GE.U32.AND P5, PT, R2, 0x7fffff3d, PT ;  /* 0x7fffff3d0200780c */ /* 0x000fe20003fa6070 */
[----:B------:R-:W-:Y:S01]  /*14500*/  VIADD R2, R7, 0xffffff9f ;  /* 0xffffff9f07027836 */ /* 0x000fe20000000000 */
[----:B------:R-:W-:Y:S01]  /*14510*/  ISETP.GE.U32.AND P4, PT, R3, 0x7fffff3e, PT ;  /* 0x7fffff3e0300780c */ /* 0x000fe20003f86070 */
[----:B------:R-:W-:Y:S01]  /*14520*/  LDGSTS.E [R0+-0x37ffc], desc[UR60][R200.64], !P6 ;  /* 0xc8004000c8007fae */ /* 0x000fe2000f12187c */
[----:B------:R-:W-:Y:S01]  /*14530*/  VIADD R3, R5, 0xffffff9e ;  /* 0xffffff9e05037836 */ /* 0x000fe20000000000 */
[----:B------:R-:W4:Y:S01]  /*14540*/  LDC R7, c[0x0][0x230] ;  /* 0x00008c00ff077b82 */ /* 0x000f220000000800 */
[----:B------:R-:W-:Y:S01]  /*14550*/  ISETP.GE.U32.AND P6, PT, R2, 0x7fffff20, PT ;  /* 0x7fffff200200780c */ /* 0x000fe20003fc6070 */
[----:B------:R-:W-:Y:S01]  /*14560*/  VIADD R2, R174, 0xffffff9d ;  /* 0xffffff9dae027836 */ /* 0x000fe20000000000 */
[----:B------:R-:W-:Y:S04]  /*14570*/  LDGSTS.E [R0+-0x37ff8], desc[UR60][R198.64], !P0 ;  /* 0xc8008000c6007fae */ /* 0x000fe8000c12187c */
[----:B------:R-:W-:Y:S01]  /*14580*/  LDGSTS.E [R0+-0x37ff4], desc[UR60][R196.64], !P1 ;  /* 0xc800c000c4007fae */ /* 0x000fe2000c92187c */
[----:B------:R-:W4:Y:S01]  /*14590*/  LDC R5, c[0x0][0x230] ;  /* 0x00008c00ff057b82 */ /* 0x000f220000000800 */
[----:B------:R-:W-:Y:S01]  /*145a0*/  ISETP.GE.U32.AND P1, PT, R2, 0x7fffff1e, PT ;  /* 0x7fffff1e0200780c */ /* 0x000fe20003f26070 */
[----:B---3--:R-:W-:Y:S01]  /*145b0*/  VIADD R2, R248, 0xffffff9c ;  /* 0xffffff9cf8027836 */ /* 0x008fe20000000000 */
[----:B------:R-:W-:Y:S01]  /*145c0*/  ISETP.GE.U32.AND P0, PT, R3, 0x7fffff1f, PT ;  /* 0x7fffff1f0300780c */ /* 0x000fe20003f06070 */
[----:B------:R-:W-:Y:S04]  /*145d0*/  LDGSTS.E [R0+-0x30000], desc[UR60][R134.64], !P2 ;  /* 0xd000000086007fae */ /* 0x000fe8000d12187c */
[----:B------:R-:W3:Y:S01]  /*145e0*/  LDC R174, c[0x0][0x230] ;  /* 0x00008c00ffae7b82 */ /* 0x000ee20000000800 */
[----:B------:R-:W-:Y:S01]  /*145f0*/  VIADD R3, R250, 0xfffffffb ;  /* 0xfffffffbfa037836 */ /* 0x000fe20000000000 */
[----:B------:R-:W-:Y:S01]  /*14600*/  ISETP.GE.U32.AND P2, PT, R2, 0x7fffff1d, PT ;  /* 0x7fffff1d0200780c */ /* 0x000fe20003f46070 */
[----:B--2---:R-:W-:Y:S01]  /*14610*/  VIADD R2, R246, 0xfffffffa ;  /* 0xfffffffaf6027836 */ /* 0x004fe20000000000 */
[----:B------:R-:W-:Y:S04]  /*14620*/  LDGSTS.E [R0+-0x2fffc], desc[UR60][R132.64], !P3 ;  /* 0xd000400084007fae */ /* 0x000fe8000d92187c */
[----:B------:R-:W2:Y:S01]  /*14630*/  LDC R248, c[0x0][0x230] ;  /* 0x00008c00fff87b82 */ /* 0x000ea20000000800 */
[----:B------:R-:W-:Y:S01]  /*14640*/  ISETP.GE.U32.AND P3, PT, R3, 0x7fffff7c, PT ;  /* 0x7fffff7c0300780c */ /* 0x000fe20003f66070 */
[----:B------:R-:W-:Y:S01]  /*14650*/  LDGSTS.E [R0+-0x2fff8], desc[UR60][R130.64], !P4 ;  /* 0xd000800082007fae */ /* 0x000fe2000e12187c */
[----:B------:R-:W-:Y:S01]  /*14660*/  ISETP.GE.U32.AND P4, PT, R2, 0x7fffff7b, PT ;  /* 0x7fffff7b0200780c */ /* 0x000fe20003f86070 */
[----:B-1----:R-:W-:-:S02]  /*14670*/  VIADD R3, R247, 0xfffffff9 ;  /* 0xfffffff9f7037836 */ /* 0x002fc40000000000 */
[----:B------:R-:W-:Y:S01]  /*14680*/  VIADD R2, R249, 0xfffffff8 ;  /* 0xfffffff8f9027836 */ /* 0x000fe20000000000 */
[----:B------:R-:W-:Y:S01]  /*14690*/  LDGSTS.E [R0+-0x2fff4], desc[UR60][R128.64], !P5 ;  /* 0xd000c00080007fae */ /* 0x000fe2000e92187c */
[----:B------:R-:W1:Y:S01]  /*146a0*/  LDC R250, c[0x0][0x230] ;  /* 0x00008c00fffa7b82 */ /* 0x000e620000000800 */
[----:B------:R-:W-:Y:S01]  /*146b0*/  ISETP.GE.U32.AND P5, PT, R3, 0x7fffff7a, PT ;  /* 0x7fffff7a0300780c */ /* 0x000fe20003fa6070 */
[----:B----4-:R-:W-:Y:S01]  /*146c0*/  VIADD R3, R5, 0xffffffdb ;  /* 0xffffffdb05037836 */ /* 0x010fe20000000000 */
[----:B------:R-:W-:Y:S01]  /*146d0*/  LDGSTS.E [R0+-0x28000], desc[UR60][R70.64], !P6 ;  /* 0xd800000046007fae */ /* 0x000fe2000f12187c */
[----:B------:R-:W-:Y:S01]  /*146e0*/  ISETP.GE.U32.AND P6, PT, R2, 0x7fffff79, PT ;  /* 0x7fffff790200780c */ /* 0x000fe20003fc6070 */
[----:B------:R-:W-:Y:S02]  /*146f0*/  VIADD R2, R7, 0xffffffda ;  /* 0xffffffda07027836 */ /* 0x000fe40000000000 */
[----:B------:R-:W-:Y:S01]  /*14700*/  LDGSTS.E [R0+-0x27ffc], desc[UR60][R68.64], !P0 ;  /* 0xd800400044007fae */ /* 0x000fe2000c12187c */
[----:B------:R-:W-:Y:S01]  /*14710*/  ISETP.GE.U32.AND P0, PT, R3, 0x7fffff5c, PT ;  /* 0x7fffff5c0300780c */ /* 0x000fe20003f06070 */
[----:B---3--:R-:W-:Y:S01]  /*14720*/  VIADD R3, R174, 0xffffffd9 ;  /* 0xffffffd9ae037836 */ /* 0x008fe20000000000 */
[----:B------:R-:W3:Y:S01]  /*14730*/  LDC R249, c[0x0][0x230] ;  /* 0x00008c00fff97b82 */ /* 0x000ee20000000800 */
[----:B------:R-:W-:Y:S01]  /*14740*/  LDGSTS.E [R0+-0x27ff8], desc[UR60][R66.64], !P1 ;  /* 0xd800800042007fae */ /* 0x000fe2000c92187c */
[----:B------:R-:W-:-:S02]  /*14750*/  ISETP.GE.U32.AND P1, PT, R2, 0x7fffff5b, PT ;  /* 0x7fffff5b0200780c */ /* 0x000fc40003f26070 */
[----:B------:R-:W-:Y:S01]  /*14760*/  LOP3.LUT R2, R4, 0x10, RZ, 0x3c, !PT ;  /* 0x0000001004027812 */ /* 0x000fe200078e3cff */
[----:B------:R-:W-:Y:S01]  /*14770*/  LDGSTS.E [R0+-0x27ff4], desc[UR60][R64.64], !P2 ;  /* 0xd800c00040007fae */ /* 0x000fe2000d12187c */
[----:B------:R-:W-:Y:S01]  /*14780*/  ISETP.GE.U32.AND P2, PT, R3, 0x7fffff5a, PT ;  /* 0x7fffff5a0300780c */ /* 0x000fe20003f46070 */
[----:B--2---:R-:W-:Y:S01]  /*14790*/  VIADD R3, R248, 0xffffffd8 ;  /* 0xffffffd8f8037836 */ /* 0x004fe20000000000 */
[----:B------:R-:W-:Y:S01]  /*147a0*/  IADD3 R2, R175, 0x100000, R2 ;  /* 0x00100000af027810 */ /* 0x000fe20007ffe002 */
[----:B------:R-:W2:Y:S01]  /*147b0*/  LDL.64 R242, [R1+0x20] ;  /* 0x0000200001f27983 */ /* 0x000ea20000100a00 */
[----:B------:R-:W4:Y:S03]  /*147c0*/  LDC R246, c[0x0][0x230] ;  /* 0x00008c00fff67b82 */ /* 0x000f260000000800 */
[----:B------:R-:W-:Y:S01]  /*147d0*/  LDGSTS.E [R2+-0x40000], desc[UR60][R240.64], !P3 ;  /* 0xc0000000f0027fae */ /* 0x000fe2000d92187c */
[----:B------:R-:W-:Y:S01]  /*147e0*/  ISETP.GE.U32.AND P3, PT, R3, 0x7fffff59, PT ;  /* 0x7fffff590300780c */ /* 0x000fe20003f66070 */
[----:B-1----:R-:W-:-:S03]  /*147f0*/  VIADD R3, R250, 0xffffffba ;  /* 0xffffffbafa037836 */ /* 0x002fc60000000000 */
[----:B------:R-:W1:Y:S01]  /*14800*/  LDC R247, c[0x0][0x230] ;  /* 0x00008c00fff77b82 */ /* 0x000e620000000800 */
[----:B------:R-:W2:Y:S07]  /*14810*/  LDL.LU.64 R240, [R1+0x1548] ;  /* 0x0015480001f07983 */ /* 0x000eae0000300a00 */
[----:B------:R-:W2:Y:S01]  /*14820*/  LDC R174, c[0x0][0x230] ;  /* 0x00008c00ffae7b82 */ /* 0x000ea20000000800 */
[----:B------:R-:W2:Y:S07]  /*14830*/  LDL.64 R250, [R1+0x28] ;  /* 0x0000280001fa7983 */ /* 0x000eae0000100a00 */
[----:B------:R-:W1:Y:S01]  /*14840*/  LDC R7, c[0x0][0x230] ;  /* 0x00008c00ff077b82 */ /* 0x000e620000000800 */
[----:B---3--:R-:W-:-:S07]  /*14850*/  VIADD R5, R249, 0xffffffbb ;  /* 0xffffffbbf9057836 */ /* 0x008fce0000000000 */
[----:B------:R-:W3:Y:S08]  /*14860*/  LDC R248, c[0x0][0x230] ;  /* 0x00008c00fff87b82 */ /* 0x000ef00000000800 */
[----:B------:R-:W3:Y:S01]  /*14870*/  LDC R249, c[0x0][0x230] ;  /* 0x00008c00fff97b82 */ /* 0x000ee20000000800 */
[----:B------:R-:W-:Y:S01]  /*14880*/  LDGSTS.E [R2+-0x3fffc], desc[UR60][R168.64], !P4 ;  /* 0xc0004000a8027fae */ /* 0x000fe2000e12187c */
[----:B------:R-:W-:Y:S01]  /*14890*/  ISETP.GE.U32.AND P4, PT, R5, 0x7fffff3c, PT ;  /* 0x7fffff3c0500780c */ /* 0x000fe20003f86070 */
[----:B----4-:R-:W-:-:S05]  /*148a0*/  VIADD R5, R246, 0xffffffb9 ;  /* 0xffffffb9f6057836 */ /* 0x010fca0000000000 */
[----:B------:R-:W4:Y:S01]  /*148b0*/  LDC R246, c[0x0][0x230] ;  /* 0x00008c00fff67b82 */ /* 0x000f220000000800 */
[----:B------:R-:W4:Y:S04]  /*148c0*/  LDL.LU.64 R168, [R1+0x1540] ;  /* 0x0015400001a87983 */ /* 0x000f280000300a00 */
[----:B--2---:R2:W-:Y:S01]  /*148d0*/  LDGSTS.E [R2+-0x3fff8], desc[UR60][R250.64], !P5 ;  /* 0xc0008000fa027fae */ /* 0x0045e2000e92187c */
[----:B------:R-:W-:Y:S01]  /*148e0*/  ISETP.GE.U32.AND P5, PT, R3, 0x7fffff3b, PT ;  /* 0x7fffff3b0300780c */ /* 0x000fe20003fa6070 */
[----:B-1----:R-:W-:Y:S02]  /*148f0*/  VIADD R3, R247, 0xffffffb8 ;  /* 0xffffffb8f7037836 */ /* 0x002fe40000000000 */
[----:B------:R-:W-:Y:S01]  /*14900*/  LDGSTS.E [R2+-0x3fff4], desc[UR60][R242.64], !P6 ;  /* 0xc000c000f2027fae */ /* 0x000fe2000f12187c */
[----:B--2---:R-:W1:Y:S03]  /*14910*/  LDC R251, c[0x0][0x230] ;  /* 0x00008c00fffb7b82 */ /* 0x004e660000000800 */
[----:B------:R-:W-:Y:S01]  /*14920*/  LDGSTS.E [R2+-0x38000], desc[UR60][R194.64], !P0 ;  /* 0xc8000000c2027fae */ /* 0x000fe2000c12187c */
[----:B------:R-:W-:Y:S01]  /*14930*/  ISETP.GE.U32.AND P6, PT, R5, 0x7fffff3a, PT ;  /* 0x7fffff3a0500780c */ /* 0x000fe20003fc6070 */
[----:B------:R-:W-:Y:S01]  /*14940*/  VIADD R5, R7, 0xffffff9a ;  /* 0xffffff9a07057836 */ /* 0x000fe20000000000 */
[----:B------:R-:W-:Y:S01]  /*14950*/  ISETP.GE.U32.AND P0, PT, R3, 0x7fffff39, PT ;  /* 0x7fffff390300780c */ /* 0x000fe20003f06070 */
[----:B------:R-:W-:Y:S01]  /*14960*/  VIADD R3, R174, 0xffffff9b ;  /* 0xffffff9bae037836 */ /* 0x000fe20000000000 */
[----:B------:R-:W-:Y:S01]  /*14970*/  LDGSTS.E [R2+-0x37ffc], desc[UR60][R192.64], !P1 ;  /* 0xc8004000c0027fae */ /* 0x000fe2000c92187c */
[----:B------:R-:W2:Y:S03]  /*14980*/  LDC R7, c[0x0][0x230] ;  /* 0x00008c00ff077b82 */ /* 0x000ea60000000800 */
[----:B------:R-:W-:Y:S01]  /*14990*/  ISETP.GE.U32.AND P1, PT, R3, 0x7fffff1c, PT ;  /* 0x7fffff1c0300780c */ /* 0x000fe20003f26070 */
[----:B------:R-:W-:Y:S01]  /*149a0*/  LDGSTS.E [R2+-0x37ff8], desc[UR60][R190.64], !P2 ;  /* 0xc8008000be027fae */ /* 0x000fe2000d12187c */
[----:B---3--:R-:W-:-:S03]  /*149b0*/  IADD3 R3, R248, -0x67, RZ ;  /* 0xffffff99f8037810 */ /* 0x008fc60007ffe0ff */
[----:B------:R-:W-:Y:S01]  /*149c0*/  LDGSTS.E [R2+-0x37ff4], desc[UR60][R188.64], !P3 ;  /* 0xc800c000bc027fae */ /* 0x000fe2000d92187c */
[----:B------:R-:W3:Y:S01]  /*149d0*/  LDC R248, c[0x0][0x230] ;  /* 0x00008c00fff87b82 */ /* 0x000ee20000000800 */
[----:B------:R-:W-:Y:S01]  /*149e0*/  ISETP.GE.U32.AND P3, PT, R3, 0x7fffff1a, PT ;  /* 0x7fffff1a0300780c */ /* 0x000fe20003f66070 */
[----:B------:R-:W-:Y:S01]  /*149f0*/  VIADD R3, R249, 0xffffff98 ;  /* 0xffffff98f9037836 */ /* 0x000fe20000000000 */
[----:B------:R-:W-:Y:S01]  /*14a00*/  ISETP.GE.U32.AND P2, PT, R5, 0x7fffff1b, PT ;  /* 0x7fffff1b0500780c */ /* 0x000fe20003f46070 */
[----:B------:R-:W-:Y:S01]  /*14a10*/  LDGSTS.E [R2+-0x30000], desc[UR60][R126.64], !P4 ;  /* 0xd00000007e027fae */ /* 0x000fe2000e12187c */
[----:B-1----:R-:W-:-:S03]  /*14a20*/  VIADD R5, R251, 0xfffffff7 ;  /* 0xfffffff7fb057836 */ /* 0x002fc60000000000 */
[----:B------:R-:W1:Y:S01]  /*14a30*/  LDC R249, c[0x0][0x230] ;  /* 0x00008c00fff97b82 */ /* 0x000e620000000800 */
[----:B------:R-:W-:Y:S01]  /*14a40*/  LDGSTS.E [R2+-0x2fffc], desc[UR60][R124.64], !P5 ;  /* 0xd00040007c027fae */ /* 0x000fe2000e92187c */
[----:B------:R-:W-:Y:S01]  /*14a50*/  ISETP.GE.U32.AND P5, PT, R5, 0x7fffff78, PT ;  /* 0x7fffff780500780c */ /* 0x000fe20003fa6070 */
[----:B----4-:R-:W-:Y:S01]  /*14a60*/  VIADD R5, R246, 0xfffffff5 ;  /* 0xfffffff5f6057836 */ /* 0x010fe20000000000 */
[----:B------:R-:W-:Y:S01]  /*14a70*/  ISETP.GE.U32.AND P4, PT, R3, 0x7fffff19, PT ;  /* 0x7fffff190300780c */ /* 0x000fe20003f86070 */
[----:B------:R-:W-:Y:S03]  /*14a80*/  LDGSTS.E [R2+-0x2fff8], desc[UR60][R122.64], !P6 ;  /* 0xd00080007a027fae */ /* 0x000fe6000f12187c */
[----:B------:R-:W4:Y:S01]  /*14a90*/  LDC R247, c[0x0][0x230] ;  /* 0x00008c00fff77b82 */ /* 0x000f220000000800 */
[----:B------:R-:W-:Y:S01]  /*14aa0*/  LDGSTS.E [R2+-0x2fff4], desc[UR60][R120.64], !P0 ;  /* 0xd000c00078027fae */ /* 0x000fe2000c12187c */
[----:B------:R-:W-:Y:S01]  /*14ab0*/  ISETP.GE.U32.AND P0, PT, R5, 0x7fffff76, PT ;  /* 0x7fffff760500780c */ /* 0x000fe20003f06070 */
[----:B--2---:R-:W-:-:S02]  /*14ac0*/  VIADD R5, R7, 0xffffffd7 ;  /* 0xffffffd707057836 */ /* 0x004fc40000000000 */
[----:B------:R-:W-:Y:S03]  /*14ad0*/  LDGSTS.E [R2+-0x28000], desc[UR60][R62.64], !P1 ;  /* 0xd80000003e027fae */ /* 0x000fe6000c92187c */
[----:B------:R-:W2:Y:S01]  /*14ae0*/  LDC R250, c[0x0][0x230] ;  /* 0x00008c00fffa7b82 */ /* 0x000ea20000000800 */
[----:B------:R-:W-:Y:S01]  /*14af0*/  LDGSTS.E [R2+-0x27ffc], desc[UR60][R60.64], !P2 ;  /* 0xd80040003c027fae */ /* 0x000fe2000d12187c */
[----:B------:R-:W-:Y:S01]  /*14b00*/  ISETP.GE.U32.AND P2, PT, R5, 0x7fffff58, PT ;  /* 0x7fffff580500780c */ /* 0x000fe20003f46070 */
[----:B---3--:R-:W-:Y:S02]  /*14b10*/  VIADD R5, R248, 0xffffffd5 ;  /* 0xffffffd5f8057836 */ /* 0x008fe40000000000 */
[----:B------:R-:W-:Y:S03]  /*14b20*/  LDGSTS.E [R2+-0x27ff8], desc[UR60][R58.64], !P3 ;  /* 0xd80080003a027fae */ /* 0x000fe6000d92187c */
[----:B------:R-:W3:Y:S01]  /*14b30*/  LDC R174, c[0x0][0x230] ;  /* 0x00008c00ffae7b82 */ /* 0x000ee20000000800 */
[----:B------:R-:W-:Y:S01]  /*14b40*/  LDGSTS.E [R2+-0x27ff4], desc[UR60][R56.64], !P4 ;  /* 0xd800c00038027fae */ /* 0x000fe2000e12187c */
[----:B------:R-:W-:Y:S01]  /*14b50*/  ISETP.GE.U32.AND P4, PT, R5, 0x7fffff56, PT ;  /* 0x7fffff560500780c */ /* 0x000fe20003f86070 */
[----:B-1----:R-:W-:-:S02]  /*14b60*/  VIADD R5, R249, 0xffffffd4 ;  /* 0xffffffd4f9057836 */ /* 0x002fc40000000000 */
[----:B------:R-:W3:Y:S04]  /*14b70*/  LDL.64 R248, [R1+0x18] ;  /* 0x0000180001f87983 */ /* 0x000ee80000100a00 */
[----:B------:R-:W3:Y:S01]  /*14b80*/  LDL.64 R242, [R1+0x10] ;  /* 0x0000100001f27983 */ /* 0x000ee20000100a00 */
[----:B----4-:R-:W-:Y:S01]  /*14b90*/  VIADD R3, R247, 0xfffffff6 ;  /* 0xfffffff6f7037836 */ /* 0x010fe20000000000 */
[----:B------:R-:W1:Y:S04]  /*14ba0*/  LDC R251, c[0x0][0x230] ;  /* 0x00008c00fffb7b82 */ /* 0x000e680000000800 */
[----:B------:R-:W-:Y:S01]  /*14bb0*/  ISETP.GE.U32.AND P6, PT, R3, 0x7fffff77, PT ;  /* 0x7fffff770300780c */ /* 0x000fe20003fc6070 */
[----:B--2---:R-:W-:-:S03]  /*14bc0*/  VIADD R3, R250, 0xfffffff4 ;  /* 0xfffffff4fa037836 */ /* 0x004fc60000000000 */
[----:B------:R-:W2:Y:S02]  /*14bd0*/  LDC R250, c[0x0][0x230] ;  /* 0x00008c00fffa7b82 */ /* 0x000ea40000000800 */
[----:B------:R-:W-:Y:S01]  /*14be0*/  ISETP.GE.U32.AND P1, PT, R3, 0x7fffff75, PT ;  /* 0x7fffff750300780c */ /* 0x000fe20003f26070 */
[----:B---3--:R-:W-:-:S05]  /*14bf0*/  VIADD R3, R174, 0xffffffd6 ;  /* 0xffffffd6ae037836 */ /* 0x008fca0000000000 */
[----:B------:R-:W-:Y:S01]  /*14c00*/  ISETP.GE.U32.AND P3, PT, R3, 0x7fffff57, PT ;  /* 0x7fffff570300780c */ /* 0x000fe20003f66070 */
[----:B------:R-:W3:Y:S01]  /*14c10*/  LDC R247, c[0x0][0x230] ;  /* 0x00008c00fff77b82 */ /* 0x000ee20000000800 */
[----:B------:R-:W-:-:S04]  /*14c20*/  LOP3.LUT R3, R4, 0x20, RZ, 0x3c, !PT ;  /* 0x0000002004037812 */ /* 0x000fc800078e3cff */
[----:B------:R-:W-:-:S03]  /*14c30*/  IADD3 R3, R175, 0x100000, R3 ;  /* 0x00100000af037810 */ /* 0x000fc60007ffe003 */
[----:B------:R-:W4:Y:S01]  /*14c40*/  LDC R246, c[0x0][0x230] ;  /* 0x00008c00fff67b82 */ /* 0x000f220000000800 */
[----:B--2---:R-:W-:-:S07]  /*14c50*/  VIADD R7, R250, 0xffffffb7 ;  /* 0xffffffb7fa077836 */ /* 0x004fce0000000000 */
[----:B------:R-:W2:Y:S01]  /*14c60*/  LDC R174, c[0x0][0x230] ;  /* 0x00008c00ffae7b82 */ /* 0x000ea20000000800 */
[----:B------:R4:W-:Y:S01]  /*14c70*/  LDGSTS.E [R3+-0x40000], desc[UR60][R248.64], !P5 ;  /* 0xc0000000f8037fae */ /* 0x0009e2000e92187c */
[----:B------:R-:W-:Y:S01]  /*14c80*/  ISETP.GE.U32.AND P5, PT, R5, 0x7fffff55, PT ;  /* 0x7fffff550500780c */ /* 0x000fe20003fa6070 */
[----:B-1----:R-:W-:Y:S02]  /*14c90*/  VIADD R5, R251, 0xffffffb6 ;  /* 0xffffffb6fb057836 */ /* 0x002fe40000000000 */
[----:B------:R-:W2:Y:S04]  /*14ca0*/  LDL.64 R250, [R1+0x8] ;  /* 0x0000080001fa7983 */ /* 0x000ea80000100a00 */
[----:B------:R-:W-:Y:S01]  /*14cb0*/  LDGSTS.E [R3+-0x3fffc], desc[UR60][R242.64], !P6 ;  /* 0xc0004000f2037fae */ /* 0x000fe2000f12187c */
[----:B----4-:R-:W1:Y:S03]  /*14cc0*/  LDC R248, c[0x0][0x230] ;  /* 0x00008c00fff87b82 */ /* 0x010e660000000800 */
[----:B------:R-:W4:Y:S05]  /*14cd0*/  LDL.LU.64 R242, [R1+0x1538] ;  /* 0x0015380001f27983 */ /* 0x000f2a0000300a00 */
[----:B------:R-:W1:Y:S01]  /*14ce0*/  LDC R249, c[0x0][0x230] ;  /* 0x00008c00fff97b82 */ /* 0x000e620000000800 */
[----:B------:R-:W-:Y:S01]  /*14cf0*/  ISETP.GE.U32.AND P6, PT, R7, 0x7fffff38, PT ;  /* 0x7fffff380700780c */ /* 0x000fe20003fc6070 */
[----:B------:R-:W-:-:S06]  /*14d00*/  VIADD R7, R246, 0xffffffb5 ;  /* 0xffffffb5f6077836 */ /* 0x000fcc0000000000 */
[----:B------:R-:W1:Y:S01]  /*14d10*/  LDC R246, c[0x0][0x230] ;  /* 0x00008c00fff67b82 */ /* 0x000e620000000800 */
[----:B--2---:R2:W-:Y:S01]  /*14d20*/  LDGSTS.E [R3+-0x3fff8], desc[UR60][R250.64], !P0 ;  /* 0xc0008000fa037fae */ /* 0x0045e2000c12187c */
[----:B------:R-:W-:Y:S01]  /*14d30*/  ISETP.GE.U32.AND P0, PT, R5, 0x7fffff37, PT ;  /* 0x7fffff370500780c */ /* 0x000fe20003f06070 */
[----:B---3--:R-:W-:-:S05]  /*14d40*/  VIADD R5, R247, 0xffffffb4 ;  /* 0xffffffb4f7057836 */ /* 0x008fca0000000000 */
[----:B------:R-:W3:Y:S01]  /*14d50*/  LDC R247, c[0x0][0x230] ;  /* 0x00008c00fff77b82 */ /* 0x000ee20000000800 */
[----:B------:R-:W-:Y:S04]  /*14d60*/  LDGSTS.E [R3+-0x3fff4], desc[UR60][R168.64], !P1 ;  /* 0xc000c000a8037fae */ /* 0x000fe8000c92187c */
[----:B------:R-:W-:Y:S03]  /*14d70*/  LDGSTS.E [R3+-0x38000], desc[UR60][R186.64], !P2 ;  /* 0xc8000000ba037fae */ /* 0x000fe6000d12187c */
[----:B--2---:R-:W2:Y:S01]  /*14d80*/  LDC R250, c[0x0][0x230] ;  /* 0x00008c00fffa7b82 */ /* 0x004ea20000000800 */
[----:B------:R-:W-:Y:S01]  /*14d90*/  ISETP.GE.U32.AND P2, PT, R5, 0x7fffff35, PT ;  /* 0x7fffff350500780c */ /* 0x000fe20003f46070 */
[----:B------:R-:W-:Y:S01]  /*14da0*/  VIADD R5, R174, 0xffffff97 ;  /* 0xffffff97ae057836 */ /* 0x000fe20000000000 */
[----:B------:R-:W-:Y:S01]  /*14db0*/  ISETP.GE.U32.AND P1, PT, R7, 0x7fffff36, PT ;  /* 0x7fffff360700780c */ /* 0x000fe20003f26070 */
[----:B------:R-:W-:Y:S04]  /*14dc0*/  LDGSTS.E [R3+-0x37ffc], desc[UR60][R184.64], !P3 ;  /* 0xc8004000b8037fae */ /* 0x000fe8000d92187c */
[----:B------:R-:W4:Y:S01]  /*14dd0*/  LDC R251, c[0x0][0x230] ;  /* 0x00008c00fffb7b82 */ /* 0x000f220000000800 */
[----:B------:R-:W-:Y:S01]  /*14de0*/  ISETP.GE.U32.AND P3, PT, R5, 0x7fffff18, PT ;  /* 0x7fffff180500780c */ /* 0x000fe20003f66070 */
[----:B-1----:R-:W-:Y:S01]  /*14df0*/  VIADD R7, R248, 0xffffff96 ;  /* 0xffffff96f8077836 */ /* 0x002fe20000000000 */
[----:B------:R-:W-:Y:S01]  /*14e00*/  LDGSTS.E [R3+-0x37ff8], desc[UR60][R182.64], !P4 ;  /* 0xc8008000b6037fae */ /* 0x000fe2000e12187c */
[----:B------:R-:W-:-:S03]  /*14e10*/  VIADD R5, R249, 0xffffff95 ;  /* 0xffffff95f9057836 */ /* 0x000fc60000000000 */
[----:B------:R-:W-:Y:S01]  /*14e20*/  LDGSTS.E [R3+-0x37ff4], desc[UR60][R180.64], !P5 ;  /* 0xc800c000b4037fae */ /* 0x000fe2000e92187c */
[----:B------:R-:W1:Y:S01]  /*14e30*/  LDC R248, c[0x0][0x230] ;  /* 0x00008c00fff87b82 */ /* 0x000e620000000800 */
[----:B------:R-:W-:Y:S02]  /*14e40*/  ISETP.GE.U32.AND P5, PT, R5, 0x7fffff16, PT ;  /* 0x7fffff160500780c */ /* 0x000fe40003fa6070 */
[----:B------:R-:W-:Y:S04]  /*14e50*/  LDGSTS.E [R3+-0x30000], desc[UR60][R118.64], !P6 ;  /* 0xd000000076037fae */ /* 0x000fe8000f12187c */
[----:B------:R-:W4:Y:S01]  /*14e60*/  LDL.LU.64 R168, [R1+0x1530] ;  /* 0x0015300001a87983 */ /* 0x000f220000300a00 */
[----:B------:R-:W1:Y:S01]  /*14e70*/  LDC R174, c[0x0][0x230] ;  /* 0x00008c00ffae7b82 */ /* 0x000e620000000800 */
[----:B--2---:R-:W-:Y:S01]  /*14e80*/  VIADD R5, R250, 0xffffff94 ;  /* 0xffffff94fa057836 */ /* 0x004fe20000000000 */
[----:B------:R-:W-:-:S06]  /*14e90*/  ISETP.GE.U32.AND P4, PT, R7, 0x7fffff17, PT ;  /* 0x7fffff170700780c */ /* 0x000fcc0003f86070 */
[----:B------:R-:W2:Y:S01]  /*14ea0*/  LDC R249, c[0x0][0x230] ;  /* 0x00008c00fff97b82 */ /* 0x000ea20000000800 */
[----:B------:R-:W-:Y:S01]  /*14eb0*/  ISETP.GE.U32.AND P6, PT, R5, 0x7fffff15, PT ;  /* 0x7fffff150500780c */ /* 0x000fe20003fc6070 */
[----:B---3--:R-:W-:Y:S01]  /*14ec0*/  VIADD R5, R247, 0xfffffff2 ;  /* 0xfffffff2f7057836 */ /* 0x008fe20000000000 */
[----:B------:R-:W-:Y:S01]  /*14ed0*/  LDGSTS.E [R3+-0x2fffc], desc[UR60][R116.64], !P0 ;  /* 0xd000400074037fae */ /* 0x000fe2000c12187c */
[----:B------:R-:W-:-:S03]  /*14ee0*/  VIADD R7, R252, 0xfffffff3 ;  /* 0xfffffff3fc077836 */ /* 0x000fc60000000000 */
[----:B------:R-:W-:Y:S01]  /*14ef0*/  LDGSTS.E [R3+-0x2fff8], desc[UR60][R114.64], !P1 ;  /* 0xd000800072037fae */ /* 0x000fe2000c92187c */
[----:B------:R-:W3:Y:S01]  /*14f00*/  LDC R250, c[0x0][0x230] ;  /* 0x00008c00fffa7b82 */ /* 0x000ee20000000800 */
[----:B------:R-:W-:Y:S01]  /*14f10*/  ISETP.GE.U32.AND P1, PT, R5, 0x7fffff73, PT ;  /* 0x7fffff730500780c */ /* 0x000fe20003f26070 */
[----:B----4-:R-:W-:Y:S01]  /*14f20*/  VIADD R5, R251, 0xfffffff0 ;  /* 0xfffffff0fb057836 */ /* 0x010fe20000000000 */
[----:B------:R-:W-:Y:S01]  /*14f30*/  ISETP.GE.U32.AND P0, PT, R7, 0x7fffff74, PT ;  /* 0x7fffff740700780c */ /* 0x000fe20003f06070 */
[----:B------:R-:W-:Y:S01]  /*14f40*/  VIADD R7, R246, 0xfffffff1 ;  /* 0xfffffff1f6077836 */ /* 0x000fe20000000000 */
[----:B------:R-:W-:Y:S03]  /*14f50*/  LDGSTS.E [R3+-0x2fff4], desc[UR60][R112.64], !P2 ;  /* 0xd000c00070037fae */ /* 0x000fe6000d12187c */
[----:B------:R-:W4:Y:S01]  /*14f60*/  LDC R252, c[0x0][0x230] ;  /* 0x00008c00fffc7b82 */ /* 0x000f220000000800 */
[----:B------:R-:W-:Y:S01]  /*14f70*/  LDGSTS.E [R3+-0x28000], desc[UR60][R54.64], !P3 ;  /* 0xd800000036037fae */ /* 0x000fe2000d92187c */
[----:B------:R-:W-:Y:S01]  /*14f80*/  ISETP.GE.U32.AND P3, PT, R5, 0x7fffff71, PT ;  /* 0x7fffff710500780c */ /* 0x000fe20003f66070 */
[----:B-1----:R-:W-:Y:S01]  /*14f90*/  VIADD R5, R248, 0xffffffd2 ;  /* 0xffffffd2f8057836 */ /* 0x002fe20000000000 */
[----:B------:R-:W-:Y:S01]  /*14fa0*/  ISETP.GE.U32.AND P2, PT, R7, 0x7fffff72, PT ;  /* 0x7fffff720700780c */ /* 0x000fe20003f46070 */
[----:B------:R-:W-:Y:S01]  /*14fb0*/  VIADD R7, R174, 0xffffffd3 ;  /* 0xffffffd3ae077836 */ /* 0x000fe20000000000 */
[----:B------:R-:W-:Y:S02]  /*14fc0*/  LDGSTS.E [R3+-0x27ffc], desc[UR60][R52.64], !P4 ;  /* 0xd800400034037fae */ /* 0x000fe4000e12187c */
[----:B------:R-:W1:Y:S02]  /*14fd0*/  LDC R248, c[0x0][0x230] ;  /* 0x00008c00fff87b82 */ /* 0x000e640000000800 */
[----:B------:R-:W-:Y:S01]  /*14fe0*/  LDGSTS.E [R3+-0x27ff8], desc[UR60][R50.64], !P5 ;  /* 0xd800800032037fae */ /* 0x000fe2000e92187c */
[----:B------:R-:W-:-:S02]  /*14ff0*/  ISETP.GE.U32.AND P5, PT, R5, 0x7fffff53, PT ;  /* 0x7fffff530500780c */ /* 0x000fc40003fa6070 */
[----:B------:R-:W-:Y:S01]  /*15000*/  ISETP.GE.U32.AND P4, PT, R7, 0x7fffff54, PT ;  /* 0x7fffff540700780c */ /* 0x000fe20003f86070 */
[----:B------:R-:W-:Y:S01]  /*15010*/  LDGSTS.E [R3+-0x27ff4], desc[UR60][R48.64], !P6 ;  /* 0xd800c00030037fae */ /* 0x000fe2000f12187c */
[----:B--2---:R-:W-:Y:S01]  /*15020*/  IADD3 R5, R249, -0x2f, RZ ;  /* 0xffffffd1f9057810 */ /* 0x004fe20007ffe0ff */
[----:B------:R-:W2:Y:S01]  /*15030*/  LDC R246, c[0x0][0x230] ;  /* 0x00008c00fff67b82 */ /* 0x000ea20000000800 */
[----:B------:R-:W-:Y:S02]  /*15040*/  LOP3.LUT R7, R4, 0x30, RZ, 0x3c, !PT ;  /* 0x0000003004077812 */ /* 0x000fe400078e3cff */
[----:B------:R-:W-:Y:S01]  /*15050*/  ISETP.GE.U32.AND P6, PT, R5, 0x7fffff52, PT ;  /* 0x7fffff520500780c */ /* 0x000fe20003fc6070 */
[----:B---3--:R-:W-:Y:S01]  /*15060*/  VIADD R5, R250, 0xffffffd0 ;  /* 0xffffffd0fa057836 */ /* 0x008fe20000000000 */
[----:B------:R-:W-:-:S03]  /*15070*/  IADD3 R7, R175, 0x100000, R7 ;  /* 0x00100000af077810 */ /* 0x000fc60007ffe007 */
[----:B------:R-:W3:Y:S02]  /*15080*/  LDC R250, c[0x0][0x230] ;  /* 0x00008c00fffa7b82 */ /* 0x000ee40000000800 */
[----:B------:R-:W-:Y:S01]  /*15090*/  LDGSTS.E [R7+-0x40000], desc[UR60][R242.64], !P0 ;  /* 0xc0000000f2077fae */ /* 0x000fe2000c12187c */
[----:B------:R-:W-:-:S05]  /*150a0*/  ISETP.GE.U32.AND P0, PT, R5, 0x7fffff51, PT ;  /* 0x7fffff510500780c */ /* 0x000fca0003f06070 */
[----:B------:R-:W3:Y:S01]  /*150b0*/  LDC R251, c[0x0][0x230] ;  /* 0x00008c00fffb7b82 */ /* 0x000ee20000000800 */
[----:B----4-:R-:W-:Y:S01]  /*150c0*/  VIADD R5, R252, 0xffffffb2 ;  /* 0xffffffb2fc057836 */ /* 0x010fe20000000000 */
[----:B------:R-:W-:Y:S04]  /*150d0*/  LDGSTS.E [R7+-0x3fffc], desc[UR60][R240.64], !P1 ;  /* 0xc0004000f0077fae */ /* 0x000fe8000c92187c */
[----:B------:R-:W-:Y:S01]  /*150e0*/  LDGSTS.E [R7+-0x3fff8], desc[UR60][R238.64], !P2 ;  /* 0xc0008000ee077fae */ /* 0x000fe2000d12187c */
[----:B------:R-:W-:Y:S01]  /*150f0*/  ISETP.GE.U32.AND P2, PT, R5, 0x7fffff33, PT ;  /* 0x7fffff330500780c */ /* 0x000fe20003f46070 */
[----:B-1----:R-:W-:Y:S01]  /*15100*/  VIADD R5, R248, 0xffffffb0 ;  /* 0xffffffb0f8057836 */ /* 0x002fe20000000000 */
[----:B------:R-:W1:Y:S01]  /*15110*/  LDC R247, c[0x0][0x230] ;  /* 0x00008c00fff77b82 */ /* 0x000e620000000800 */
[----:B------:R-:W-:Y:S04]  /*15120*/  LDGSTS.E [R7+-0x3fff4], desc[UR60][R236.64], !P3 ;  /* 0xc000c000ec077fae */ /* 0x000fe8000d92187c */
[----:B------:R-:W-:Y:S01]  /*15130*/  LDGSTS.E [R7+-0x38000], desc[UR60][R178.64], !P4 ;  /* 0xc8000000b2077fae */ /* 0x000fe2000e12187c */
[----:B------:R-:W-:Y:S01]  /*15140*/  ISETP.GE.U32.AND P4, PT, R5, 0x7fffff31, PT ;  /* 0x7fffff310500780c */ /* 0x000fe20003f86070 */
[----:B--2---:R-:W-:Y:S01]  /*15150*/  VIADD R5, R246, 0xffffff93 ;  /* 0xffffff93f6057836 */ /* 0x004fe20000000000 */
[----:B------:R-:W2:Y:S01]  /*15160*/  LDC R249, c[0x0][0x230] ;  /* 0x00008c00fff97b82 */ /* 0x000ea20000000800 */
[----:B------:R-:W-:Y:S03]  /*15170*/  LDGSTS.E [R7+-0x37ffc], desc[UR60][R176.64], !P5 ;  /* 0xc8004000b0077fae */ /* 0x000fe6000e92187c */
[----:B------:R-:W-:Y:S01]  /*15180*/  ISETP.GE.U32.AND P5, PT, R5, 0x7fffff14, PT ;  /* 0x7fffff140500780c */ /* 0x000fe20003fa6070 */
[----:B---3--:R-:W-:Y:S01]  /*15190*/  VIADD R5, R250, 0xffffff91 ;  /* 0xffffff91fa057836 */ /* 0x008fe20000000000 */
[----:B------:R-:W-:Y:S01]  /*151a0*/  LDGSTS.E [R7+-0x37ff8], desc[UR60][R172.64], !P6 ;  /* 0xc8008000ac077fae */ /* 0x000fe2000f12187c */
[----:B------:R-:W-:Y:S01]  /*151b0*/  VIADD R174, R251, 0xffffffb3 ;  /* 0xffffffb3fbae7836 */ /* 0x000fe20000000000 */
[----:B------:R-:W3:Y:S02]  /*151c0*/  LDC R250, c[0x0][0x230] ;  /* 0x00008c00fffa7b82 */ /* 0x000ee40000000800 */
[----:B------:R-:W-:Y:S06]  /*151d0*/  LDGSTS.E [R7+-0x37ff4], desc[UR60][R170.64], !P0 ;  /* 0xc800c000aa077fae */ /* 0x000fec000c12187c */
[----:B------:R-:W4:Y:S01]  /*151e0*/  LDC R251, c[0x0][0x230] ;  /* 0x00008c00fffb7b82 */ /* 0x000f220000000800 */
[----:B------:R-:W-:Y:S01]  /*151f0*/  ISETP.GE.U32.AND P1, PT, R174, 0x7fffff34, PT ;  /* 0x7fffff34ae00780c */ /* 0x000fe20003f26070 */
[----:B-1----:R-:W-:-:S06]  /*15200*/  VIADD R174, R247, 0xffffffb1 ;  /* 0xffffffb1f7ae7836 */ /* 0x002fcc0000000000 */
[----:B------:R-:W1:Y:S01]  /*15210*/  LDC R248, c[0x0][0x230] ;  /* 0x00008c00fff87b82 */ /* 0x000e620000000800 */
[----:B------:R-:W-:Y:S01]  /*15220*/  ISETP.GE.U32.AND P3, PT, R174, 0x7fffff32, PT ;  /* 0x7fffff32ae00780c */ /* 0x000fe20003f66070 */
[----:B--2---:R-:W-:-:S06]  /*15230*/  VIADD R174, R249, 0xffffff92 ;  /* 0xffffff92f9ae7836 */ /* 0x004fcc0000000000 */
[----:B------:R-:W2:Y:S01]  /*15240*/  LDC R252, c[0x0][0x230] ;  /* 0x00008c00fffc7b82 */ /* 0x000ea20000000800 */
[----:B------:R-:W-:Y:S01]  /*15250*/  ISETP.GE.U32.AND P0, PT, R5, 0x7fffff12, PT ;  /* 0x7fffff120500780c */ /* 0x000fe20003f06070 */
[----:B------:R-:W-:Y:S06]  /*15260*/  LDGSTS.E [R7+-0x30000], desc[UR60][R110.64], !P1 ;  /* 0xd00000006e077fae */ /* 0x000fec000c92187c */
[----:B------:R-:W2:Y:S01]  /*15270*/  LDC R247, c[0x0][0x230] ;  /* 0x00008c00fff77b82 */ /* 0x000ea20000000800 */
[----:B------:R-:W-:Y:S01]  /*15280*/  ISETP.GE.U32.AND P6, PT, R174, 0x7fffff13, PT ;  /* 0x7fffff13ae00780c */ /* 0x000fe20003fc6070 */
[----:B---3--:R-:W-:Y:S01]  /*15290*/  VIADD R174, R250, 0xffffffef ;  /* 0xffffffeffaae7836 */ /* 0x008fe20000000000 */
[----:B------:R-:W-:Y:S05]  /*152a0*/  LDGSTS.E [R7+-0x2fffc], desc[UR60][R108.64], !P2 ;  /* 0xd00040006c077fae */ /* 0x000fea000d12187c */
[----:B------:R-:W3:Y:S01]  /*152b0*/  LDC R249, c[0x0][0x230] ;  /* 0x00008c00fff97b82 */ /* 0x000ee20000000800 */
[----:B----4-:R-:W-:Y:S01]  /*152c0*/  VIADD R5, R251, 0xffffff90 ;  /* 0xffffff90fb057836 */ /* 0x010fe20000000000 */
[----:B------:R-:W-:Y:S06]  /*152d0*/  LDGSTS.E [R7+-0x2fff8], desc[UR60][R106.64], !P3 ;  /* 0xd00080006a077fae */ /* 0x000fec000d92187c */
[----:B------:R-:W4:Y:S01]  /*152e0*/  LDC R246, c[0x0][0x230] ;  /* 0x00008c00fff67b82 */ /* 0x000f220000000800 */
[----:B------:R-:W-:Y:S01]  /*152f0*/  ISETP.GE.U32.AND P1, PT, R5, 0x7fffff11, PT ;  /* 0x7fffff110500780c */ /* 0x000fe20003f26070 */
[----:B-1----:R-:W-:-:S06]  /*15300*/  VIADD R5, R248, 0xffffffee ;  /* 0xffffffeef8057836 */ /* 0x002fcc0000000000 */
[----:B------:R-:W1:Y:S01]  /*15310*/  LDC R250, c[0x0][0x230] ;  /* 0x00008c00fffa7b82 */ /* 0x000e620000000800 */
[----:B------:R-:W-:Y:S01]  /*15320*/  ISETP.GE.U32.AND P3, PT, R5, 0x7fffff6f, PT ;  /* 0x7fffff6f0500780c */ /* 0x000fe20003f66070 */
[----:B--2---:R-:W-:Y:S01]  /*15330*/  VIADD R5, R252, 0xffffffec ;  /* 0xffffffecfc057836 */ /* 0x004fe20000000000 */
[----:B------:R-:W-:-:S05]  /*15340*/  ISETP.GE.U32.AND P2, PT, R174, 0x7fffff70, PT ;  /* 0x7fffff70ae00780c */ /* 0x000fca0003f46070 */
[----:B------:R-:W2:Y:S01]  /*15350*/  LDC R251, c[0x0][0x230] ;  /* 0x00008c00fffb7b82 */ /* 0x000ea20000000800 */
[----:B------:R-:W-:Y:S01]  /*15360*/  VIADD R174, R247, 0xffffffed ;  /* 0xffffffedf7ae7836 */ /* 0x000fe20000000000 */
[----:B------:R-:W-:Y:S04]  /*15370*/  LDGSTS.E [R7+-0x2fff4], desc[UR60][R104.64], !P4 ;  /* 0xd000c00068077fae */ /* 0x000fe8000e12187c */
[----:B------:R-:W-:Y:S01]  /*15380*/  LDGSTS.E [R7+-0x28000], desc[UR60][R46.64], !P5 ;  /* 0xd80000002e077fae */ /* 0x000fe2000e92187c */
[----:B------:R-:W-:Y:S01]  /*15390*/  ISETP.GE.U32.AND P5, PT, R5, 0x7fffff6d, PT ;  /* 0x7fffff6d0500780c */ /* 0x000fe20003fa6070 */
[----:B---3--:R-:W-:Y:S01]  /*153a0*/  VIADD R5, R249, 0xffffffce ;  /* 0xffffffcef9057836 */ /* 0x008fe20000000000 */
[----:B------:R-:W-:Y:S01]  /*153b0*/  ISETP.GE.U32.AND P4, PT, R174, 0x7fffff6e, PT ;  /* 0x7fffff6eae00780c */ /* 0x000fe20003f86070 */
[----:B----4-:R-:W-:Y:S01]  /*153c0*/  VIADD R174, R246, 0xffffffcf ;  /* 0xffffffcff6ae7836 */ /* 0x010fe20000000000 */
[----:B------:R-:W-:Y:S01]  /*153d0*/  LDGSTS.E [R7+-0x27ffc], desc[UR60][R44.64], !P6 ;  /* 0xd80040002c077fae */ /* 0x000fe2000f12187c */
[----:B------:R-:W3:Y:S03]  /*153e0*/  LDC R252, c[0x0][0x230] ;  /* 0x00008c00fffc7b82 */ /* 0x000ee60000000800 */
[----:B------:R-:W-:Y:S01]  /*153f0*/  LDGSTS.E [R7+-0x27ff8], desc[UR60][R42.64], !P0 ;  /* 0xd80080002a077fae */ /* 0x000fe2000c12187c */
[----:B------:R-:W-:Y:S01]  /*15400*/  ISETP.GE.U32.AND P0, PT, R5, 0x7fffff4f, PT ;  /* 0x7fffff4f0500780c */ /* 0x000fe20003f06070 */
[----:B-1----:R-:W-:Y:S01]  /*15410*/  VIADD R5, R250, 0xffffffcd ;  /* 0xffffffcdfa057836 */ /* 0x002fe20000000000 */
[----:B------:R-:W-:Y:S01]  /*15420*/  ISETP.GE.U32.AND P6, PT, R174, 0x7fffff50, PT ;  /* 0x7fffff50ae00780c */ /* 0x000fe20003fc6070 */
[----:B------:R-:W-:Y:S01]  /*15430*/  LDGSTS.E [R7+-0x27ff4], desc[UR60][R40.64], !P1 ;  /* 0xd800c00028077fae */ /* 0x000fe2000c92187c */
[----:B------:R-:W-:Y:S01]  /*15440*/  LOP3.LUT R174, R4, 0x40, RZ, 0x3c, !PT ;  /* 0x0000004004ae7812 */ /* 0x000fe200078e3cff */
[----:B------:R-:W1:Y:S01]  /*15450*/  LDC R249, c[0x0][0x230] ;  /* 0x00008c00fff97b82 */ /* 0x000e620000000800 */
[----:B------:R-:W-:-:S02]  /*15460*/  ISETP.GE.U32.AND P1, PT, R5, 0x7fffff4e, PT ;  /* 0x7fffff4e0500780c */ /* 0x000fc40003f26070 */
[----:B------:R-:W-:Y:S01]  /*15470*/  IADD3 R174, R175, 0x100000, R174 ;  /* 0x00100000afae7810 */ /* 0x000fe20007ffe0ae */
[----:B--2---:R-:W-:-:S04]  /*15480*/  VIADD R5, R251, 0xffffffcc ;  /* 0xffffffccfb057836 */ /* 0x004fc80000000000 */
[----:B------:R-:W-:Y:S01]  /*15490*/  LDGSTS.E [R174+-0x40000], desc[UR60][R234.64], !P2 ;  /* 0xc0000000eaae7fae */ /* 0x000fe2000d12187c */
[----:B------:R-:W-:Y:S01]  /*154a0*/  ISETP.GE.U32.AND P2, PT, R5, 0x7fffff4d, PT ;  /* 0x7fffff4d0500780c */ /* 0x000fe20003f46070 */
[----:B------:R-:W2:Y:S02]  /*154b0*/  LDC R247, c[0x0][0x230] ;  /* 0x00008c00fff77b82 */ /* 0x000ea40000000800 */
[----:B------:R-:W-:Y:S01]  /*154c0*/  LDGSTS.E [R174+-0x3fffc], desc[UR60][R232.64], !P3 ;  /* 0xc0004000e8ae7fae */ /* 0x000fe2000d92187c */
[----:B---3--:R-:W-:-:S03]  /*154d0*/  VIADD R246, R252, 0xffffffaf ;  /* 0xffffffaffcf67836 */ /* 0x008fc60000000000 */
[----:B------:R-:W-:Y:S02]  /*154e0*/  LDGSTS.E [R174+-0x3fff8], desc[UR60][R230.64], !P4 ;  /* 0xc0008000e6ae7fae */ /* 0x000fe4000e12187c */
[----:B------:R-:W3:Y:S02]  /*154f0*/  LDC R5, c[0x0][0x230] ;  /* 0x00008c00ff057b82 */ /* 0x000ee40000000800 */
[----:B------:R-:W-:Y:S04]  /*15500*/  LDGSTS.E [R174+-0x3fff4], desc[UR60][R228.64], !P5 ;  /* 0xc000c000e4ae7fae */ /* 0x000fe8000e92187c */
[----:B------:R-:W-:Y:S02]  /*15510*/  LDGSTS.E [R174+-0x38000], desc[UR60][R166.64], !P6 ;  /* 0xc8000000a6ae7fae */ /* 0x000fe4000f12187c */
[----:B------:R-:W4:Y:S08]  /*15520*/  LDC R251, c[0x0][0x230] ;  /* 0x00008c00fffb7b82 */ /* 0x000f300000000800 */
[----:B------:R-:W4:Y:S08]  /*15530*/  LDC R252, c[0x0][0x230] ;  /* 0x00008c00fffc7b82 */ /* 0x000f300000000800 */
[----:B------:R-:W4:Y:S01]  /*15540*/  LDC R248, c[0x0][0x230] ;  /* 0x00008c00fff87b82 */ /* 0x000f220000000800 */
[----:B---3--:R-:W-:Y:S01]  /*15550*/  VIADD R5, R5, 0xffffffae ;  /* 0xffffffae05057836 */ /* 0x008fe20000000000 */
[----:B------:R-:W-:Y:S01]  /*15560*/  ISETP.GE.U32.AND P3, PT, R246, 0x7fffff30, PT ;  /* 0x7fffff30f600780c */ /* 0x000fe20003f66070 */
[----:B------:R-:W-:Y:S03]  /*15570*/  LDGSTS.E [R174+-0x37ffc], desc[UR60][R164.64], !P0 ;  /* 0xc8004000a4ae7fae */ /* 0x000fe6000c12187c */
[----:B------:R-:W-:Y:S01]  /*15580*/  ISETP.GE.U32.AND P4, PT, R5, 0x7fffff2f, PT ;  /* 0x7fffff2f0500780c */ /* 0x000fe20003f86070 */
[----:B-1----:R-:W-:Y:S01]  /*15590*/  VIADD R5, R249, 0xffffffac ;  /* 0xffffffacf9057836 */ /* 0x002fe20000000000 */
[----:B------:R-:W1:Y:S01]  /*155a0*/  LDC R250, c[0x0][0x230] ;  /* 0x00008c00fffa7b82 */ /* 0x000e620000000800 */
[----:B------:R-:W-:Y:S03]  /*155b0*/  LDGSTS.E [R174+-0x37ff8], desc[UR60][R162.64], !P1 ;  /* 0xc8008000a2ae7fae */ /* 0x000fe6000c92187c */
[----:B------:R-:W-:-:S04]  /*155c0*/  ISETP.GE.U32.AND P6, PT, R5, 0x7fffff2d, PT ;  /* 0x7fffff2d0500780c */ /* 0x000fc80003fc6070 */
[----:B------:R-:W3:Y:S01]  /*155d0*/  LDC R249, c[0x0][0x230] ;  /* 0x00008c00fff97b82 */ /* 0x000ee20000000800 */
[----:B--2---:R-:W-:Y:S01]  /*155e0*/  VIADD R5, R247, 0xffffff8f ;  /* 0xffffff8ff7057836 */ /* 0x004fe20000000000 */
[----:B------:R-:W-:Y:S04]  /*155f0*/  LDGSTS.E [R174+-0x37ff4], desc[UR60][R160.64], !P2 ;  /* 0xc800c000a0ae7fae */ /* 0x000fe8000d12187c */
[----:B------:R-:W-:Y:S01]  /*15600*/  ISETP.GE.U32.AND P0, PT, R5, 0x7fffff10, PT ;  /* 0x7fffff100500780c */ /* 0x000fe20003f06070 */
[----:B------:R-:W-:Y:S01]  /*15610*/  LDGSTS.E [R174+-0x30000], desc[UR60][R102.64], !P3 ;  /* 0xd000000066ae7fae */ /* 0x000fe2000d92187c */
[----:B----4-:R-:W-:Y:S01]  /*15620*/  IADD3 R5, R251, -0x73, RZ ;  /* 0xffffff8dfb057810 */ /* 0x010fe20007ffe0ff */
[----:B------:R-:W-:Y:S01]  /*15630*/  VIADD R246, R248, 0xffffffad ;  /* 0xffffffadf8f67836 */ /* 0x000fe20000000000 */
[----:B------:R-:W2:Y:S01]  /*15640*/  LDC R251, c[0x0][0x230] ;  /* 0x00008c00fffb7b82 */ /* 0x000ea20000000800 */
[----:B------:R-:W-:Y:S01]  /*15650*/  LDGSTS.E [R174+-0x2fffc], desc[UR60][R100.64], !P4 ;  /* 0xd000400064ae7fae */ /* 0x000fe2000e12187c */
[----:B------:R-:W-:Y:S01]  /*15660*/  ISETP.GE.U32.AND P2, PT, R5, 0x7fffff0e, PT ;  /* 0x7fffff0e0500780c */ /* 0x000fe20003f46070 */
[----:B------:R-:W-:-:S05]  /*15670*/  VIADD R5, R252, 0xffffff8c ;  /* 0xffffff8cfc057836 */ /* 0x000fca0000000000 */
[----:B------:R-:W-:Y:S01]  /*15680*/  ISETP.GE.U32.AND P3, PT, R5, 0x7fffff0d, PT ;  /* 0x7fffff0d0500780c */ /* 0x000fe20003f66070 */
[----:B------:R-:W4:Y:S01]  /*15690*/  LDC R248, c[0x0][0x230] ;  /* 0x00008c00fff87b82 */ /* 0x000f220000000800 */
[----:B---3--:R-:W-:-:S07]  /*156a0*/  VIADD R5, R249, 0xffffffea ;  /* 0xffffffeaf9057836 */ /* 0x008fce0000000000 */
[----:B------:R-:W3:Y:S01]  /*156b0*/  LDC R249, c[0x0][0x230] ;  /* 0x00008c00fff97b82 */ /* 0x000ee20000000800 */
[----:B------:R-:W-:Y:S01]  /*156c0*/  ISETP.GE.U32.AND P5, PT, R246, 0x7fffff2e, PT ;  /* 0x7fffff2ef600780c */ /* 0x000fe20003fa6070 */
[----:B-1----:R-:W-:-:S06]  /*156d0*/  VIADD R246, R250, 0xffffff8e ;  /* 0xffffff8efaf67836 */ /* 0x002fcc0000000000 */
[----:B------:R-:W1:Y:S01]  /*156e0*/  LDC R250, c[0x0][0x230] ;  /* 0x00008c00fffa7b82 */ /* 0x000e620000000800 */
[----:B------:R-:W-:Y:S01]  /*156f0*/  ISETP.GE.U32.AND P1, PT, R246, 0x7fffff0f, PT ;  /* 0x7fffff0ff600780c */ /* 0x000fe20003f26070 */
[----:B--2---:R-:W-:-:S04]  /*15700*/  VIADD R246, R251, 0xffffffeb ;  /* 0xffffffebfbf67836 */ /* 0x004fc80000000000 */
[----:B------:R-:W-:Y:S02]  /*15710*/  LDGSTS.E [R174+-0x2fff8], desc[UR60][R98.64], !P5 ;  /* 0xd000800062ae7fae */ /* 0x000fe4000e92187c */
[----:B------:R-:W2:Y:S08]  /*15720*/  LDC R247, c[0x0][0x230] ;  /* 0x00008c00fff77b82 */ /* 0x000eb00000000800 */
[----:B------:R-:W2:Y:S01]  /*15730*/  LDC R251, c[0x0][0x230] ;  /* 0x00008c00fffb7b82 */ /* 0x000ea20000000800 */
[----:B------:R-:W-:Y:S01]  /*15740*/  ISETP.GE.U32.AND P5, PT, R5, 0x7fffff6b, PT ;  /* 0x7fffff6b0500780c */ /* 0x000fe20003fa6070 */
[----:B---3--:R-:W-:-:S06]  /*15750*/  VIADD R5, R249, 0xffffffe8 ;  /* 0xffffffe8f9057836 */ /* 0x008fcc0000000000 */
[----:B------:R-:W3:Y:S01]  /*15760*/  LDC R252, c[0x0][0x230] ;  /* 0x00008c00fffc7b82 */ /* 0x000ee20000000800 */
[----:B------:R-:W-:Y:S01]  /*15770*/  ISETP.GE.U32.AND P4, PT, R246, 0x7fffff6c, PT ;  /* 0x7fffff6cf600780c */ /* 0x000fe20003f86070 */
[----:B----4-:R-:W-:Y:S01]  /*15780*/  VIADD R246, R248, 0xffffffe9 ;  /* 0xffffffe9f8f67836 */ /* 0x010fe20000000000 */
[----:B------:R-:W-:Y:S04]  /*15790*/  LDGSTS.E [R174+-0x2fff4], desc[UR60][R96.64], !P6 ;  /* 0xd000c00060ae7fae */ /* 0x000fe8000f12187c */
[----:B------:R-:W-:Y:S01]  /*157a0*/  LDGSTS.E [R174+-0x28000], desc[UR60][R38.64], !P0 ;  /* 0xd800000026ae7fae */ /* 0x000fe2000c12187c */
[----:B------:R-:W-:Y:S01]  /*157b0*/  ISETP.GE.U32.AND P0, PT, R5, 0x7fffff69, PT ;  /* 0x7fffff690500780c */ /* 0x000fe20003f06070 */
[----:B-1----:R-:W-:Y:S01]  /*157c0*/  VIADD R5, R250, 0xffffffca ;  /* 0xffffffcafa057836 */ /* 0x002fe20000000000 */
[----:B------:R-:W-:Y:S01]  /*157d0*/  ISETP.GE.U32.AND P6, PT, R246, 0x7fffff6a, PT ;  /* 0x7fffff6af600780c */ /* 0x000fe20003fc6070 */
[----:B--2---:R-:W-:Y:S01]  /*157e0*/  VIADD R246, R247, 0xffffffcb ;  /* 0xffffffcbf7f67836 */ /* 0x004fe20000000000 */
[----:B------:R-:W-:Y:S01]  /*157f0*/  LDGSTS.E [R174+-0x27ffc], desc[UR60][R36.64], !P1 ;  /* 0xd800400024ae7fae */ /* 0x000fe2000c92187c */
[----:B------:R-:W1:Y:S03]  /*15800*/  LDC R247, c[0x0][0x230] ;  /* 0x00008c00fff77b82 */ /* 0x000e660000000800 */
[----:B------:R-:W-:Y:S01]  /*15810*/  LDGSTS.E [R174+-0x27ff8], desc[UR60][R34.64], !P2 ;  /* 0xd800800022ae7fae */ /* 0x000fe2000d12187c */
[----:B------:R-:W-:Y:S01]  /*15820*/  ISETP.GE.U32.AND P2, PT, R5, 0x7fffff4b, PT ;  /* 0x7fffff4b0500780c */ /* 0x000fe20003f46070 */
[----:B------:R-:W-:Y:S01]  /*15830*/  VIADD R5, R251, 0xffffffc9 ;  /* 0xffffffc9fb057836 */ /* 0x000fe20000000000 */
[----:B------:R-:W-:Y:S01]  /*15840*/  ISETP.GE.U32.AND P1, PT, R246, 0x7fffff4c, PT ;  /* 0x7fffff4cf600780c */ /* 0x000fe20003f26070 */
[----:B------:R-:W-:Y:S01]  /*15850*/  LDGSTS.E [R174+-0x27ff4], desc[UR60][R32.64], !P3 ;  /* 0xd800c00020ae7fae */ /* 0x000fe2000d92187c */
[----:B------:R-:W-:Y:S01]  /*15860*/  LOP3.LUT R246, R4, 0x50, RZ, 0x3c, !PT ;  /* 0x0000005004f67812 */ /* 0x000fe200078e3cff */
[----:B------:R-:W2:Y:S01]  /*15870*/  LDC R249, c[0x0][0x230] ;  /* 0x00008c00fff97b82 */ /* 0x000ea20000000800 */
[----:B------:R-:W-:Y:S01]  /*15880*/  ISETP.GE.U32.AND P3, PT, R5, 0x7fffff4a, PT ;  /* 0x7fffff4a0500780c */ /* 0x000fe20003f66070 */
[----:B---3--:R-:W-:Y:S01]  /*15890*/  VIADD R5, R252, 0xffffffc8 ;  /* 0xffffffc8fc057836 */ /* 0x008fe20000000000 */
[----:B------:R-:W-:-:S05]  /*158a0*/  IADD3 R246, R175, 0x100000, R246 ;  /* 0x00100000aff67810 */ /* 0x000fca0007ffe0f6 */
[----:B------:R-:W-:Y:S01]  /*158b0*/  LDGSTS.E [R246+-0x40000], desc[UR60][R226.64], !P4 ;  /* 0xc0000000e2f67fae */ /* 0x000fe2000e12187c */
[----:B------:R-:W-:Y:S01]  /*158c0*/  ISETP.GE.U32.AND P4, PT, R5, 0x7fffff49, PT ;  /* 0x7fffff490500780c */ /* 0x000fe20003f86070 */
[----:B------:R-:W3:Y:S02]  /*158d0*/  LDC R250, c[0x0][0x230] ;  /* 0x00008c00fffa7b82 */ /* 0x000ee40000000800 */
[----:B------:R-:W-:Y:S06]  /*158e0*/  LDGSTS.E [R246+-0x3fffc], desc[UR60][R224.64], !P5 ;  /* 0xc0004000e0f67fae */ /* 0x000fec000e92187c */
[----:B------:R-:W4:Y:S01]  /*158f0*/  LDC R248, c[0x0][0x230] ;  /* 0x00008c00fff87b82 */ /* 0x000f220000000800 */
[----:B-1----:R-:W-:Y:S01]  /*15900*/  VIADD R247, R247, 0xffffffab ;  /* 0xffffffabf7f77836 */ /* 0x002fe20000000000 */
[----:B------:R-:W-:Y:S06]  /*15910*/  LDGSTS.E [R246+-0x3fff8], desc[UR60][R222.64], !P6 ;  /* 0xc0008000def67fae */ /* 0x000fec000f12187c */
[----:B------:R-:W1:Y:S08]  /*15920*/  LDC R5, c[0x0][0x230] ;  /* 0x00008c00ff057b82 */ /* 0x000e700000000800 */
[----:B------:R-:W4:Y:S08]  /*15930*/  LDC R251, c[0x0][0x230] ;  /* 0x00008c00fffb7b82 */ /* 0x000f300000000800 */
[----:B------:R-:W4:Y:S01]  /*15940*/  LDC R252, c[0x0][0x230] ;  /* 0x00008c00fffc7b82 */ /* 0x000f220000000800 */
[----:B------:R-:W-:Y:S01]  /*15950*/  ISETP.GE.U32.AND P5, PT, R247, 0x7fffff2c, PT ;  /* 0x7fffff2cf700780c */ /* 0x000fe20003fa6070 */
[----:B--2---:R-:W-:Y:S01]  /*15960*/  VIADD R247, R249, 0xffffffa9 ;  /* 0xffffffa9f9f77836 */ /* 0x004fe20000000000 */
[----:B------:R-:W-:Y:S04]  /*15970*/  LDGSTS.E [R246+-0x3fff4], desc[UR60][R220.64], !P0 ;  /* 0xc000c000dcf67fae */ /* 0x000fe8000c12187c */
[----:B------:R-:W-:Y:S01]  /*15980*/  LDGSTS.E [R246+-0x38000], desc[UR60][R158.64], !P1 ;  /* 0xc80000009ef67fae */ /* 0x000fe2000c92187c */
[----:B-1----:R-:W-:Y:S01]  /*15990*/  VIADD R5, R5, 0xffffffaa ;  /* 0xffffffaa05057836 */ /* 0x002fe20000000000 */
[----:B------:R-:W-:Y:S01]  /*159a0*/  ISETP.GE.U32.AND P0, PT, R247, 0x7fffff2a, PT ;  /* 0x7fffff2af700780c */ /* 0x000fe20003f06070 */
[----:B------:R-:W1:Y:S01]  /*159b0*/  LDC R249, c[0x0][0x230] ;  /* 0x00008c00fff97b82 */ /* 0x000e620000000800 */
[----:B------:R-:W-:Y:S02]  /*159c0*/  LDGSTS.E [R246+-0x37ffc], desc[UR60][R156.64], !P2 ;  /* 0xc80040009cf67fae */ /* 0x000fe4000d12187c */
[----:B------:R-:W-:Y:S01]  /*159d0*/  ISETP.GE.U32.AND P6, PT, R5, 0x7fffff2b, PT ;  /* 0x7fffff2b0500780c */ /* 0x000fe20003fc6070 */
[----:B---3--:R-:W-:Y:S01]  /*159e0*/  VIADD R5, R250, 0xffffffa8 ;  /* 0xffffffa8fa057836 */ /* 0x008fe20000000000 */
[----:B------:R-:W-:Y:S01]  /*159f0*/  LDGSTS.E [R246+-0x37ff8], desc[UR60][R154.64], !P3 ;  /* 0xc80080009af67fae */ /* 0x000fe2000d92187c */
[----:B----4-:R-:W-:-:S02]  /*15a00*/  VIADD R247, R251, 0xffffff8a ;  /* 0xffffff8afbf77836 */ /* 0x010fc40000000000 */
[----:B------:R-:W2:Y:S01]  /*15a10*/  LDC R250, c[0x0][0x230] ;  /* 0x00008c00fffa7b82 */ /* 0x000ea20000000800 */
[----:B------:R-:W-:Y:S01]  /*15a20*/  ISETP.GE.U32.AND P1, PT, R5, 0x7fffff29, PT ;  /* 0x7fffff290500780c */ /* 0x000fe20003f26070 */
[----:B------:R-:W-:Y:S01]  /*15a30*/  VIADD R5, R248, 0xffffff8b ;  /* 0xffffff8bf8057836 */ /* 0x000fe20000000000 */
[----:B------:R-:W-:Y:S01]  /*15a40*/  ISETP.GE.U32.AND P3, PT, R247, 0x7fffff0b, PT ;  /* 0x7fffff0bf700780c */ /* 0x000fe20003f66070 */
[----:B------:R-:W-:Y:S03]  /*15a50*/  LDGSTS.E [R246+-0x37ff4], desc[UR60][R152.64], !P4 ;  /* 0xc800c00098f67fae */ /* 0x000fe6000e12187c */
[----:B------:R-:W-:Y:S01]  /*15a60*/  ISETP.GE.U32.AND P2, PT, R5, 0x7fffff0c, PT ;  /* 0x7fffff0c0500780c */ /* 0x000fe20003f46070 */
[----:B------:R-:W-:Y:S01]  /*15a70*/  VIADD R5, R252, 0xffffff89 ;  /* 0xffffff89fc057836 */ /* 0x000fe20000000000 */
[----:B------:R-:W3:Y:S01]  /*15a80*/  LDC R247, c[0x0][0x230] ;  /* 0x00008c00fff77b82 */ /* 0x000ee20000000800 */
[----:B------:R-:W-:Y:S07]  /*15a90*/  LDGSTS.E [R246+-0x30000], desc[UR60][R94.64], !P5 ;  /* 0xd00000005ef67fae */ /* 0x000fee000e92187c */
[----:B------:R-:W4:Y:S01]  /*15aa0*/  LDC R252, c[0x0][0x230] ;  /* 0x00008c00fffc7b82 */ /* 0x000f220000000800 */
[----:B------:R-:W-:Y:S01]  /*15ab0*/  ISETP.GE.U32.AND P4, PT, R5, 0x7fffff0a, PT ;  /* 0x7fffff0a0500780c */ /* 0x000fe20003f86070 */
[----:B------:R-:W-:Y:S04]  /*15ac0*/  LDGSTS.E [R246+-0x2fffc], desc[UR60][R92.64], !P6 ;  /* 0xd00040005cf67fae */ /* 0x000fe8000f12187c */
[----:B------:R-:W-:Y:S02]  /*15ad0*/  LDGSTS.E [R246+-0x2fff8], desc[UR60][R90.64], !P0 ;  /* 0xd00080005af67fae */ /* 0x000fe4000c12187c */
[----:B------:R-:W2:Y:S02]  /*15ae0*/  LDC R251, c[0x0][0x230] ;  /* 0x00008c00fffb7b82 */ /* 0x000ea40000000800 */
[----:B------:R-:W-:Y:S04]  /*15af0*/  LDGSTS.E [R246+-0x2fff4], desc[UR60][R88.64], !P1 ;  /* 0xd000c00058f67fae */ /* 0x000fe8000c92187c */
[----:B------:R-:W-:Y:S01]  /*15b00*/  LDGSTS.E [R246+-0x28000], desc[UR60][R30.64], !P2 ;  /* 0xd80000001ef67fae */ /* 0x000fe2000d12187c */
[----:B---3--:R-:W-:Y:S01]  /*15b10*/  VIADD R5, R247, 0xffffff88 ;  /* 0xffffff88f7057836 */ /* 0x008fe20000000000 */
[----:B------:R-:W3:Y:S02]  /*15b20*/  LDC R248, c[0x0][0x230] ;  /* 0x00008c00fff87b82 */ /* 0x000ee40000000800 */
[----:B------:R-:W-:Y:S01]  /*15b30*/  LDGSTS.E [R246+-0x27ffc], desc[UR60][R28.64], !P3 ;  /* 0xd80040001cf67fae */ /* 0x000fe2000d92187c */
[----:B----4-:R-:W-:Y:S01]  /*15b40*/  VIADD R247, R252, 0xffffffe7 ;  /* 0xffffffe7fcf77836 */ /* 0x010fe20000000000 */
[----:B------:R-:W-:-:S04]  /*15b50*/  ISETP.GE.U32.AND P5, PT, R5, 0x7fffff09, PT ;  /* 0x7fffff090500780c */ /* 0x000fc80003fa6070 */
[----:B------:R-:W4:Y:S01]  /*15b60*/  LDC R252, c[0x0][0x230] ;  /* 0x00008c00fffc7b82 */ /* 0x000f220000000800 */
[----:B------:R-:W-:Y:S01]  /*15b70*/  LDGSTS.E [R246+-0x27ff8], desc[UR60][R26.64], !P4 ;  /* 0xd80080001af67fae */ /* 0x000fe2000e12187c */
[----:B------:R-:W-:Y:S01]  /*15b80*/  ISETP.GE.U32.AND P6, PT, R247, 0x7fffff68, PT ;  /* 0x7fffff68f700780c */ /* 0x000fe20003fc6070 */
[----:B-1----:R-:W-:-:S05]  /*15b90*/  VIADD R247, R249, 0xffffffe5 ;  /* 0xffffffe5f9f77836 */ /* 0x002fca0000000000 */
[----:B------:R-:W1:Y:S01]  /*15ba0*/  LDC R249, c[0x0][0x230] ;  /* 0x00008c00fff97b82 */ /* 0x000e620000000800 */
[----:B--2---:R-:W-:Y:S01]  /*15bb0*/  VIADD R5, R250, 0xffffffe6 ;  /* 0xffffffe6fa057836 */ /* 0x004fe20000000000 */
[----:B------:R-:W-:Y:S04]  /*15bc0*/  LDGSTS.E [R246+-0x27ff4], desc[UR60][R24.64], !P5 ;  /* 0xd800c00018f67fae */ /* 0x000fe8000e92187c */
[----:B------:R-:W-:Y:S02]  /*15bd0*/  ISETP.GE.U32.AND P0, PT, R5, 0x7fffff67, PT ;  /* 0x7fffff670500780c */ /* 0x000fe40003f06070 */
[----:B------:R-:W-:Y:S01]  /*15be0*/  ISETP.GE.U32.AND P1, PT, R247, 0x7fffff66, PT ;  /* 0x7fffff66f700780c */ /* 0x000fe20003f26070 */
[----:B------:R-:W2:Y:S01]  /*15bf0*/  LDC R250, c[0x0][0x230] ;  /* 0x00008c00fffa7b82 */ /* 0x000ea20000000800 */
[----:B----4-:R-:W-:-:S02]  /*15c00*/  VIADD R5, R252, 0xffffffe4 ;  /* 0xffffffe4fc057836 */ /* 0x010fc40000000000 */
[----:B---3--:R-:W-:-:S05]  /*15c10*/  VIADD R247, R248, 0xffffffc7 ;  /* 0xffffffc7f8f77836 */ /* 0x008fca0000000000 */
[----:B------:R-:W3:Y:S01]  /*15c20*/  LDC R252, c[0x0][0x230] ;  /* 0x00008c00fffc7b82 */ /* 0x000ee20000000800 */
[----:B------:R-:W-:Y:S01]  /*15c30*/  ISETP.GE.U32.AND P2, PT, R5, 0x7fffff65, PT ;  /* 0x7fffff650500780c */ /* 0x000fe20003f46070 */
[----:B------:R-:W-:-:S05]  /*15c40*/  VIADD R5, R251, 0xffffffc6 ;  /* 0xffffffc6fb057836 */ /* 0x000fca0000000000 */
[----:B------:R-:W-:Y:S01]  /*15c50*/  ISETP.GE.U32.AND P4, PT, R5, 0x7fffff47, PT ;  /* 0x7fffff470500780c */ /* 0x000fe20003f86070 */
[----:B------:R-:W4:Y:S01]  /*15c60*/  LDC R248, c[0x0][0x230] ;  /* 0x00008c00fff87b82 */ /* 0x000f220000000800 */
[----:B-1----:R-:W-:-:S07]  /*15c70*/  IADD3 R5, R249, -0x3b, RZ ;  /* 0xffffffc5f9057810 */ /* 0x002fce0007ffe0ff */
[----:B------:R-:W1:Y:S01]  /*15c80*/  LDC R249, c[0x0][0x230] ;  /* 0x00008c00fff97b82 */ /* 0x000e620000000800 */
[----:B------:R-:W-:Y:S02]  /*15c90*/  ISETP.GE.U32.AND P3, PT, R247, 0x7fffff48, PT ;  /* 0x7fffff48f700780c */ /* 0x000fe40003f66070 */
[----:B------:R-:W-:Y:S02]  /*15ca0*/  LOP3.LUT R247, R4, 0x60, RZ, 0x3c, !PT ;  /* 0x0000006004f77812 */ /* 0x000fe400078e3cff */
[----:B------:R-:W-:Y:S02]  /*15cb0*/  ISETP.GE.U32.AND P5, PT, R5, 0x7fffff46, PT ;  /* 0x7fffff460500780c */ /* 0x000fe40003fa6070 */
[----:B------:R-:W-:Y:S01]  /*15cc0*/  IADD3 R247, R175, 0x100000, R247 ;  /* 0x00100000aff77810 */ /* 0x000fe20007ffe0f7 */
[----:B------:R-:W3:Y:S04]  /*15cd0*/  LDC R251, c[0x0][0x230] ;  /* 0x00008c00fffb7b82 */ /* 0x000ee80000000800 */
[----:B------:R-:W-:Y:S01]  /*15ce0*/  LDGSTS.E [R247+-0x40000], desc[UR60][R218.64], !P6 ;  /* 0xc0000000daf77fae */ /* 0x000fe2000f12187c */
[----:B----4-:R-:W-:-:S03]  /*15cf0*/  VIADD R248, R248, 0xffffffa7 ;  /* 0xffffffa7f8f87836 */ /* 0x010fc60000000000 */
[----:B------:R-:W-:Y:S01]  /*15d00*/  LDGSTS.E [R247+-0x3fffc], desc[UR60][R216.64], !P0 ;  /* 0xc0004000d8f77fae */ /* 0x000fe2000c12187c */
[----:B-1----:R-:W-:Y:S01]  /*15d10*/  VIADD R5, R249, 0xffffffc4 ;  /* 0xffffffc4f9057836 */ /* 0x002fe20000000000 */
[----:B------:R-:W-:Y:S01]  /*15d20*/  ISETP.GE.U32.AND P0, PT, R248, 0x7fffff28, PT ;  /* 0x7fffff28f800780c */ /* 0x000fe20003f06070 */
[----:B------:R-:W1:Y:S01]  /*15d30*/  LDC R249, c[0x0][0x230] ;  /* 0x00008c00fff97b82 */ /* 0x000e620000000800 */
[----:B------:R-:W-:Y:S02]  /*15d40*/  LDGSTS.E [R247+-0x3fff8], desc[UR60][R214.64], !P1 ;  /* 0xc0008000d6f77fae */ /* 0x000fe4000c92187c */
[----:B------:R-:W-:Y:S01]  /*15d50*/  ISETP.GE.U32.AND P6, PT, R5, 0x7fffff45, PT ;  /* 0x7fffff450500780c */ /* 0x000fe20003fc6070 */
[----:B--2---:R-:W-:Y:S01]  /*15d60*/  VIADD R248, R250, 0xffffffa5 ;  /* 0xffffffa5faf87836 */ /* 0x004fe20000000000 */
[----:B------:R-:W-:Y:S03]  /*15d70*/  LDGSTS.E [R247+-0x3fff4], desc[UR60][R212.64], !P2 ;  /* 0xc000c000d4f77fae */ /* 0x000fe6000d12187c */
[----:B------:R-:W2:Y:S01]  /*15d80*/  LDC R5, c[0x0][0x230] ;  /* 0x00008c00ff057b82 */ /* 0x000ea20000000800 */
[----:B------:R-:W-:Y:S04]  /*15d90*/  LDGSTS.E [R247+-0x38000], desc[UR60][R150.64], !P3 ;  /* 0xc800000096f77fae */ /* 0x000fe8000d92187c */
[----:B------:R-:W-:Y:S03]  /*15da0*/  LDGSTS.E [R247+-0x37ffc], desc[UR60][R148.64], !P4 ;  /* 0xc800400094f77fae */ /* 0x000fe6000e12187c */
[----:B------:R-:W4:Y:S01]  /*15db0*/  LDC R250, c[0x0][0x230] ;  /* 0x00008c00fffa7b82 */ /* 0x000f220000000800 */
[----:B------:R-:W-:Y:S04]  /*15dc0*/  LDGSTS.E [R247+-0x37ff8], desc[UR60][R146.64], !P5 ;  /* 0xc800800092f77fae */ /* 0x000fe8000e92187c */
[----:B------:R-:W-:Y:S01]  /*15dd0*/  LDGSTS.E [R247+-0x37ff4], desc[UR60][R144.64], !P6 ;  /* 0xc800c00090f77fae */ /* 0x000fe2000f12187c */
[----:B------:R-:W-:Y:S01]  /*15de0*/  ISETP.GE.U32.AND P2, PT, R248, 0x7fffff26, PT ;  /* 0x7fffff26f800780c */ /* 0x000fe20003f46070 */
[----:B--2---:R-:W-:-:S02]  /*15df0*/  VIADD R5, R5, 0xffffffa6 ;  /* 0xffffffa605057836 */ /* 0x004fc40000000000 */
[----:B------:R-:W-:Y:S03]  /*15e00*/  LDGSTS.E [R247+-0x30000], desc[UR60][R86.64], !P0 ;  /* 0xd000000056f77fae */ /* 0x000fe6000c12187c */
[----:B------:R-:W-:Y:S01]  /*15e10*/  ISETP.GE.U32.AND P1, PT, R5, 0x7fffff27, PT ;  /* 0x7fffff270500780c */ /* 0x000fe20003f26070 */
[----:B---3--:R-:W-:Y:S02]  /*15e20*/  VIADD R5, R252, 0xffffffa4 ;  /* 0xffffffa4fc057836 */ /* 0x008fe40000000000 */
[----:B------:R-:W-:Y:S01]  /*15e30*/  VIADD R248, R251, 0xffffff86 ;  /* 0xffffff86fbf87836 */ /* 0x000fe20000000000 */
[----:B------:R-:W2:Y:S02]  /*15e40*/  LDC R252, c[0x0][0x230] ;  /* 0x00008c00fffc7b82 */ /* 0x000ea40000000800 */
[----:B------:R-:W-:Y:S01]  /*15e50*/  ISETP.GE.U32.AND P3, PT, R5, 0x7fffff25, PT ;  /* 0x7fffff250500780c */ /* 0x000fe20003f66070 */
[----:B-1----:R-:W-:-:S05]  /*15e60*/  VIADD R5, R249, 0xffffff87 ;  /* 0xffffff87f9057836 */ /* 0x002fca0000000000 */
[----:B------:R-:W-:Y:S01]  /*15e70*/  ISETP.GE.U32.AND P4, PT, R5, 0x7fffff08, PT ;  /* 0x7fffff080500780c */ /* 0x000fe20003f86070 */
[----:B----4-:R-:W-:Y:S01]  /*15e80*/  VIADD R5, R250, 0xffffff85 ;  /* 0xffffff85fa057836 */ /* 0x010fe20000000000 */
[----:B------:R-:W1:Y:S01]  /*15e90*/  LDC R249, c[0x0][0x230] ;  /* 0x00008c00fff97b82 */ /* 0x000e620000000800 */
[----:B------:R-:W-:Y:S03]  /*15ea0*/  LDGSTS.E [R247+-0x2fffc], desc[UR60][R84.64], !P1 ;  /* 0xd000400054f77fae */ /* 0x000fe6000c92187c */
[----:B------:R-:W-:Y:S01]  /*15eb0*/  ISETP.GE.U32.AND P6, PT, R5, 0x7fffff06, PT ;  /* 0x7fffff060500780c */ /* 0x000fe20003fc6070 */
[----:B------:R-:W-:Y:S03]  /*15ec0*/  LDGSTS.E [R247+-0x2fff8], desc[UR60][R82.64], !P2 ;  /* 0xd000800052f77fae */ /* 0x000fe6000d12187c */
[----:B------:R-:W3:Y:S01]  /*15ed0*/  LDC R5, c[0x0][0x230] ;  /* 0x00008c00ff057b82 */ /* 0x000ee20000000800 */
[----:B------:R-:W-:Y:S01]  /*15ee0*/  ISETP.GE.U32.AND P5, PT, R248, 0x7fffff07, PT ;  /* 0x7fffff07f800780c */ /* 0x000fe20003fa6070 */
[----:B------:R-:W-:Y:S04]  /*15ef0*/  LDGSTS.E [R247+-0x2fff4], desc[UR60][R80.64], !P3 ;  /* 0xd000c00050f77fae */ /* 0x000fe8000d92187c */
[----:B------:R-:W-:Y:S02]  /*15f00*/  LDGSTS.E [R247+-0x28000], desc[UR60][R22.64], !P4 ;  /* 0xd800000016f77fae */ /* 0x000fe4000e12187c */
[----:B------:R-:W4:Y:S06]  /*15f10*/  LDC R248, c[0x0][0x230] ;  /* 0x00008c00fff87b82 */ /* 0x000f2c0000000800 */
[----:B------:R-:W-:Y:S02]  /*15f20*/  LDGSTS.E [R247+-0x27ffc], desc[UR60][R20.64], !P5 ;  /* 0xd800400014f77fae */ /* 0x000fe4000e92187c */
[----:B------:R-:W2:Y:S02]  /*15f30*/  LDC R250, c[0x0][0x230] ;  /* 0x00008c00fffa7b82 */ /* 0x000ea40000000800 */
[----:B------:R-:W-:Y:S01]  /*15f40*/  LDGSTS.E [R247+-0x27ff8], desc[UR60][R18.64], !P6 ;  /* 0xd800800012f77fae */ /* 0x000fe2000f12187c */
[----:B---3--:R-:W-:-:S05]  /*15f50*/  VIADD R5, R5, 0xffffff84 ;  /* 0xffffff8405057836 */ /* 0x008fca0000000000 */
[----:B------:R-:W3:Y:S01]  /*15f60*/  LDC R251, c[0x0][0x230] ;  /* 0x00008c00fffb7b82 */ /* 0x000ee20000000800 */
[----:B------:R-:W-:Y:S01]  /*15f70*/  ISETP.GE.U32.AND P0, PT, R5, 0x7fffff05, PT ;  /* 0x7fffff050500780c */ /* 0x000fe20003f06070 */
[----:B-1----:R-:W-:Y:S02]  /*15f80*/  VIADD R5, R249, 0xffffffe2 ;  /* 0xffffffe2f9057836 */ /* 0x002fe40000000000 */
[----:B----4-:R-:W-:-:S04]  /*15f90*/  VIADD R248, R248, 0xffffffe3 ;  /* 0xffffffe3f8f87836 */ /* 0x010fc80000000000 */
[----:B------:R-:W1:Y:S01]  /*15fa0*/  LDC R249, c[0x0][0x230] ;  /* 0x00008c00fff97b82 */ /* 0x000e620000000800 */
[----:B------:R-:W-:-:S07]  /*15fb0*/  ISETP.GE.U32.AND P2, PT, R5, 0x7fffff63, PT ;  /* 0x7fffff630500780c */ /* 0x000fce0003f46070 */
[----:B------:R-:W4:Y:S01]  /*15fc0*/  LDC R5, c[0x0][0x230] ;  /* 0x00008c00ff057b82 */ /* 0x000f220000000800 */
[----:B------:R-:W-:Y:S01]  /*15fd0*/  ISETP.GE.U32.AND P1, PT, R248, 0x7fffff64, PT ;  /* 0x7fffff64f800780c */ /* 0x000fe20003f26070 */
[----:B--2---:R-:W-:Y:S01]  /*15fe0*/  VIADD R248, R252, 0xffffffe1 ;  /* 0xffffffe1fcf87836 */ /* 0x004fe20000000000 */
[----:B------:R-:W-:Y:S05]  /*15ff0*/  LDGSTS.E [R247+-0x27ff4], desc[UR60][R16.64], !P0 ;  /* 0xd800c00010f77fae */ /* 0x000fea000c12187c */
[----:B------:R-:W2:Y:S01]  /*16000*/  LDC R252, c[0x0][0x230] ;  /* 0x00008c00fffc7b82 */ /* 0x000ea20000000800 */
[----:B------:R-:W-:Y:S01]  /*16010*/  ISETP.GE.U32.AND P3, PT, R248, 0x7fffff62, PT ;  /* 0x7fffff62f800780c */ /* 0x000fe20003f66070 */
[----:B------:R-:W-:-:S06]  /*16020*/  VIADD R248, R250, 0xffffffc3 ;  /* 0xffffffc3faf87836 */ /* 0x000fcc0000000000 */
[----:B------:R-:W2:Y:S01]  /*16030*/  LDC R250, c[0x0][0x230] ;  /* 0x00008c00fffa7b82 */ /* 0x000ea20000000800 */
[----:B----4-:R-:W-:-:S05]  /*16040*/  VIADD R5, R5, 0xffffffe0 ;  /* 0xffffffe005057836 */ /* 0x010fca0000000000 */
[----:B------:R-:W-:Y:S01]  /*16050*/  ISETP.GE.U32.AND P4, PT, R5, 0x7fffff61, PT ;  /* 0x7fffff610500780c */ /* 0x000fe20003f86070 */
[----:B---3--:R-:W-:Y:S01]  /*16060*/  VIADD R5, R251, 0xffffffc2 ;  /* 0xffffffc2fb057836 */ /* 0x008fe20000000000 */
[----:B------:R-:W-:Y:S01]  /*16070*/  ISETP.GE.U32.AND P5, PT, R248, 0x7fffff44, PT ;  /* 0x7fffff44f800780c */ /* 0x000fe20003fa6070 */
[----:B------:R-:W3:Y:S03]  /*16080*/  LDC R251, c[0x0][0x230] ;  /* 0x00008c00fffb7b82 */ /* 0x000ee60000000800 */
[----:B------:R-:W-:Y:S01]  /*16090*/  ISETP.GE.U32.AND P6, PT, R5, 0x7fffff43, PT ;  /* 0x7fffff430500780c */ /* 0x000fe20003fc6070 */
[----:B-1----:R-:W-:Y:S01]  /*160a0*/  VIADD R5, R249, 0xffffffc1 ;  /* 0xffffffc1f9057836 */ /* 0x002fe20000000000 */
[----:B------:R-:W-:Y:S01]  /*160b0*/  LOP3.LUT R248, R4, 0x70, RZ, 0x3c, !PT ;  /* 0x0000007004f87812 */ /* 0x000fe200078e3cff */
[----:B--2---:R-:W-:Y:S02]  /*160c0*/  VIADD R4, R252, 0xffffffc0 ;  /* 0xffffffc0fc047836 */ /* 0x004fe40000000000 */
[----:B------:R-:W1:Y:S01]  /*160d0*/  LDC R249, c[0x0][0x230] ;  /* 0x00008c00fff97b82 */ /* 0x000e620000000800 */
[----:B------:R-:W-:-:S02]  /*160e0*/  ISETP.GE.U32.AND P0, PT, R5, 0x7fffff42, PT ;  /* 0x7fffff420500780c */ /* 0x000fc40003f06070 */
[----:B------:R-:W-:-:S05]  /*160f0*/  IADD3 R248, R175, 0x100000, R248 ;  /* 0x00100000aff87810 */ /* 0x000fca0007ffe0f8 */
[----:B------:R-:W2:Y:S01]  /*16100*/  LDC R5, c[0x0][0x230] ;  /* 0x00008c00ff057b82 */ /* 0x000ea20000000800 */
[----:B------:R-:W-:Y:S01]  /*16110*/  LDGSTS.E [R248+-0x40000], desc[UR60][R210.64], !P1 ;  /* 0xc0000000d2f87fae */ /* 0x000fe2000c92187c */
[----:B------:R-:W-:Y:S01]  /*16120*/  ISETP.GE.U32.AND P1, PT, R4, 0x7fffff41, PT ;  /* 0x7fffff410400780c */ /* 0x000fe20003f26070 */
[----:B------:R-:W-:Y:S02]  /*16130*/  VIADD R4, R250, 0xffffffa2 ;  /* 0xffffffa2fa047836 */ /* 0x000fe40000000000 */
[----:B------:R-:W-:Y:S03]  /*16140*/  LDGSTS.E [R248+-0x3fffc], desc[UR60][R208.64], !P2 ;  /* 0xc0004000d0f87fae */ /* 0x000fe6000d12187c */
[----:B------:R-:W4:Y:S01]  /*16150*/  LDC R252, c[0x0][0x230] ;  /* 0x00008c00fffc7b82 */ /* 0x000f220000000800 */
[----:B------:R-:W-:Y:S01]  /*16160*/  LDGSTS.E [R248+-0x3fff8], desc[UR60][R206.64], !P3 ;  /* 0xc0008000cef87fae */ /* 0x000fe2000d92187c */
[----:B------:R-:W-:-:S03]  /*16170*/  ISETP.GE.U32.AND P3, PT, R4, 0x7fffff23, PT ;  /* 0x7fffff230400780c */ /* 0x000fc60003f66070 */
[----:B------:R-:W-:Y:S03]  /*16180*/  LDGSTS.E [R248+-0x3fff4], desc[UR60][R204.64], !P4 ;  /* 0xc000c000ccf87fae */ /* 0x000fe6000e12187c */
[----:B------:R-:W4:Y:S01]  /*16190*/  LDC R4, c[0x0][0x230] ;  /* 0x00008c00ff047b82 */ /* 0x000f220000000800 */
[----:B------:R-:W-:Y:S04]  /*161a0*/  LDGSTS.E [R248+-0x38000], desc[UR60][R142.64], !P5 ;  /* 0xc80000008ef87fae */ /* 0x000fe8000e92187c */
[----:B------:R-:W-:Y:S01]  /*161b0*/  LDGSTS.E [R248+-0x37ffc], desc[UR60][R140.64], !P6 ;  /* 0xc80040008cf87fae */ /* 0x000fe2000f12187c */
[----:B--2---:R-:W-:-:S03]  /*161c0*/  VIADD R5, R5, 0xffffffa3 ;  /* 0xffffffa305057836 */ /* 0x004fc60000000000 */
[----:B------:R-:W-:Y:S01]  /*161d0*/  LDGSTS.E [R248+-0x37ff8], desc[UR60][R138.64], !P0 ;  /* 0xc80080008af87fae */ /* 0x000fe2000c12187c */
[----:B------:R-:W2:Y:S01]  /*161e0*/  LDC R250, c[0x0][0x230] ;  /* 0x00008c00fffa7b82 */ /* 0x000ea20000000800 */
[----:B------:R-:W-:Y:S01]  /*161f0*/  ISETP.GE.U32.AND P2, PT, R5, 0x7fffff24, PT ;  /* 0x7fffff240500780c */ /* 0x000fe20003f46070 */
[----:B---3--:R-:W-:Y:S01]  /*16200*/  VIADD R5, R251, 0xffffffa1 ;  /* 0xffffffa1fb057836 */ /* 0x008fe20000000000 */
[----:B------:R-:W-:Y:S05]  /*16210*/  LDGSTS.E [R248+-0x37ff4], desc[UR60][R136.64], !P1 ;  /* 0xc800c00088f87fae */ /* 0x000fea000c92187c */
[----:B------:R-:W3:Y:S01]  /*16220*/  LDC R251, c[0x0][0x230] ;  /* 0x00008c00fffb7b82 */ /* 0x000ee20000000800 */
[----:B------:R-:W-:Y:S01]  /*16230*/  ISETP.GE.U32.AND P4, PT, R5, 0x7fffff22, PT ;  /* 0x7fffff220500780c */ /* 0x000fe20003f86070 */
[----:B-1----:R-:W-:-:S02]  /*16240*/  VIADD R5, R249, 0xffffff83 ;  /* 0xffffff83f9057836 */ /* 0x002fc40000000000 */
[----:B----4-:R-:W-:-:S03]  /*16250*/  VIADD R4, R4, 0xffffffa0 ;  /* 0xffffffa004047836 */ /* 0x010fc60000000000 */
[----:B------:R-:W-:Y:S01]  /*16260*/  ISETP.GE.U32.AND P6, PT, R5, 0x7fffff04, PT ;  /* 0x7fffff040500780c */ /* 0x000fe20003fc6070 */
[----:B------:R-:W-:Y:S01]  /*16270*/  LDGSTS.E [R248+-0x30000], desc[UR60][R78.64], !P2 ;  /* 0xd00000004ef87fae */ /* 0x000fe2000d12187c */
[----:B------:R-:W-:Y:S01]  /*16280*/  ISETP.GE.U32.AND P5, PT, R4, 0x7fffff21, PT ;  /* 0x7fffff210400780c */ /* 0x000fe20003fa6070 */
[----:B------:R-:W1:Y:S01]  /*16290*/  S2R R5, SR_TID.X ;  /* 0x0000000000057919 */ /* 0x000e620000002100 */
[----:B------:R-:W4:Y:S01]  /*162a0*/  LDC R4, c[0x0][0x230] ;  /* 0x00008c00ff047b82 */ /* 0x000f220000000800 */
[----:B------:R-:W-:Y:S01]  /*162b0*/  IADD3 R249, R252, -0x80, RZ ;  /* 0xffffff80fcf97810 */ /* 0x000fe20007ffe0ff */
[----:B------:R-:W-:Y:S04]  /*162c0*/  LDGSTS.E [R248+-0x2fffc], desc[UR60][R76.64], !P3 ;  /* 0xd00040004cf87fae */ /* 0x000fe8000d92187c */
[----:B------:R-:W-:Y:S02]  /*162d0*/  LDGSTS.E [R248+-0x2fff8], desc[UR60][R74.64], !P4 ;  /* 0xd00080004af87fae */ /* 0x000fe4000e12187c */
[----:B------:R-:W3:Y:S03]  /*162e0*/  LDC R252, c[0x0][0x230] ;  /* 0x00008c00fffc7b82 */ /* 0x000ee60000000800 */
[----:B------:R-:W-:Y:S04]  /*162f0*/  LDGSTS.E [R248+-0x2fff4], desc[UR60][R72.64], !P5 ;  /* 0xd000c00048f87fae */ /* 0x000fe8000e92187c */
[----:B------:R-:W-:Y:S01]  /*16300*/  LDGSTS.E [R248+-0x28000], desc[UR60][R14.64], !P6 ;  /* 0xd80000000ef87fae */ /* 0x000fe2000f12187c */
[----:B----4-:R-:W-:-:S05]  /*16310*/  VIADD R4, R4, 0xffffff82 ;  /* 0xffffff8204047836 */ /* 0x010fca0000000000 */
[----:B------:R-:W-:Y:S02]  /*16320*/  ISETP.GE.U32.AND P0, PT, R4, 0x7fffff03, PT ;  /* 0x7fffff030400780c */ /* 0x000fe40003f06070 */
[----:B-1----:R-:W-:Y:S02]  /*16330*/  LOP3.LUT R4, R5, 0x7f, RZ, 0xc0, !PT ;  /* 0x0000007f05047812 */ /* 0x002fe400078ec0ff */
[----:B------:R-:W1:Y:S02]  /*16340*/  LDC R5, c[0x0][0x230] ;  /* 0x00008c00ff057b82 */ /* 0x000e640000000800 */
[C---:B--2---:R-:W-:Y:S02]  /*16350*/  ISETP.GE.AND P2, PT, R4.reuse, R250, PT ;  /* 0x000000fa0400720c */ /* 0x044fe40003f46270 */
[----:B------:R-:W-:-:S04]  /*16360*/  ISETP.GE.AND P1, PT, R4, R249, PT ;  /* 0x000000f90400720c */ /* 0x000fc80003f26270 */
[----:B------:R-:W-:Y:S01]  /*16370*/  SEL R4, RZ, 0x4, P1 ;  /* 0x00000004ff047807 */ /* 0x000fe20000800000 */
[----:B------:R-:W-:Y:S01]  /*16380*/  LDGSTS.E [R248+-0x27ffc], desc[UR60][R12.64], !P0 ;  /* 0xd80040000cf87fae */ /* 0x000fe2000c12187c */
[----:B-1----:R-:W-:-:S05]  /*16390*/  VIADD R250, R5, 0x7f ;  /* 0x0000007f05fa7836 */ /* 0x002fca0000000000 */
[----:B------:R-:W-:Y:S01]  /*163a0*/  ISETP.GT.AND P1, PT, R250, 0x7f, PT ;  /* 0x0000007ffa00780c */ /* 0x000fe20003f24270 */
[----:B---3--:R-:W-:Y:S02]  /*163b0*/  VIADD R250, R251, 0xffffff81 ;  /* 0xffffff81fbfa7836 */ /* 0x008fe40000000000 */
[----:B------:R-:W-:-:S05]  /*163c0*/  VIADD R251, R5, 0x7f ;  /* 0x0000007f05fb7836 */ /* 0x000fca0000000000 */
[----:B------:R-:W-:Y:S02]  /*163d0*/  ISETP.GT.AND P3, PT, R251, 0xff, PT ;  /* 0x000000fffb00780c */ /* 0x000fe40003f64270 */
[----:B------:R-:W1:Y:S01]  /*163e0*/  LDC R251, c[0x0][0x230] ;  /* 0x00008c00fffb7b82 */ /* 0x000e620000000800 */
[----:B------:R-:W-:Y:S02]  /*163f0*/  SEL R5, RZ, 0x4, !P1 ;  /* 0x00000004ff057807 */ /* 0x000fe40004800000 */
[----:B------:R-:W-:Y:S02]  /*16400*/  ISETP.GE.U32.AND P1, PT, R250, 0x7fffff02, PT ;  /* 0x7fffff02fa00780c */ /* 0x000fe40003f26070 */
[----:B------:R-:W-:Y:S02]  /*16410*/  SEL R5, R5, RZ, !P2 ;  /* 0x000000ff05057207 */ /* 0x000fe40005000000 */
[----:B------:R-:W-:Y:S01]  /*16420*/  ISETP.GE.U32.AND P2, PT, R249, 0x7fffff01, PT ;  /* 0x7fffff01f900780c */ /* 0x000fe20003f46070 */
[----:B------:R-:W-:Y:S01]  /*16430*/  VIADD R249, R252, 0xffffff7f ;  /* 0xffffff7ffcf97836 */ /* 0x000fe20000000000 */
[----:B------:R-:W2:Y:S01]  /*16440*/  LDC R250, c[0x0][0x230] ;  /* 0x00008c00fffa7b82 */ /* 0x000ea20000000800 */
[----:B------:R-:W-:-:S03]  /*16450*/  SEL R4, R4, RZ, P3 ;  /* 0x000000ff04047207 */ /* 0x000fc60001800000 */
[----:B------:R-:W-:-:S03]  /*16460*/  ISETP.GE.U32.AND P5, PT, R249, 0x7fffff00, PT ;  /* 0x7fffff00f900780c */ /* 0x000fc60003fa6070 */
[----:B------:R-:W-:Y:S01]  /*16470*/  LDGSTS.E [R248+-0x27ff8], desc[UR60][R10.64], !P1 ;  /* 0xd80080000af87fae */ /* 0x000fe2000c92187c */
[----:B------:R-:W3:Y:S01]  /*16480*/  LDC R252, c[0x0][0x230] ;  /* 0x00008c00fffc7b82 */ /* 0x000ee20000000800 */
[----:B------:R-:W-:Y:S02]  /*16490*/  ISETP.NE.U32.AND P4, PT, R5, RZ, PT ;  /* 0x000000ff0500720c */ /* 0x000fe40003f85070 */
[----:B------:R-:W-:Y:S01]  /*164a0*/  ISETP.NE.U32.AND P3, PT, R4, RZ, PT ;  /* 0x000000ff0400720c */ /* 0x000fe20003f65070 */
[----:B------:R4:W-:Y:S01]  /*164b0*/  LDGSTS.E [R248+-0x27ff4], desc[UR60][R8.64], !P2 ;  /* 0xd800c00008f87fae */ /* 0x0009e2000d12187c */
[----:B-1----:R-:W-:-:S03]  /*164c0*/  VIADD R249, R251, 0xffffff7d ;  /* 0xffffff7dfbf97836 */ /* 0x002fc60000000000 */
[----:B------:R-:W1:Y:S08]  /*164d0*/  LDC.64 R4, c[0x0][0x238] ;  /* 0x00008e00ff047b82 */ /* 0x000e700000000a00 */
[----:B------:R-:W4:Y:S01]  /*164e0*/  LDC R251, c[0x0][0x230] ;  /* 0x00008c00fffb7b82 */ /* 0x000f220000000800 */
[----:B--2---:R-:W-:Y:S01]  /*164f0*/  VIADD R250, R250, 0xffffff7e ;  /* 0xffffff7efafa7836 */ /* 0x004fe20000000000 */
[----:B------:R-:W-:-:S04]  /*16500*/  ISETP.GE.U32.AND P0, PT, R249, 0x7ffffefe, PT ;  /* 0x7ffffefef900780c */ /* 0x000fc80003f06070 */
[----:B------:R-:W-:Y:S01]  /*16510*/  ISETP.GE.U32.AND P6, PT, R250, 0x7ffffeff, PT ;  /* 0x7ffffefffa00780c */ /* 0x000fe20003fc6070 */
[----:B---3--:R-:W-:-:S05]  /*16520*/  VIADD R250, R252, 0xffffff7c ;  /* 0xffffff7cfcfa7836 */ /* 0x008fca0000000000 */
[----:B------:R-:W-:Y:S01]  /*16530*/  ISETP.GE.U32.AND P1, PT, R250, 0x7ffffefd, PT ;  /* 0x7ffffefdfa00780c */ /* 0x000fe20003f26070 */
[----:B-1----:R-:W-:Y:S02]  /*16540*/  IMAD.SHL.U32 R4, R4, 0x80, RZ ;  /* 0x0000008004047824 */ /* 0x002fe400078e00ff */
[----:B----4-:R-:W-:-:S05]  /*16550*/  VIADD R249, R251, 0xffffff7b ;  /* 0xffffff7bfbf97836 */ /* 0x010fca0000000000 */
[----:B------:R-:W-:Y:S01]  /*16560*/  ISETP.GE.U32.AND P2, PT, R249, 0x7ffffefc, PT ;  /* 0x7ffffefcf900780c */ /* 0x000fe20003f46070 */
[----:B------:R1:W-:Y:S01]  /*16570*/  STL.64 [R1+0x1608], R148 ;  /* 0x0016089401007387 */ /* 0x0003e20000100a00 */
[----:B------:R-:W-:Y:S01]  /*16580*/  IMAD.IADD R252, R175, 0x1, R168 ;  /* 0x00000001affc7824 */ /* 0x000fe200078e02a8 */
[C---:B------:R-:W-:Y:S02]  /*16590*/  LOP3.LUT R249, R168.reuse, 0x20, RZ, 0x3c, !PT ;  /* 0x00000020a8f97812 */ /* 0x040fe400078e3cff */
[----:B------:R-:W0:Y:S04]  /*165a0*/  LDGDEPBAR ;  /* 0x00000000000079af */ /* 0x000e280000000000 */
[----:B-1----:R-:W2:Y:S04]  /*165b0*/  LDL.64 R148, [R1+0x758] ;  /* 0x0007580001947983 */ /* 0x002ea80000100a00 */
[----:B------:R1:W-:Y:S04]  /*165c0*/  STL.64 [R1+0x1600], R146 ;  /* 0x0016009201007387 */ /* 0x0003e80000100a00 */
[----:B-1----:R-:W3:Y:S04]  /*165d0*/  LDL.64 R146, [R1+0x778] ;  /* 0x0007780001927983 */ /* 0x002ee80000100a00 */
[----:B------:R1:W-:Y:S04]  /*165e0*/  STL.64 [R1+0x15f8], R144 ;  /* 0x0015f89001007387 */ /* 0x0003e80000100a00 */
[----:B-1----:R-:W4:Y:S04]  /*165f0*/  LDL.64 R144, [R1+0x738] ;  /* 0x0007380001907983 */ /* 0x002f280000100a00 */
[----:B------:R1:W-:Y:S04]  /*16600*/  STL.64 [R1+0x15f0], R86 ;  /* 0x0015f05601007387 */ /* 0x0003e80000100a00 */
        /* <DEDUP_REMOVED lines=12> */
[----:B-1----:R-:W2:Y:S01]  /*166d0*/  LDL.64 R18, [R1+0x858] ;  /* 0x0008580001127983 */ /* 0x002ea20000100a00 */
[----:B------:R-:W-:-:S02]  /*166e0*/  LOP3.LUT R250, R168, 0x40, RZ, 0x3c, !PT ;  /* 0x00000040a8fa7812 */ /* 0x000fc400078e3cff */
[----:B------:R-:W-:Y:S01]  /*166f0*/  LOP3.LUT R251, R168, 0x60, RZ, 0x3c, !PT ;  /* 0x00000060a8fb7812 */ /* 0x000fe200078e3cff */
[----:B------:R-:W-:Y:S04]  /*16700*/  STL.64 [R1+0x15b8], R16 ;  /* 0x0015b81001007387 */ /* 0x000fe80000100a00 */
        /* <DEDUP_REMOVED lines=15> */
[----:B------:R1:W-:Y:S04]  /*16800*/  STL.64 [R1+0x1538], R8 ;  /* 0x0015380801007387 */ /* 0x0003e80000100a00 */
[----:B------:R1:W-:Y:S02]  /*16810*/  STL.64 [R1+0x1530], R168 ;  /* 0x001530a801007387 */ /* 0x0003e40000100a00 */
[----:B-1----:R-:W-:-:S02]  /*16820*/  IMAD.WIDE R8, R4, 0x4, R244 ;  /* 0x0000000404087825 */ /* 0x002fc400078e02f4 */
[----:B------:R-:W3:Y:S02]  /*16830*/  LDL.LU.64 R168, [R1+0x58] ;  /* 0x0000580001a87983 */ /* 0x000ee40000300a00 */
[C---:B------:R-:W-:Y:S02]  /*16840*/  IMAD.IADD R249, R175.reuse, 0x1, R249 ;  /* 0x00000001aff97824 */ /* 0x040fe400078e02f9 */
[C---:B------:R-:W-:Y:S01]  /*16850*/  IMAD.IADD R250, R175.reuse, 0x1, R250 ;  /* 0x00000001affa7824 */ /* 0x040fe200078e02fa */
[----:B------:R1:W-:Y:S01]  /*16860*/  STL.64 [R1+0x890], R8 ;  /* 0x0008900801007387 */ /* 0x0003e20000100a00 */
[----:B------:R-:W-:-:S03]  /*16870*/  IMAD.IADD R251, R175, 0x1, R251 ;  /* 0x00000001affb7824 */ /* 0x000fc600078e02fb */
[----:B------:R-:W3:Y:S04]  /*16880*/  LDL.64 R244, [R1+0x718] ;  /* 0x0007180001f47983 */ /* 0x000ee80000100a00 */
        /* <DEDUP_REMOVED lines=16> */
[----:B--2---:R-:W-:Y:S04]  /*16990*/  LDGSTS.E [R252], desc[UR60][R18.64], P4 ;  /* 0x0000000012fc7fae */ /* 0x004fe8000a12187c */
[----:B----4-:R-:W-:Y:S04]  /*169a0*/  LDGSTS.E [R252+0x400], desc[UR60][R20.64], P4 ;  /* 0x0040000014fc7fae */ /* 0x010fe8000a12187c */
[----:B---3--:R-:W-:Y:S04]  /*169b0*/  LDGSTS.E [R252+0x800], desc[UR60][R22.64], P4 ;  /* 0x0080000016fc7fae */ /* 0x008fe8000a12187c */
[----:B------:R-:W-:Y:S04]  /*169c0*/  LDGSTS.E [R252+0xc00], desc[UR60][R80.64], P4 ;  /* 0x00c0000050fc7fae */ /* 0x000fe8000a12187c */
[----:B------:R-:W-:Y:S04]  /*169d0*/  LDGSTS.E [R252+0x1000], desc[UR60][R82.64], P4 ;  /* 0x0100000052fc7fae */ /* 0x000fe8000a12187c */
[----:B------:R-:W-:Y:S04]  /*169e0*/  LDGSTS.E [R252+0x1400], desc[UR60][R84.64], P4 ;  /* 0x0140000054fc7fae */ /* 0x000fe8000a12187c */
[----:B------:R-:W-:Y:S04]  /*169f0*/  LDGSTS.E [R252+0x1800], desc[UR60][R86.64], P4 ;  /* 0x0180000056fc7fae */ /* 0x000fe8000a12187c */
[----:B------:R-:W-:Y:S04]  /*16a00*/  LDGSTS.E [R252+0x1c00], desc[UR60][R146.64], P4 ;  /* 0x01c0000092fc7fae */ /* 0x000fe8000a12187c */
[----:B------:R-:W2:Y:S04]  /*16a10*/  LDL.64 R84, [R1+0x6d8] ;  /* 0x0006d80001547983 */ /* 0x000ea80000100a00 */
[----:B------:R-:W3:Y:S04]  /*16a20*/  LDL.64 R86, [R1+0x5f8] ;  /* 0x0005f80001567983 */ /* 0x000ee80000100a00 */
[----:B------:R-:W4:Y:S04]  /*16a30*/  LDL.64 R146, [R1+0x5d8] ;  /* 0x0005d80001927983 */ /* 0x000f280000100a00 */
[----:B------:R-:W-:Y:S04]  /*16a40*/  LDGSTS.E [R252+0x2000], desc[UR60][R148.64], P4 ;  /* 0x0200000094fc7fae */ /* 0x000fe8000a12187c */
[----:B------:R-:W4:Y:S04]  /*16a50*/  LDL.64 R18, [R1+0x478] ;  /* 0x0004780001127983 */ /* 0x000f280000100a00 */
[----:B------:R-:W4:Y:S04]  /*16a60*/  LDL.64 R20, [R1+0x458] ;  /* 0x0004580001147983 */ /* 0x000f280000100a00 */
[----:B------:R-:W4:Y:S04]  /*16a70*/  LDL.64 R148, [R1+0x4f8] ;  /* 0x0004f80001947983 */ /* 0x000f280000100a00 */
[----:B------:R-:W4:Y:S04]  /*16a80*/  LDL.64 R22, [R1+0x438] ;  /* 0x0004380001167983 */ /* 0x000f280000100a00 */
[----:B------:R-:W4:Y:S04]  /*16a90*/  LDL.64 R80, [R1+0x418] ;  /* 0x0004180001507983 */ /* 0x000f280000100a00 */
[----:B------:R-:W-:Y:S04]  /*16aa0*/  LDGSTS.E [R252+0x2400], desc[UR60][R144.64], P4 ;  /* 0x0240000090fc7fae */ /* 0x000fe8000a12187c */
[----:B------:R-:W4:Y:S04]  /*16ab0*/  LDL.64 R82, [R1+0x3f0] ;  /* 0x0003f00001527983 */ /* 0x000f280000100a00 */
[----:B------:R-:W4:Y:S04]  /*16ac0*/  LDL.64 R144, [R1+0x3d0] ;  /* 0x0003d00001907983 */ /* 0x000f280000100a00 */
[----:B------:R-:W-:Y:S04]  /*16ad0*/  LDGSTS.E [R252+0x2800], desc[UR60][R244.64], P4 ;  /* 0x02800000f4fc7fae */ /* 0x000fe8000a12187c */
[----:B------:R-:W-:Y:S04]  /*16ae0*/  LDGSTS.E [R252+0x2c00], desc[UR60][R10.64], P4 ;  /* 0x02c000000afc7fae */ /* 0x000fe8000a12187c */
[----:B------:R-:W4:Y:S04]  /*16af0*/  LDL.64 R244, [R1+0x330] ;  /* 0x0003300001f47983 */ /* 0x000f280000100a00 */
[----:B------:R-:W4:Y:S04]  /*16b00*/  LDL.64 R10, [R1+0x310] ;  /* 0x00031000010a7983 */ /* 0x000f280000100a00 */
[----:B--2---:R-:W-:Y:S04]  /*16b10*/  LDGSTS.E [R252+0x3000], desc[UR60][R84.64], P4 ;  /* 0x0300000054fc7fae */ /* 0x004fe8000a12187c */
[----:B------:R-:W-:Y:S04]  /*16b20*/  LDGSTS.E [R252+0x3400], desc[UR60][R12.64], P4 ;  /* 0x034000000cfc7fae */ /* 0x000fe8000a12187c */
[----:B------:R-:W-:Y:S04]  /*16b30*/  LDGSTS.E [R252+0x3800], desc[UR60][R14.64], P4 ;  /* 0x038000000efc7fae */ /* 0x000fe8000a12187c */
[----:B------:R-:W2:Y:S04]  /*16b40*/  LDL.64 R84, [R1+0x3b0] ;  /* 0x0003b00001547983 */ /* 0x000ea80000100a00 */
[----:B------:R-:W-:Y:S04]  /*16b50*/  LDGSTS.E [R252+0x3c00], desc[UR60][R72.64], P4 ;  /* 0x03c0000048fc7fae */ /* 0x000fe8000a12187c */
[----:B------:R-:W-:Y:S04]  /*16b60*/  LDGSTS.E [R252+0x4000], desc[UR60][R74.64], P4 ;  /* 0x040000004afc7fae */ /* 0x000fe8000a12187c */
[----:B------:R-:W-:Y:S04]  /*16b70*/  LDGSTS.E [R252+0x4400], desc[UR60][R76.64], P4 ;  /* 0x044000004cfc7fae */ /* 0x000fe8000a12187c */
[----:B------:R-:W-:Y:S04]  /*16b80*/  LDGSTS.E [R252+0x4800], desc[UR60][R78.64], P4 ;  /* 0x048000004efc7fae */ /* 0x000fe8000a12187c */
[----:B---3--:R-:W-:Y:S04]  /*16b90*/  LDGSTS.E [R252+0x4c00], desc[UR60][R86.64], P4 ;  /* 0x04c0000056fc7fae */ /* 0x008fe8000a12187c */
[----:B----4-:R-:W-:Y:S04]  /*16ba0*/  LDGSTS.E [R252+0x5000], desc[UR60][R146.64], P4 ;  /* 0x0500000092fc7fae */ /* 0x010fe8000a12187c */
[----:B------:R-:W-:Y:S04]  /*16bb0*/  LDGSTS.E [R252+0x5400], desc[UR60][R136.64], P4 ;  /* 0x0540000088fc7fae */ /* 0x000fe8000a12187c */
[----:B------:R-:W3:Y:S04]  /*16bc0*/  LDL.64 R86, [R1+0x390] ;  /* 0x0003900001567983 */ /* 0x000ee80000100a00 */
[----:B------:R-:W4:Y:S04]  /*16bd0*/  LDL.64 R146, [R1+0x370] ;  /* 0x0003700001927983 */ /* 0x000f280000100a00 */
[----:B------:R-:W-:Y:S04]  /*16be0*/  LDGSTS.E [R252+0x5800], desc[UR60][R138.64], P4 ;  /* 0x058000008afc7fae */ /* 0x000fe8000a12187c */
[----:B------:R-:W-:Y:S04]  /*16bf0*/  LDGSTS.E [R252+0x5c00], desc[UR60][R140.64], P4 ;  /* 0x05c000008cfc7fae */ /* 0x000fe8000a12187c */
[----:B------:R-:W-:Y:S04]  /*16c00*/  LDGSTS.E [R252+0x6000], desc[UR60][R142.64], P4 ;  /* 0x060000008efc7fae */ /* 0x000fe8000a12187c */
[----:B------:R-:W-:Y:S04]  /*16c10*/  LDGSTS.E [R252+0x6400], desc[UR60][R204.64], P4 ;  /* 0x06400000ccfc7fae */ /* 0x000fe8000a12187c */
[----:B------:R-:W-:Y:S04]  /*16c20*/  LDGSTS.E [R252+0x6800], desc[UR60][R206.64], P4 ;  /* 0x06800000cefc7fae */ /* 0x000fe8000a12187c */
[----:B------:R-:W-:Y:S04]  /*16c30*/  LDGSTS.E [R252+0x6c00], desc[UR60][R148.64], P4 ;  /* 0x06c0000094fc7fae */ /* 0x000fe8000a12187c */
[----:B------:R-:W-:Y:S04]  /*16c40*/  LDGSTS.E [R252+0x7000], desc[UR60][R208.64], P4 ;  /* 0x07000000d0fc7fae */ /* 0x000fe8000a12187c */
[----:B------:R-:W-:Y:S04]  /*16c50*/  LDGSTS.E [R252+0x7400], desc[UR60][R210.64], P4 ;  /* 0x07400000d2fc7fae */ /* 0x000fe8000a12187c */
        /* <DEDUP_REMOVED lines=29> */
[----:B--2---:R-:W-:Y:S04]  /*16e30*/  LDGSTS.E [R252+0x21400], desc[UR60][R84.64], P4 ;  /* 0x2140000054fc7fae */ /* 0x004fe8000a12187c */
[----:B------:R-:W2:Y:S04]  /*16e40*/  LDL.64 R84, [R1+0x210] ;  /* 0x0002100001547983 */ /* 0x000ea80000100a00 */
[----:B---3--:R-:W-:Y:S04]  /*16e50*/  LDGSTS.E [R252+0x21800], desc[UR60][R86.64], P4 ;  /* 0x2180000056fc7fae */ /* 0x008fe8000a12187c */
[----:B----4-:R-:W-:Y:S04]  /*16e60*/  LDGSTS.E [R252+0x21c00], desc[UR60][R146.64], P4 ;  /* 0x21c0000092fc7fae */ /* 0x010fe8000a12187c */
[----:B------:R-:W3:Y:S04]  /*16e70*/  LDL.64 R86, [R1+0x1f0] ;  /* 0x0001f00001567983 */ /* 0x000ee80000100a00 */
[----:B------:R-:W4:Y:S04]  /*16e80*/  LDL.64 R146, [R1+0x110] ;  /* 0x0001100001927983 */ /* 0x000f280000100a00 */
[----:B------:R-:W-:Y:S04]  /*16e90*/  LDGSTS.E [R252+0x22000], desc[UR60][R148.64], P4 ;  /* 0x2200000094fc7fae */ /* 0x000fe8000a12187c */
[----:B------:R-:W-:Y:S04]  /*16ea0*/  LDGSTS.E [R252+0x22400], desc[UR60][R244.64], P4 ;  /* 0x22400000f4fc7fae */ /* 0x000fe8000a12187c */
[----:B------:R-:W-:Y:S04]  /*16eb0*/  LDGSTS.E [R252+0x22800], desc[UR60][R10.64], P4 ;  /* 0x228000000afc7fae */ /* 0x000fe8000a12187c */
[----:B------:R-:W4:Y:S04]  /*16ec0*/  LDL.64 R148, [R1+0x7f0] ;  /* 0x0007f00001947983 */ /* 0x000f280000100a00 */
[----:B------:R-:W4:Y:S04]  /*16ed0*/  LDL.64 R244, [R1+0x750] ;  /* 0x0007500001f47983 */ /* 0x000f280000100a00 */
[----:B------:R-:W4:Y:S04]  /*16ee0*/  LDL.64 R10, [R1+0x730] ;  /* 0x00073000010a7983 */ /* 0x000f280000100a00 */
        /* <DEDUP_REMOVED lines=17> */
[----:B------:R-:W-:Y:S04]  /*17000*/  LDGSTS.E [R252+0x25000], desc[UR60][R136.64], P4 ;  /* 0x2500000088fc7fae */ /* 0x000fe8000a12187c */
[----:B------:R-:W-:Y:S04]  /*17010*/  LDGSTS.E [R252+0x25400], desc[UR60][R138.64], P4 ;  /* 0x254000008afc7fae */ /* 0x000fe8000a12187c */
[----:B------:R-:W3:Y:S04]  /*17020*/  LDL.64 R86, [R1+0x790] ;  /* 0x0007900001567983 */ /* 0x000ee80000100a00 */
[----:B------:R-:W-:Y:S04]  /*17030*/  LDGSTS.E [R252+0x25800], desc[UR60][R140.64], P4 ;  /* 0x258000008cfc7fae */ /* 0x000fe8000a12187c */
[----:B------:R-:W-:Y:S04]  /*17040*/  LDGSTS.E [R252+0x25c00], desc[UR60][R142.64], P4 ;  /* 0x25c000008efc7fae */ /* 0x000fe8000a12187c */
[----:B------:R-:W-:Y:S04]  /*17050*/  LDGSTS.E [R252+0x26000], desc[UR60][R204.64], P4 ;  /* 0x26000000ccfc7fae */ /* 0x000fe8000a12187c */
[----:B------:R-:W-:Y:S04]  /*17060*/  LDGSTS.E [R252+0x26400], desc[UR60][R206.64], P4 ;  /* 0x26400000cefc7fae */ /* 0x000fe8000a12187c */
[----:B----4-:R-:W-:Y:S04]  /*17070*/  LDGSTS.E [R252+0x26800], desc[UR60][R146.64], P4 ;  /* 0x2680000092fc7fae */ /* 0x010fe8000a12187c */
        /* <DEDUP_REMOVED lines=30> */
[----:B------:R-:W3:Y:S04]  /*17260*/  LDL.64 R86, [R1+0x530] ;  /* 0x0005300001567983 */ /* 0x000ee80000100a00 */
[----:B----4-:R-:W-:Y:S04]  /*17270*/  LDGSTS.E [R249+0x1d00], desc[UR60][R146.64], P4 ;  /* 0x01d0000092f97fae */ /* 0x010fe8000a12187c */
        /* <DEDUP_REMOVED lines=37> */
[----:B------:R-:W-:Y:S04]  /*174d0*/  LDGSTS.E [R249+0x20100], desc[UR60][R80.64], P4 ;  /* 0x2010000050f97fae */ /* 0x000fe8000a12187c */
[----:B------:R-:W-:Y:S04]  /*174e0*/  LDGSTS.E [R249+0x20500], desc[UR60][R82.64], P4 ;  /* 0x2050000052f97fae */ /* 0x000fe8000a12187c */
[----:B----4-:R-:W-:Y:S04]  /*174f0*/  LDGSTS.E [R249+0x20900], desc[UR60][R146.64], P4 ;  /* 0x2090000092f97fae */ /* 0x010fe8000a12187c */
[----:B------:R-:W4:Y:S04]  /*17500*/  LDL.64 R136, [R1+0x208] ;  /* 0x0002080001887983 */ /* 0x000f280000100a00 */
[----:B------:R-:W4:Y:S04]  /*17510*/  LDL.64 R138, [R1+0x1e8] ;  /* 0x0001e800018a7983 */ /* 0x000f280000100a00 */
        /* <DEDUP_REMOVED lines=23> */
[----:B------:R-:W3:Y:S04]  /*17690*/  LDL.64 R244, [R1+0x788] ;  /* 0x0007880001f47983 */ /* 0x000ee80000100a00 */
[----:B------:R-:W3:Y:S04]  /*176a0*/  LDL.64 R10, [R1+0x768] ;  /* 0x00076800010a7983 */ /* 0x000ee80000100a00 */
        /* <DEDUP_REMOVED lines=33> */
[----:B------:R-:W-:Y:S04]  /*178c0*/  LDGSTS.E [R249+0x26d00], desc[UR60][R16.64], P4 ;  /* 0x26d0000010f97fae */ /* 0x000fe8000a12187c */
[----:B------:R-:W-:Y:S04]  /*178d0*/  LDGSTS.E [R249+0x27100], desc[UR60][R18.64], P4 ;  /* 0x2710000012f97fae */ /* 0x000fe8000a12187c */
[----:B------:R-:W-:Y:S04]  /*178e0*/  LDGSTS.E [R249+0x27500], desc[UR60][R20.64], P4 ;  /* 0x2750000014f97fae */ /* 0x000fe8000a12187c */
[----:B------:R-:W-:Y:S04]  /*178f0*/  LDGSTS.E [R249+0x27900], desc[UR60][R22.64], P4 ;  /* 0x2790000016f97fae */ /* 0x000fe8000a12187c */
[----:B------:R-:W2:Y:S04]  /*17900*/  LDL.64 R84, [R1+0x7a8] ;  /* 0x0007a80001547983 */ /* 0x000ea80000100a00 */
[----:B------:R-:W-:Y:S04]  /*17910*/  LDGSTS.E [R249+0x27d00], desc[UR60][R80.64], P4 ;  /* 0x27d0000050f97fae */ /* 0x000fe8000a12187c */
[----:B------:R-:W-:Y:S04]  /*17920*/  LDGSTS.E [R250+0x200], desc[UR60][R82.64], P4 ;  /* 0x0020000052fa7fae */ /* 0x000fe8000a12187c */
[----:B---3--:R-:W-:Y:S04]  /*17930*/  LDGSTS.E [R250+0x600], desc[UR60][R86.64], P4 ;  /* 0x0060000056fa7fae */ /* 0x008fe8000a12187c */
[----:B------:R-:W3:Y:S04]  /*17940*/  LDL.64 R208, [R1+0x548] ;  /* 0x0005480001d07983 */ /* 0x000ee80000100a00 */
[----:B------:R-:W3:Y:S04]  /*17950*/  LDL.64 R210, [R1+0x528] ;  /* 0x0005280001d27983 */ /* 0x000ee80000100a00 */
[----:B------:R-:W3:Y:S04]  /*17960*/  LDL.64 R86, [R1+0x748] ;  /* 0x0007480001567983 */ /* 0x000ee80000100a00 */
[----:B------:R-:W3:Y:S04]  /*17970*/  LDL.64 R16, [R1+0x508] ;  /* 0x0005080001107983 */ /* 0x000ee80000100a00 */
[----:B------:R-:W3:Y:S04]  /*17980*/  LDL.64 R18, [R1+0x4e8] ;  /* 0x0004e80001127983 */ /* 0x000ee80000100a00 */
[----:B------:R-:W3:Y:S04]  /*17990*/  LDL.64 R20, [R1+0x4c8] ;  /* 0x0004c80001147983 */ /* 0x000ee80000100a00 */
[----:B------:R-:W3:Y:S04]  /*179a0*/  LDL.64 R22, [R1+0x4a8] ;  /* 0x0004a80001167983 */ /* 0x000ee80000100a00 */
[----:B----4-:R-:W-:Y:S04]  /*179b0*/  LDGSTS.E [R250+0xa00], desc[UR60][R146.64], P4 ;  /* 0x00a0000092fa7fae */ /* 0x010fe8000a12187c */
[----:B------:R-:W4:Y:S04]  /*179c0*/  LDL.64 R80, [R1+0x488] ;  /* 0x0004880001507983 */ /* 0x000f280000100a00 */
[----:B------:R-:W4:Y:S04]  /*179d0*/  LDL.64 R82, [R1+0x468] ;  /* 0x0004680001527983 */ /* 0x000f280000100a00 */
[----:B------:R-:W4:Y:S04]  /*179e0*/  LDL.64 R146, [R1+0x668] ;  /* 0x0006680001927983 */ /* 0x000f280000100a00 */
[----:B------:R-:W-:Y:S04]  /*179f0*/  LDGSTS.E [R250+0xe00], desc[UR60][R148.64], P4 ;  /* 0x00e0000094fa7fae */ /* 0x000fe8000a12187c */
[----:B------:R-:W4:Y:S04]  /*17a00*/  LDL.64 R148, [R1+0x648] ;  /* 0x0006480001947983 */ /* 0x000f280000100a00 */
[----:B------:R-:W-:Y:S04]  /*17a10*/  LDGSTS.E [R250+0x1200], desc[UR60][R144.64], P4 ;  /* 0x0120000090fa7fae */ /* 0x000fe8000a12187c */
[----:B------:R-:W4:Y:S04]  /*17a20*/  LDL.64 R144, [R1+0x568] ;  /* 0x0005680001907983 */ /* 0x000f280000100a00 */
[----:B--2---:R-:W-:Y:S04]  /*17a30*/  LDGSTS.E [R250+0x1600], desc[UR60][R84.64], P4 ;  /* 0x0160000054fa7fae */ /* 0x004fe8000a12187c */
[----:B------:R-:W-:Y:S04]  /*17a40*/  LDGSTS.E [R250+0x1a00], desc[UR60][R244.64], P4 ;  /* 0x01a00000f4fa7fae */ /* 0x000fe8000a12187c */
[----:B------:R-:W-:Y:S04]  /*17a50*/  LDGSTS.E [R250+0x1e00], desc[UR60][R10.64], P4 ;  /* 0x01e000000afa7fae */ /* 0x000fe8000a12187c */
[----:B------:R-:W2:Y:S04]  /*17a60*/  LDL.64 R84, [R1+0x448] ;  /* 0x0004480001547983 */ /* 0x000ea80000100a00 */
[----:B------:R-:W2:Y:S04]  /*17a70*/  LDL.64 R244, [R1+0x3a0] ;  /* 0x0003a00001f47983 */ /* 0x000ea80000100a00 */
[----:B------:R-:W2:Y:S04]  /*17a80*/  LDL.64 R10, [R1+0x380] ;  /* 0x00038000010a7983 */ /* 0x000ea80000100a00 */
[----:B---3--:R-:W-:Y:S04]  /*17a90*/  LDGSTS.E [R250+0x2200], desc[UR60][R86.64], P4 ;  /* 0x0220000056fa7fae */ /* 0x008fe8000a12187c */
[----:B------:R-:W-:Y:S04]  /*17aa0*/  LDGSTS.E [R250+0x2600], desc[UR60][R12.64], P4 ;  /* 0x026000000cfa7fae */ /* 0x000fe8000a12187c */
[----:B------:R-:W-:Y:S04]  /*17ab0*/  LDGSTS.E [R250+0x2a00], desc[UR60][R14.64], P4 ;  /* 0x02a000000efa7fae */ /* 0x000fe8000a12187c */
[----:B------:R-:W-:Y:S04]  /*17ac0*/  LDGSTS.E [R250+0x2e00], desc[UR60][R72.64], P4 ;  /* 0x02e0000048fa7fae */ /* 0x000fe8000a12187c */
[----:B------:R-:W-:Y:S04]  /*17ad0*/  LDGSTS.E [R250+0x3200], desc[UR60][R74.64], P4 ;  /* 0x032000004afa7fae */ /* 0x000fe8000a12187c */
[----:B------:R-:W-:Y:S04]  /*17ae0*/  LDGSTS.E [R250+0x3600], desc[UR60][R76.64], P4 ;  /* 0x036000004cfa7fae */ /* 0x000fe8000a12187c */
[----:B------:R-:W-:Y:S04]  /*17af0*/  LDGSTS.E [R250+0x3a00], desc[UR60][R78.64], P4 ;  /* 0x03a000004efa7fae */ /* 0x000fe8000a12187c */
[----:B------:R-:W3:Y:S04]  /*17b00*/  LDL.64 R86, [R1+0x428] ;  /* 0x0004280001567983 */ /* 0x000ee80000100a00 */
        /* <DEDUP_REMOVED lines=45> */
[----:B------:R-:W4:Y:S04]  /*17de0*/  LDL.64 R146, [R1+0x260] ;  /* 0x0002600001927983 */ /* 0x000f280000100a00 */
[----:B------:R-:W-:Y:S04]  /*17df0*/  LDGSTS.E [R250+0x20e00], desc[UR60][R148.64], P4 ;  /* 0x20e0000094fa7fae */ /* 0x000fe8000a12187c */
[----:B------:R-:W4:Y:S04]  /*17e00*/  LDL.64 R148, [R1+0x180] ;  /* 0x0001800001947983 */ /* 0x000f280000100a00 */
[----:B------:R-:W-:Y:S04]  /*17e10*/  LDGSTS.E [R250+0x21200], desc[UR60][R144.64], P4 ;  /* 0x2120000090fa7fae */ /* 0x000fe8000a12187c */
[----:B------:R-:W-:Y:S04]  /*17e20*/  LDGSTS.E [R250+0x21600], desc[UR60][R244.64], P4 ;  /* 0x21600000f4fa7fae */ /* 0x000fe8000a12187c */
[----:B------:R-:W-:Y:S04]  /*17e30*/  LDGSTS.E [R250+0x21a00], desc[UR60][R10.64], P4 ;  /* 0x21a000000afa7fae */ /* 0x000fe8000a12187c */
        /* <DEDUP_REMOVED lines=11> */
[----:B------:R-:W2:Y:S04]  /*17ef0*/  LDL.64 R12, [R1+0x760] ;  /* 0x00076000010c7983 */ /* 0x000ea80000100a00 */
[----:B------:R-:W2:Y:S04]  /*17f00*/  LDL.64 R14, [R1+0x740] ;  /* 0x00074000010e7983 */ /* 0x000ea80000100a00 */
[----:B---3--:R-:W-:Y:S04]  /*17f10*/  LDGSTS.E [R250+0x23a00], desc[UR60][R86.64], P4 ;  /* 0x23a0000056fa7fae */ /* 0x008fe8000a12187c */
[----:B------:R-:W3:Y:S04]  /*17f20*/  LDL.64 R72, [R1+0x720] ;  /* 0x0007200001487983 */ /* 0x000ee80000100a00 */
[----:B------:R-:W3:Y:S04]  /*17f30*/  LDL.64 R74, [R1+0x700] ;  /* 0x00070000014a7983 */ /* 0x000ee80000100a00 */
[----:B------:R-:W3:Y:S04]  /*17f40*/  LDL.64 R86, [R1+0x820] ;  /* 0x0008200001567983 */ /* 0x000ee80000100a00 */
[----:B----4-:R-:W-:Y:S04]  /*17f50*/  LDGSTS.E [R250+0x23e00], desc[UR60][R146.64], P4 ;  /* 0x23e0000092fa7fae */ /* 0x010fe8000a12187c */
        /* <DEDUP_REMOVED lines=96> */
[----:B------:R-:W2:Y:S04]  /*18560*/  LDL.64 R148, [R1+0x3d8] ;  /* 0x0003d80001947983 */ /* 0x000ea80000100a00 */
[----:B------:R-:W-:Y:S04]  /*18570*/  LDGSTS.E [R251+0x7f00], desc[UR60][R144.64], P4 ;  /* 0x07f0000090fb7fae */ /* 0x000fe8000a12187c */
[----:B------:R-:W3:Y:S04]  /*18580*/  LDL.64 R144, [R1+0x378] ;  /* 0x0003780001907983 */ /* 0x000ee80000100a00 */
[----:B------:R-:W-:Y:S04]  /*18590*/  LDGSTS.E [R251+0x20300], desc[UR60][R18.64], P4 ;  /* 0x2030000012fb7fae */ /* 0x000fe8000a12187c */
[----:B------:R-:W-:Y:S04]  /*185a0*/  LDGSTS.E [R251+0x20700], desc[UR60][R20.64], P4 ;  /* 0x2070000014fb7fae */ /* 0x000fe8000a12187c */
[----:B------:R-:W3:Y:S04]  /*185b0*/  LDL.64 R18, [R1+0x258] ;  /* 0x0002580001127983 */ /* 0x000ee80000100a00 */
[----:B------:R-:W3:Y:S04]  /*185c0*/  LDL.64 R20, [R1+0x278] ;  /* 0x0002780001147983 */ /* 0x000ee80000100a00 */
[----:B------:R-:W-:Y:S04]  /*185d0*/  LDGSTS.E [R251+0x20b00], desc[UR60][R204.64], P4 ;  /* 0x20b00000ccfb7fae */ /* 0x000fe8000a12187c */
[----:B------:R-:W3:Y:S04]  /*185e0*/  LDL.64 R204, [R1+0x198] ;  /* 0x0001980001cc7983 */ /* 0x000ee80000100a00 */
[----:B--2---:R-:W-:Y:S04]  /*185f0*/  LDGSTS.E [R251+0x20f00], desc[UR60][R148.64], P4 ;  /* 0x20f0000094fb7fae */ /* 0x004fe8000a12187c */
[----:B----4-:R-:W-:Y:S04]  /*18600*/  LDGSTS.E [R251+0x21300], desc[UR60][R146.64], P4 ;  /* 0x2130000092fb7fae */ /* 0x010fe8000a12187c */
[----:B------:R-:W-:Y:S04]  /*18610*/  LDGSTS.E [R251+0x21700], desc[UR60][R72.64], P4 ;  /* 0x2170000048fb7fae */ /* 0x000fe8000a12187c */
[----:B------:R-:W2:Y:S04]  /*18620*/  LDL.LU.64 R148, [R1+0x1608] ;  /* 0x0016080001947983 */ /* 0x000ea80000300a00 */
[----:B------:R-:W4:Y:S04]  /*18630*/  LDL.LU.64 R146, [R1+0x1600] ;  /* 0x0016000001927983 */ /* 0x000f280000300a00 */
[----:B------:R-:W2:Y:S04]  /*18640*/  LDL.64 R72, [R1+0x78] ;  /* 0x0000780001487983 */ /* 0x000ea80000100a00 */
[----:B---3--:R-:W-:Y:S04]  /*18650*/  LDGSTS.E [R251+0x21b00], desc[UR60][R144.64], P4 ;  /* 0x21b0000090fb7fae */ /* 0x008fe8000a12187c */
[----:B------:R-:W-:Y:S04]  /*18660*/  LDGSTS.E [R251+0x21f00], desc[UR60][R86.64], P4 ;  /* 0x21f0000056fb7fae */ /* 0x000fe8000a12187c */
[----:B------:R-:W-:Y:S04]  /*18670*/  LDGSTS.E [R251+0x22300], desc[UR60][R84.64], P4 ;  /* 0x2230000054fb7fae */ /* 0x000fe8000a12187c */
[----:B------:R-:W3:Y:S04]  /*18680*/  LDL.LU.64 R144, [R1+0x15f8] ;  /* 0x0015f80001907983 */ /* 0x000ee80000300a00 */
[----:B------:R-:W4:Y:S04]  /*18690*/  LDL.LU.64 R86, [R1+0x15f0] ;  /* 0x0015f00001567983 */ /* 0x000f280000300a00 */
[----:B------:R-:W4:Y:S04]  /*186a0*/  LDL.LU.64 R84, [R1+0x15e8] ;  /* 0x0015e80001547983 */ /* 0x000f280000300a00 */
[----:B------:R-:W-:Y:S04]  /*186b0*/  LDGSTS.E [R251+0x22700], desc[UR60][R82.64], P4 ;  /* 0x2270000052fb7fae */ /* 0x000fe8000a12187c */
[----:B------:R-:W-:Y:S04]  /*186c0*/  LDGSTS.E [R251+0x22b00], desc[UR60][R80.64], P4 ;  /* 0x22b0000050fb7fae */ /* 0x000fe8000a12187c */
[----:B------:R-:W-:Y:S04]  /*186d0*/  LDGSTS.E [R251+0x22f00], desc[UR60][R22.64], P4 ;  /* 0x22f0000016fb7fae */ /* 0x000fe8000a12187c */
[----:B------:R-:W4:Y:S04]  /*186e0*/  LDL.LU.64 R82, [R1+0x15e0] ;  /* 0x0015e00001527983 */ /* 0x000f280000300a00 */
[----:B------:R-:W4:Y:S04]  /*186f0*/  LDL.LU.64 R80, [R1+0x15d8] ;  /* 0x0015d80001507983 */ /* 0x000f280000300a00 */
[----:B------:R-:W4:Y:S04]  /*18700*/  LDL.LU.64 R22, [R1+0x15d0] ;  /* 0x0015d00001167983 */ /* 0x000f280000300a00 */
[----:B------:R-:W-:Y:S04]  /*18710*/  LDGSTS.E [R251+0x23300], desc[UR60][R14.64], P4 ;  /* 0x233000000efb7fae */ /* 0x000fe8000a12187c */
        /* <DEDUP_REMOVED lines=25> */
[----:B------:R1:W-:Y:S04]  /*188b0*/  LDGSTS.E [R251+0x27700], desc[UR60][R244.64], P4 ;  /* 0x27700000f4fb7fae */ /* 0x0003e8000a12187c */
[----:B------:R-:W4:Y:S04]  /*188c0*/  LDL.LU.64 R204, [R1+0x1598] ;  /* 0x0015980001cc7983 */ /* 0x000f280000300a00 */
[----:B------:R-:W4:Y:S01]  /*188d0*/  LDL.LU.64 R142, [R1+0x1590] ;  /* 0x00159000018e7983 */ /* 0x000f220000300a00 */
[----:B-1----:R-:W1:Y:S03]  /*188e0*/  LDC R244, c[0x0][0x230] ;  /* 0x00008c00fff47b82 */ /* 0x002e660000000800 */
[----:B------:R-:W4:Y:S04]  /*188f0*/  LDL.LU.64 R140, [R1+0x1588] ;  /* 0x00158800018c7983 */ /* 0x000f280000300a00 */
[----:B------:R-:W4:Y:S01]  /*18900*/  LDL.LU.64 R138, [R1+0x1580] ;  /* 0x00158000018a7983 */ /* 0x000f220000300a00 */
[----:B------:R-:W2:Y:S03]  /*18910*/  LDC R245, c[0x0][0x230] ;  /* 0x00008c00fff57b82 */ /* 0x000ea60000000800 */
[----:B------:R-:W4:Y:S04]  /*18920*/  LDL.LU.64 R136, [R1+0x1578] ;  /* 0x0015780001887983 */ /* 0x000f280000300a00 */
[----:B------:R-:W4:Y:S04]  /*18930*/  LDL.LU.64 R78, [R1+0x1570] ;  /* 0x00157000014e7983 */ /* 0x000f280000300a00 */
[----:B------:R-:W4:Y:S04]  /*18940*/  LDL.LU.64 R76, [R1+0x1568] ;  /* 0x00156800014c7983 */ /* 0x000f280000300a00 */
[----:B------:R-:W4:Y:S01]  /*18950*/  LDL.LU.64 R74, [R1+0x1560] ;  /* 0x00156000014a7983 */ /* 0x000f220000300a00 */
[----:B-1----:R-:W-:-:S03]  /*18960*/  VIADD R244, R244, 0xffffff7a ;  /* 0xffffff7af4f47836 */ /* 0x002fc60000000000 */
[----:B--2---:R-:W-:Y:S04]  /*18970*/  LDGSTS.E [R251+0x27b00], desc[UR60][R72.64], P4 ;  /* 0x27b0000048fb7fae */ /* 0x004fe8000a12187c */
[----:B------:R-:W-:Y:S04]  /*18980*/  LDGSTS.E [R251+0x27f00], desc[UR60][R168.64], P4 ;  /* 0x27f00000a8fb7fae */ /* 0x000fe8000a12187c */
[----:B------:R-:W0:Y:S01]  /*18990*/  LDGDEPBAR ;  /* 0x00000000000079af */ /* 0x000e220000000000 */
[----:B------:R-:W-:Y:S01]  /*189a0*/  BAR.SYNC.DEFER_BLOCKING 0x0 ;  /* 0x0000000000007b1d */ /* 0x000fe20000010000 */
[----:B------:R-:W-:Y:S01]  /*189b0*/  ISETP.GE.U32.AND P4, PT, R244, 0x7ffffefb, PT ;  /* 0x7ffffefbf400780c */ /* 0x000fe20003f86070 */
[----:B------:R-:W-:-:S06]  /*189c0*/  VIADD R244, R245, 0xffffff5f ;  /* 0xffffff5ff5f47836 */ /* 0x000fcc0000000000 */
[----:B------:R-:W1:Y:S01]  /*189d0*/  LDC R245, c[0x0][0x230] ;  /* 0x00008c00fff57b82 */ /* 0x000e620000000800 */
[----:B------:R-:W2:Y:S04]  /*189e0*/  LDL.LU.64 R72, [R1+0x1558] ;  /* 0x0015580001487983 */ /* 0x000ea80000300a00 */
[----:B------:R-:W-:Y:S01]  /*189f0*/  @!PT LDS RZ, [RZ] ;  /* 0x00000000fffff984 */ /* 0x000fe20000000800 */
[----:B------:R-:W-:Y:S01]  /*18a00*/  @!PT LDS RZ, [RZ] ;  /* 0x00000000fffff984 */ /* 0x000fe20000000800 */
[----:B------:R-:W-:Y:S01]  /*18a10*/  @!PT LDS RZ, [RZ] ;  /* 0x00000000fffff984 */ /* 0x000fe20000000800 */
[----:B------:R1:W-:Y:S01]  /*18a20*/  LDGSTS.E [R0+-0x20000], desc[UR60][R8.64], !P5 ;  /* 0xe000000008007fae */ /* 0x0003e2000e92187c */
[----:B------:R-:W-:Y:S02]  /*18a30*/  ISETP.GE.U32.AND P5, PT, R244, 0x7ffffee0, PT ;  /* 0x7ffffee0f400780c */ /* 0x000fe40003fa6070 */
[----:B------:R-:W4:Y:S08]  /*18a40*/  LDC R244, c[0x0][0x230] ;  /* 0x00008c00fff47b82 */ /* 0x000f300000000800 */
[----:B-1----:R-:W1:Y:S08]  /*18a50*/  LDC R9, c[0x0][0x230] ;  /* 0x00008c00ff097b82 */ /* 0x002e700000000800 */
[----:B------:R-:W1:Y:S01]  /*18a60*/  LDC R8, c[0x0][0x230] ;  /* 0x00008c00ff087b82 */ /* 0x000e620000000800 */
[----:B---3--:R-:W-:-:S04]  /*18a70*/  IMAD.WIDE R14, R4, 0x4, R14 ;  /* 0x00000004040e7825 */ /* 0x008fc800078e020e */
[----:B----4-:R-:W-:Y:S01]  /*18a80*/  IMAD.WIDE R10, R4, 0x4, R10 ;  /* 0x00000004040a7825 */ /* 0x010fe200078e020a */
[----:B------:R3:W-:Y:S04]  /*18a90*/  STL.64 [R1+0x898], R14 ;  /* 0x0008980e01007387 */ /* 0x0007e80000100a00 */
[----:B------:R-:W-:Y:S04]  /*18aa0*/  LDGSTS.E [R0+-0x1fffc], desc[UR60][R14.64], !P6 ;  /* 0xe00040000e007fae */ /* 0x000fe8000f12187c */
[----:B------:R4:W-:Y:S04]  /*18ab0*/  LDGSTS.E [R0+-0x1fff8], desc[UR60][R10.64], !P0 ;  /* 0xe00080000a007fae */ /* 0x0009e8000c12187c */
[----:B---3--:R-:W3:Y:S04]  /*18ac0*/  LDL.LU.64 R14, [R1+0x1550] ;  /* 0x00155000010e7983 */ /* 0x008ee80000300a00 */
[----:B------:R4:W-:Y:S02]  /*18ad0*/  STL.64 [R1+0x8a0], R10 ;  /* 0x0008a00a01007387 */ /* 0x0009e40000100a00 */
[----:B----4-:R-:W4:Y:S01]  /*18ae0*/  LDC R11, c[0x0][0x230] ;  /* 0x00008c00ff0b7b82 */ /* 0x010f220000000800 */
[----:B------:R-:W-:-:S05]  /*18af0*/  VIADD R244, R244, 0xffffff5d ;  /* 0xffffff5df4f47836 */ /* 0x000fca0000000000 */
[----:B------:R-:W-:Y:S01]  /*18b00*/  ISETP.GE.U32.AND P0, PT, R244, 0x7ffffede, PT ;  /* 0x7ffffedef400780c */ /* 0x000fe20003f06070 */
[----:B----4-:R-:W-:Y:S02]  /*18b10*/  VIADD R244, R11, 0xffffff5c ;  /* 0xffffff5c0bf47836 */ /* 0x010fe40000000000 */
[C---:B------:R-:W-:Y:S02]  /*18b20*/  IMAD.WIDE R10, R4.reuse, 0x4, R202 ;  /* 0x00000004040a7825 */ /* 0x040fe400078e02ca */
[----:B------:R-:W4:Y:S02]  /*18b30*/  LDC R202, c[0x0][0x230] ;  /* 0x00008c00ffca7b82 */ /* 0x000f240000000800 */
[----:B------:R-:W-:Y:S02]  /*18b40*/  VIADD R245, R245, 0xffffff5e ;  /* 0xffffff5ef5f57836 */ /* 0x000fe40000000000 */
[----:B------:R-:W-:-:S03]  /*18b50*/  IMAD.WIDE R12, R4, 0x4, R12 ;  /* 0x00000004040c7825 */ /* 0x000fc600078e020c */
[----:B------:R-:W-:Y:S01]  /*18b60*/  ISETP.GE.U32.AND P6, PT, R245, 0x7ffffedf, PT ;  /* 0x7ffffedff500780c */ /* 0x000fe20003fc6070 */
[----:B------:R-:W1:Y:S01]  /*18b70*/  LDC R203, c[0x0][0x230] ;  /* 0x00008c00ffcb7b82 */ /* 0x000e620000000800 */
[----:B------:R4:W-:Y:S04]  /*18b80*/  STL.64 [R1+0x8a8], R12 ;  /* 0x0008a80c01007387 */ /* 0x0009e80000100a00 */
[----:B------:R-:W-:Y:S03]  /*18b90*/  LDGSTS.E [R0+-0x1fff4], desc[UR60][R12.64], !P1 ;  /* 0xe000c0000c007fae */ /* 0x000fe6000c92187c */
[----:B------:R-:W1:Y:S01]  /*18ba0*/  LDC R245, c[0x0][0x230] ;  /* 0x00008c00fff57b82 */ /* 0x000e620000000800 */
[----:B------:R4:W-:Y:S02]  /*18bb0*/  LDGSTS.E [R0+-0x18000], desc[UR60][R10.64], !P5 ;  /* 0xe80000000a007fae */ /* 0x0009e4000e92187c */
[----:B----4-:R-:W-:-:S02]  /*18bc0*/  VIADD R202, R202, 0xffffff3f ;  /* 0xffffff3fcaca7836 */ /* 0x010fc40000000000 */
[----:B------:R-:W4:Y:S04]  /*18bd0*/  LDL.LU.64 R12, [R1+0x1548] ;  /* 0x00154800010c7983 */ /* 0x000f280000300a00 */
[----:B------:R1:W-:Y:S01]  /*18be0*/  STL.64 [R1+0x9d8], R10 ;  /* 0x0009d80a01007387 */ /* 0x0003e20000100a00 */
[----:B------:R-:W-:Y:S02]  /*18bf0*/  ISETP.GE.U32.AND P5, PT, R202, 0x7ffffec0, PT ;  /* 0x7ffffec0ca00780c */ /* 0x000fe40003fa6070 */
[----:B------:R-:W2:Y:S01]  /*18c00*/  LDC R202, c[0x0][0x230] ;  /* 0x00008c00ffca7b82 */ /* 0x000ea20000000800 */
[----:B-1----:R-:W-:-:S04]  /*18c10*/  IMAD.WIDE R10, R4, 0x4, R200 ;  /* 0x00000004040a7825 */ /* 0x002fc800078e02c8 */
[----:B------:R-:W-:Y:S01]  /*18c20*/  VIADD R200, R9, 0xffffff3e ;  /* 0xffffff3e09c87836 */ /* 0x000fe20000000000 */
[----:B------:R-:W-:Y:S01]  /*18c30*/  ISETP.GE.U32.AND P1, PT, R244, 0x7ffffedd, PT ;  /* 0x7ffffeddf400780c */ /* 0x000fe20003f26070 */
[----:B------:R-:W-:Y:S01]  /*18c40*/  VIADD R201, R8, 0xffffff3d ;  /* 0xffffff3d08c97836 */ /* 0x000fe20000000000 */
[----:B------:R-:W-:Y:S01]  /*18c50*/  LDGSTS.E [R0+-0x17ffc], desc[UR60][R10.64], !P6 ;  /* 0xe80040000a007fae */ /* 0x000fe2000f12187c */
[C---:B------:R-:W-:Y:S01]  /*18c60*/  IMAD.WIDE R8, R4.reuse, 0x4, R198 ;  /* 0x0000000404087825 */ /* 0x040fe200078e02c6 */
[----:B------:R-:W1:Y:S03]  /*18c70*/  LDC R244, c[0x0][0x230] ;  /* 0x00008c00fff47b82 */ /* 0x000e660000000800 */
[----:B------:R-:W-:Y:S01]  /*18c80*/  IMAD.WIDE R198, R4, 0x4, R196 ;  /* 0x0000000404c67825 */ /* 0x000fe200078e02c4 */
[----:B------:R-:W-:Y:S01]  /*18c90*/  ISETP.GE.U32.AND P6, PT, R200, 0x7ffffebf, PT ;  /* 0x7ffffebfc800780c */ /* 0x000fe20003fc6070 */
[----:B------:R-:W-:Y:S03]  /*18ca0*/  LDGSTS.E [R0+-0x17ff8], desc[UR60][R8.64], !P0 ;  /* 0xe800800008007fae */ /* 0x000fe6000c12187c */
[----:B------:R-:W1:Y:S01]  /*18cb0*/  LDC R197, c[0x0][0x230] ;  /* 0x00008c00ffc57b82 */ /* 0x000e620000000800 */
[----:B------:R1:W-:Y:S01]  /*18cc0*/  STL.64 [R1+0x9e0], R10 ;  /* 0x0009e00a01007387 */ /* 0x0003e20000100a00 */
[----:B------:R-:W-:Y:S01]  /*18cd0*/  ISETP.GE.U32.AND P0, PT, R201, 0x7ffffebe, PT ;  /* 0x7ffffebec900780c */ /* 0x000fe20003f06070 */
[----:B------:R-:W-:-:S02]  /*18ce0*/  IMAD.WIDE R200, R4, 0x4, R134 ;  /* 0x0000000404c87825 */ /* 0x000fc400078e0286 */
[----:B------:R1:W-:Y:S02]  /*18cf0*/  LDGSTS.E [R0+-0x17ff4], desc[UR60][R198.64], !P1 ;  /* 0xe800c000c6007fae */ /* 0x0003e4000c92187c */
[----:B------:R-:W-:Y:S02]  /*18d00*/  VIADD R134, R245, 0xffffff79 ;  /* 0xffffff79f5867836 */ /* 0x000fe40000000000 */
[----:B------:R-:W-:Y:S04]  /*18d10*/  LDGSTS.E [R0+-0x10000], desc[UR60][R200.64], !P5 ;  /* 0xf0000000c8007fae */ /* 0x000fe8000e92187c */
[----:B-1----:R-:W4:Y:S04]  /*18d20*/  LDL.LU.64 R10, [R1+0x1540] ;  /* 0x00154000010a7983 */ /* 0x002f280000300a00 */
[----:B------:R1:W-:Y:S04]  /*18d30*/  STL.64 [R1+0x9f0], R8 ;  /* 0x0009f00801007387 */ /* 0x0003e80000100a00 */
[----:B------:R1:W-:Y:S01]  /*18d40*/  STL.64 [R1+0xa00], R198 ;  /* 0x000a00c601007387 */ /* 0x0003e20000100a00 */
[----:B------:R-:W-:Y:S01]  /*18d50*/  ISETP.GE.U32.AND P5, PT, R134, 0x7ffffefa, PT ;  /* 0x7ffffefa8600780c */ /* 0x000fe20003fa6070 */
[----:B------:R-:W-:-:S04]  /*18d60*/  IMAD.WIDE R134, R4, 0x4, R130 ;  /* 0x0000000404867825 */ /* 0x000fc800078e0282 */
[----:B------:R-:W-:Y:S01]  /*18d70*/  VIADD R196, R197, 0xffffff3c ;  /* 0xffffff3cc5c47836 */ /* 0x000fe20000000000 */
[----:B-1----:R-:W4:Y:S01]  /*18d80*/  LDL.LU.64 R8, [R1+0x1538] ;  /* 0x0015380001087983 */ /* 0x002f220000300a00 */
[----:B------:R-:W-:-:S03]  /*18d90*/  IMAD.WIDE R198, R4, 0x4, R132 ;  /* 0x0000000404c67825 */ /* 0x000fc600078e0284 */
[----:B------:R-:W-:Y:S01]  /*18da0*/  STL.64 [R1+0xc00], R200 ;  /* 0x000c00c801007387 */ /* 0x000fe20000100a00 */
[----:B------:R-:W-:Y:S01]  /*18db0*/  IADD3 R132, R203, -0xe1, RZ ;  /* 0xffffff1fcb847810 */ /* 0x000fe20007ffe0ff */
[----:B------:R-:W1:Y:S01]  /*18dc0*/  LDC R197, c[0x0][0x230] ;  /* 0x00008c00ffc57b82 */ /* 0x000e620000000800 */
[----:B--2---:R-:W-:Y:S01]  /*18dd0*/  VIADD R130, R202, 0xffffff1e ;  /* 0xffffff1eca827836 */ /* 0x004fe20000000000 */
[----:B------:R2:W-:Y:S04]  /*18de0*/  STL.64 [R1+0xc08], R198 ;  /* 0x000c08c601007387 */ /* 0x0005e80000100a00 */
[----:B------:R2:W-:Y:S01]  /*18df0*/  LDGSTS.E [R0+-0xfffc], desc[UR60][R198.64], !P6 ;  /* 0xf0004000c6007fae */ /* 0x0005e2000f12187c */
[----:B------:R-:W-:Y:S01]  /*18e00*/  ISETP.GE.U32.AND P1, PT, R196, 0x7ffffebd, PT ;  /* 0x7ffffebdc400780c */ /* 0x000fe20003f26070 */
[----:B------:R-:W1:Y:S02]  /*18e10*/  LDC R133, c[0x0][0x230] ;  /* 0x00008c00ff857b82 */ /* 0x000e640000000800 */
[----:B------:R-:W3:Y:S04]  /*18e20*/  LDL.LU.64 R202, [R1+0x38] ;  /* 0x0000380001ca7983 */ /* 0x000ee80000300a00 */
[----:B------:R2:W-:Y:S02]  /*18e30*/  STL.64 [R1+0xc18], R134 ;  /* 0x000c188601007387 */ /* 0x0005e40000100a00 */
[----:B------:R-:W1:Y:S01]  /*18e40*/  LDC R196, c[0x0][0x230] ;  /* 0x00008c00ffc47b82 */ /* 0x000e620000000800 */
[----:B--2---:R-:W-:Y:S01]  /*18e50*/  IMAD.WIDE R198, R4, 0x4, R128 ;  /* 0x0000000404c67825 */ /* 0x004fe200078e0280 */
[----:B------:R-:W-:Y:S04]  /*18e60*/  LDGSTS.E [R0+-0xfff8], desc[UR60][R134.64], !P0 ;  /* 0xf000800086007fae */ /* 0x000fe8000c12187c */
[----:B------:R2:W-:Y:S01]  /*18e70*/  STL.64 [R1+0xc20], R198 ;  /* 0x000c20c601007387 */ /* 0x0005e20000100a00 */
[----:B------:R-:W-:Y:S01]  /*18e80*/  ISETP.GE.U32.AND P6, PT, R132, 0x7ffffea0, PT ;  /* 0x7ffffea08400780c */ /* 0x000fe20003fc6070 */
[----:B------:R-:W1:Y:S02]  /*18e90*/  LDC R129, c[0x0][0x230] ;  /* 0x00008c00ff817b82 */ /* 0x000e640000000800 */
[----:B------:R-:W-:Y:S04]  /*18ea0*/  LDGSTS.E [R0+-0xfff4], desc[UR60][R198.64], !P1 ;  /* 0xf000c000c6007fae */ /* 0x000fe8000c92187c */
[----:B------:R-:W4:Y:S01]  /*18eb0*/  LDL.LU.64 R134, [R1+0x30] ;  /* 0x0000300001867983 */ /* 0x000f220000300a00 */
[----:B------:R-:W-:Y:S01]  /*18ec0*/  VIADD R128, R244, 0xffffff1d ;  /* 0xffffff1df4807836 */ /* 0x000fe20000000000 */
[----:B------:R-:W-:Y:S01]  /*18ed0*/  ISETP.GE.U32.AND P0, PT, R130, 0x7ffffe9f, PT ;  /* 0x7ffffe9f8200780c */ /* 0x000fe20003f06070 */
[----:B------:R-:W1:Y:S01]  /*18ee0*/  LDC R132, c[0x0][0x230] ;  /* 0x00008c00ff847b82 */ /* 0x000e620000000800 */
[----:B------:R-:W4:Y:S04]  /*18ef0*/  LDL.LU.64 R200, [R1+0x28] ;  /* 0x0000280001c87983 */ /* 0x000f280000300a00 */
[----:B--2---:R-:W2:Y:S01]  /*18f00*/  LDL.LU.64 R198, [R1+0x20] ;  /* 0x0000200001c67983 */ /* 0x004ea20000300a00 */
[----:B------:R-:W-:Y:S01]  /*18f10*/  IMAD.WIDE R244, R4, 0x4, R70 ;  /* 0x0000000404f47825 */ /* 0x000fe200078e0246 */
[----:B------:R-:W-:Y:S01]  /*18f20*/  ISETP.GE.U32.AND P1, PT, R128, 0x7ffffe9e, PT ;  /* 0x7ffffe9e8000780c */ /* 0x000fe20003f26070 */
[----:B------:R-:W1:Y:S02]  /*18f30*/  LDC R130, c[0x0][0x230] ;  /* 0x00008c00ff827b82 */ /* 0x000e640000000800 */
[----:B-1----:R-:W-:-:S02]  /*18f40*/  VIADD R71, R196, 0xffffff78 ;  /* 0xffffff78c4477836 */ /* 0x002fc40000000000 */
[----:B------:R-:W-:Y:S02]  /*18f50*/  VIADD R70, R197, 0xffffff1c ;  /* 0xffffff1cc5467836 */ /* 0x000fe40000000000 */
[----:B------:R-:W-:Y:S02]  /*18f60*/  IMAD.MOV.U32 R196, RZ, RZ, R244 ;  /* 0x000000ffffc47224 */ /* 0x000fe400078e00f4 */
[----:B------:R-:W1:Y:S01]  /*18f70*/  LDC R128, c[0x0][0x230] ;  /* 0x00008c00ff807b82 */ /* 0x000e620000000800 */
[----:B------:R-:W-:Y:S01]  /*18f80*/  IMAD.MOV.U32 R197, RZ, RZ, R245 ;  /* 0x000000ffffc57224 */ /* 0x000fe200078e00f5 */
[----:B------:R1:W-:Y:S01]  /*18f90*/  STL.64 [R1+0xdf8], R244 ;  /* 0x000df8f401007387 */ /* 0x0003e20000100a00 */
[----:B------:R-:W-:-:S03]  /*18fa0*/  IMAD.WIDE R68, R4, 0x4, R68 ;  /* 0x0000000404447825 */ /* 0x000fc600078e0244 */
[----:B------:R-:W-:Y:S01]  /*18fb0*/  LDGSTS.E [R0+-0x8000], desc[UR60][R196.64], !P6 ;  /* 0xf8000000c4007fae */ /* 0x000fe2000f12187c */
[----:B------:R-:W-:-:S03]  /*18fc0*/  ISETP.GE.U32.AND P6, PT, R70, 0x7ffffe9d, PT ;  /* 0x7ffffe9d4600780c */ /* 0x000fc60003fc6070 */
[----:B------:R1:W-:Y:S02]  /*18fd0*/  LDGSTS.E [R0+-0x7ffc], desc[UR60][R68.64], !P0 ;  /* 0xf800400044007fae */ /* 0x0003e4000c12187c */
[C---:B-1----:R-:W-:Y:S02]  /*18fe0*/  IMAD.WIDE R244, R4.reuse, 0x4, R66 ;  /* 0x0000000404f47825 */ /* 0x042fe400078e0242 */
[----:B------:R1:W-:Y:S01]  /*18ff0*/  STL.64 [R1+0xe00], R68 ;  /* 0x000e004401007387 */ /* 0x0003e20000100a00 */
[----:B------:R-:W-:Y:S01]  /*19000*/  ISETP.GE.U32.AND P0, PT, R71, 0x7ffffef9, PT ;  /* 0x7ffffef94700780c */ /* 0x000fe20003f06070 */
[----:B------:R-:W2:Y:S01]  /*19010*/  LDC R67, c[0x0][0x230] ;  /* 0x00008c00ff437b82 */ /* 0x000ea20000000800 */
[----:B------:R-:W-:Y:S01]  /*19020*/  IMAD.WIDE R70, R4, 0x4, R64 ;  /* 0x0000000404467825 */ /* 0x000fe200078e0240 */
[----:B------:R3:W-:Y:S04]  /*19030*/  STL.64 [R1+0xe28], R244 ;  /* 0x000e28f401007387 */ /* 0x0007e80000100a00 */
[----:B------:R-:W-:Y:S01]  /*19040*/  LDGSTS.E [R0+-0x7ff8], desc[UR60][R244.64], !P1 ;  /* 0xf8008000f4007fae */ /* 0x000fe2000c92187c */
[----:B------:R-:W-:-:S03]  /*19050*/  VIADD R64, R129, 0xffffff5b ;  /* 0xffffff5b81407836 */ /* 0x000fc60000000000 */
[----:B------:R1:W-:Y:S01]  /*19060*/  LDGSTS.E [R0+-0x7ff4], desc[UR60][R70.64], !P6 ;  /* 0xf800c00046007fae */ /* 0x0003e2000f12187c */
[----:B------:R-:W-:Y:S01]  /*19070*/  VIADD R66, R133, 0xffffff77 ;  /* 0xffffff7785427836 */ /* 0x000fe20000000000 */
[----:B-1----:R-:W1:Y:S01]  /*19080*/  LDC R68, c[0x0][0x230] ;  /* 0x00008c00ff447b82 */ /* 0x002e620000000800 */
[----:B------:R-:W-:Y:S01]  /*19090*/  VIADD R65, R132, 0xffffff76 ;  /* 0xffffff7684417836 */ /* 0x000fe20000000000 */
[----:B------:R3:W-:Y:S01]  /*190a0*/  STL.64 [R1+0xe30], R70 ;  /* 0x000e304601007387 */ /* 0x0007e20000100a00 */
[----:B------:R-:W-:-:S04]  /*190b0*/  IMAD.WIDE R126, R4, 0x4, R126 ;  /* 0x00000004047e7825 */ /* 0x000fc800078e027e */
[----:B------:R-:W-:Y:S01]  /*190c0*/  IMAD.WIDE R124, R4, 0x4, R124 ;  /* 0x00000004047c7825 */ /* 0x000fe200078e027c */
[----:B------:R-:W1:Y:S03]  /*190d0*/  LDC R69, c[0x0][0x230] ;  /* 0x00008c00ff457b82 */ /* 0x000e660000000800 */
[----:B------:R-:W-:Y:S02]  /*190e0*/  VIADD R0, R130, 0xffffff59 ;  /* 0xffffff5982007836 */ /* 0x000fe40000000000 */
[----:B------:R-:W-:-:S04]  /*190f0*/  IMAD.WIDE R130, R4, 0x4, R192 ;  /* 0x0000000404827825 */ /* 0x000fc800078e02c0 */
[----:B------:R-:W-:-:S04]  /*19100*/  IMAD.WIDE R122, R4, 0x4, R122 ;  /* 0x00000004047a7825 */ /* 0x000fc800078e027a */
[----:B------:R-:W-:-:S04]  /*19110*/  IMAD.WIDE R120, R4, 0x4, R120 ;  /* 0x0000000404787825 */ /* 0x000fc800078e0278 */
[----:B------:R-:W-:-:S04]  /*19120*/  IMAD.WIDE R62, R4, 0x4, R62 ;  /* 0x00000004043e7825 */ /* 0x000fc800078e023e */
[----:B---3--:R-:W-:Y:S01]  /*19130*/  IMAD.WIDE R244, R4, 0x4, R202 ;  /* 0x0000000404f47825 */ /* 0x008fe200078e02ca */
[----:B------:R-:W-:Y:S01]  /*19140*/  ISETP.GE.U32.AND P1, PT, R66, 0x7ffffef8, PT ;  /* 0x7ffffef84200780c */ /* 0x000fe20003f26070 */
[----:B------:R-:W3:Y:S03]  /*19150*/  LDC R70, c[0x0][0x230] ;  /* 0x00008c00ff467b82 */ /* 0x000ee60000000800 */
[----:B------:R-:W-:Y:S01]  /*19160*/  LDGSTS.E [R2+-0x20000], desc[UR60][R244.64], !P2 ;  /* 0xe0000000f4027fae */ /* 0x000fe2000d12187c */
[----:B------:R-:W-:Y:S01]  /*19170*/  ISETP.GE.U32.AND P2, PT, R64, 0x7ffffedc, PT ;  /* 0x7ffffedc4000780c */ /* 0x000fe20003f46070 */
[----:B------:R-:W-:-:S03]  /*19180*/  VIADD R64, R128, 0xffffff5a ;  /* 0xffffff5a80407836 */ /* 0x000fc60000000000 */
[----:B------:R-:W1:Y:S08]  /*19190*/  LDC R66, c[0x0][0x230] ;  /* 0x00008c00ff427b82 */ /* 0x000e700000000800 */
[----:B------:R-:W3:Y:S01]  /*191a0*/  LDC R71, c[0x0][0x230] ;  /* 0x00008c00ff477b82 */ /* 0x000ee20000000800 */
[----:B----4-:R-:W-:-:S05]  /*191b0*/  IMAD.WIDE R202, R4, 0x4, R134 ;  /* 0x0000000404ca7825 */ /* 0x010fca00078e0286 */
[----:B------:R-:W-:Y:S01]  /*191c0*/  LDGSTS.E [R2+-0x1fffc], desc[UR60][R202.64], !P4 ;  /* 0xe0004000ca027fae */ /* 0x000fe2000e12187c */
[----:B------:R-:W-:Y:S01]  /*191d0*/  ISETP.GE.U32.AND P4, PT, R64, 0x7ffffedb, PT ;  /* 0x7ffffedb4000780c */ /* 0x000fe20003f86070 */
[C---:B------:R-:W-:Y:S01]  /*191e0*/  IMAD.WIDE R132, R4.reuse, 0x4, R200 ;  /* 0x0000000404847825 */ /* 0x040fe200078e02c8 */
[----:B------:R-:W4:Y:S03]  /*191f0*/  LDC R128, c[0x0][0x230] ;  /* 0x00008c00ff807b82 */ /* 0x000f260000000800 */
[C---:B--2---:R-:W-:Y:S01]  /*19200*/  IMAD.WIDE R134, R4.reuse, 0x4, R198 ;  /* 0x0000000404867825 */ /* 0x044fe200078e02c6 */
[----:B------:R2:W-:Y:S04]  /*19210*/  STL.64 [R1+0x860], R132 ;  /* 0x0008608401007387 */ /* 0x0005e80000100a00 */
[----:B------:R2:W-:Y:S04]  /*19220*/  LDGSTS.E [R2+-0x1fff8], desc[UR60][R132.64], !P5 ;  /* 0xe000800084027fae */ /* 0x0005e8000e92187c */
[----:B------:R-:W-:Y:S04]  /*19230*/  STL.64 [R1+0x868], R134 ;  /* 0x0008688601007387 */ /* 0x000fe80000100a00 */
[----:B------:R-:W-:Y:S01]  /*19240*/  LDGSTS.E [R2+-0x1fff4], desc[UR60][R134.64], !P0 ;  /* 0xe000c00086027fae */ /* 0x000fe2000c12187c */
[----:B--2---:R-:W-:-:S05]  /*19250*/  IMAD.WIDE R132, R4, 0x4, R194 ;  /* 0x0000000404847825 */ /* 0x004fca00078e02c2 */
[----:B------:R2:W-:Y:S04]  /*19260*/  STL.64 [R1+0x978], R132 ;  /* 0x0009788401007387 */ /* 0x0005e80000100a00 */
[----:B------:R2:W-:Y:S04]  /*19270*/  LDGSTS.E [R2+-0x18000], desc[UR60][R132.64], !P2 ;  /* 0xe800000084027fae */ /* 0x0005e8000d12187c */
[----:B------:R1:W-:Y:S04]  /*19280*/  STL.64 [R1+0x980], R130 ;  /* 0x0009808201007387 */ /* 0x0003e80000100a00 */
[----:B------:R1:W-:Y:S01]  /*19290*/  LDGSTS.E [R2+-0x17ffc], desc[UR60][R130.64], !P4 ;  /* 0xe800400082027fae */ /* 0x0003e2000e12187c */
[----:B--2---:R-:W-:-:S04]  /*192a0*/  IMAD.WIDE R132, R4, 0x4, R190 ;  /* 0x0000000404847825 */ /* 0x004fc800078e02be */
[----:B-1----:R-:W-:Y:S01]  /*192b0*/  IMAD.WIDE R130, R4, 0x4, R188 ;  /* 0x0000000404827825 */ /* 0x002fe200078e02bc */
[----:B------:R-:W-:Y:S04]  /*192c0*/  STL.64 [R1+0x990], R132 ;  /* 0x0009908401007387 */ /* 0x000fe80000100a00 */
[----:B------:R-:W-:Y:S04]  /*192d0*/  STL.64 [R1+0x998], R130 ;  /* 0x0009988201007387 */ /* 0x000fe80000100a00 */
[----:B------:R-:W-:Y:S04]  /*192e0*/  STL.64 [R1+0xb78], R126 ;  /* 0x000b787e01007387 */ /* 0x000fe80000100a00 */
[----:B------:R-:W-:Y:S04]  /*192f0*/  STL.64 [R1+0xb98], R124 ;  /* 0x000b987c01007387 */ /* 0x000fe80000100a00 */
[----:B------:R-:W2:Y:S04]  /*19300*/  LDL.LU.64 R196, [R1+0x18] ;  /* 0x0000180001c47983 */ /* 0x000ea80000300a00 */
[----:B------:R-:W-:Y:S04]  /*19310*/  STL.64 [R1+0xba0], R122 ;  /* 0x000ba07a01007387 */ /* 0x000fe80000100a00 */
[----:B------:R-:W2:Y:S04]  /*19320*/  LDL.LU.64 R134, [R1+0x10] ;  /* 0x0000100001867983 */ /* 0x000ea80000300a00 */
[----:B------:R-:W-:Y:S04]  /*19330*/  STL.64 [R1+0xba8], R120 ;  /* 0x000ba87801007387 */ /* 0x000fe80000100a00 */
[----:B------:R1:W-:Y:S04]  /*19340*/  STL.64 [R1+0xdb8], R62 ;  /* 0x000db83e01007387 */ /* 0x0003e80000100a00 */
[----:B------:R-:W2:Y:S04]  /*19350*/  LDL.LU.64 R198, [R1+0x8] ;  /* 0x0000080001c67983 */ /* 0x000ea80000300a00 */
[----:B------:R-:W2:Y:S01]  /*19360*/  LDL.LU.64 R200, [R1] ;  /* 0x0000000001c87983 */ /* 0x000ea20000300a00 */
[----:B------:R-:W-:Y:S01]  /*19370*/  ISETP.GE.U32.AND P5, PT, R0, 0x7ffffeda, PT ;  /* 0x7ffffeda0000780c */ /* 0x000fe20003fa6070 */
[----:B------:R-:W-:-:S02]  /*19380*/  VIADD R0, R66, 0xffffff58 ;  /* 0xffffff5842007836 */ /* 0x000fc40000000000 */
[----:B------:R-:W-:Y:S01]  /*19390*/  VIADD R64, R67, 0xffffff3b ;  /* 0xffffff3b43407836 */ /* 0x000fe20000000000 */
[----:B------:R-:W-:Y:S01]  /*193a0*/  ISETP.GE.U32.AND P6, PT, R65, 0x7ffffef7, PT ;  /* 0x7ffffef74100780c */ /* 0x000fe20003fc6070 */
[----:B------:R-:W1:Y:S01]  /*193b0*/  LDC R66, c[0x0][0x230] ;  /* 0x00008c00ff427b82 */ /* 0x000e620000000800 */
[----:B------:R-:W-:Y:S02]  /*193c0*/  ISETP.GE.U32.AND P0, PT, R0, 0x7ffffed9, PT ;  /* 0x7ffffed90000780c */ /* 0x000fe40003f06070 */
[----:B------:R-:W-:Y:S01]  /*193d0*/  ISETP.GE.U32.AND P2, PT, R64, 0x7ffffebc, PT ;  /* 0x7ffffebc4000780c */ /* 0x000fe20003f46070 */
[----:B------:R-:W-:-:S04]  /*193e0*/  VIADD R0, R68, 0xffffff3a ;  /* 0xffffff3a44007836 */ /* 0x000fc80000000000 */
[----:B------:R-:W1:Y:S01]  /*193f0*/  LDC R65, c[0x0][0x230] ;  /* 0x00008c00ff417b82 */ /* 0x000e620000000800 */
[----:B---3--:R-:W-:Y:S01]  /*19400*/  VIADD R64, R70, 0xffffff75 ;  /* 0xffffff7546407836 */ /* 0x008fe20000000000 */
[----:B------:R-:W-:Y:S01]  /*19410*/  ISETP.GE.U32.AND P4, PT, R0, 0x7ffffebb, PT ;  /* 0x7ffffebb0000780c */ /* 0x000fe20003f86070 */
[----:B------:R-:W-:Y:S01]  /*19420*/  LDGSTS.E [R2+-0x17ff8], desc[UR60][R132.64], !P5 ;  /* 0xe800800084027fae */ /* 0x000fe2000e92187c */
[----:B------:R-:W-:Y:S02]  /*19430*/  VIADD R0, R69, 0xffffff39 ;  /* 0xffffff3945007836 */ /* 0x000fe40000000000 */
[----:B------:R-:W-:Y:S01]  /*19440*/  ISETP.GE.U32.AND P5, PT, R64, 0x7ffffef6, PT ;  /* 0x7ffffef64000780c */ /* 0x000fe20003fa6070 */
[----:B------:R-:W-:Y:S01]  /*19450*/  VIADD R64, R71, 0xffffff38 ;  /* 0xffffff3847407836 */ /* 0x000fe20000000000 */
[----:B------:R-:W3:Y:S01]  /*19460*/  LDC R67, c[0x0][0x230] ;  /* 0x00008c00ff437b82 */ /* 0x000ee20000000800 */
[----:B------:R-:W-:Y:S01]  /*19470*/  LDGSTS.E [R2+-0x17ff4], desc[UR60][R130.64], !P0 ;  /* 0xe800c00082027fae */ /* 0x000fe2000c12187c */
[----:B------:R-:W-:-:S03]  /*19480*/  ISETP.GE.U32.AND P0, PT, R0, 0x7ffffeba, PT ;  /* 0x7ffffeba0000780c */ /* 0x000fc60003f06070 */
[----:B------:R-:W-:Y:S01]  /*19490*/  LDGSTS.E [R2+-0x10000], desc[UR60][R126.64], !P2 ;  /* 0xf00000007e027fae */ /* 0x000fe2000d12187c */
[----:B------:R-:W-:Y:S01]  /*194a0*/  ISETP.GE.U32.AND P2, PT, R64, 0x7ffffeb9, PT ;  /* 0x7ffffeb94000780c */ /* 0x000fe20003f46070 */
[----:B----4-:R-:W-:Y:S01]  /*194b0*/  VIADD R0, R128, 0xffffff1b ;  /* 0xffffff1b80007836 */ /* 0x010fe20000000000 */
[----:B------:R-:W4:Y:S01]  /*194c0*/  LDC R70, c[0x0][0x230] ;  /* 0x00008c00ff467b82 */ /* 0x000f220000000800 */
[----:B------:R-:W-:Y:S01]  /*194d0*/  LDGSTS.E [R2+-0xfffc], desc[UR60][R124.64], !P4 ;  /* 0xf00040007c027fae */ /* 0x000fe2000e12187c */
[----:B-1----:R-:W-:Y:S02]  /*194e0*/  VIADD R64, R66, 0xffffff19 ;  /* 0xffffff1942407836 */ /* 0x002fe40000000000 */
[----:B------:R-:W-:-:S03]  /*194f0*/  ISETP.GE.U32.AND P4, PT, R0, 0x7ffffe9c, PT ;  /* 0x7ffffe9c0000780c */ /* 0x000fc60003f86070 */
[----:B------:R-:W-:Y:S01]  /*19500*/  LDGSTS.E [R2+-0xfff8], desc[UR60][R122.64], !P0 ;  /* 0xf00080007a027fae */ /* 0x000fe2000c12187c */
[----:B------:R-:W-:Y:S01]  /*19510*/  VIADD R0, R65, 0xffffff1a ;  /* 0xffffff1a41007836 */ /* 0x000fe20000000000 */
[----:B------:R-:W1:Y:S02]  /*19520*/  LDC R68, c[0x0][0x230] ;  /* 0x00008c00ff447b82 */ /* 0x000e640000000800 */
[----:B------:R-:W-:Y:S01]  /*19530*/  LDGSTS.E [R2+-0xfff4], desc[UR60][R120.64], !P2 ;  /* 0xf000c00078027fae */ /* 0x000fe2000d12187c */
[----:B------:R-:W-:Y:S02]  /*19540*/  ISETP.GE.U32.AND P2, PT, R64, 0x7ffffe9a, PT ;  /* 0x7ffffe9a4000780c */ /* 0x000fe40003f46070 */
[----:B------:R-:W-:-:S03]  /*19550*/  ISETP.GE.U32.AND P0, PT, R0, 0x7ffffe9b, PT ;  /* 0x7ffffe9b0000780c */ /* 0x000fc60003f06070 */
[----:B------:R-:W1:Y:S01]  /*19560*/  LDC R71, c[0x0][0x230] ;  /* 0x00008c00ff477b82 */ /* 0x000e620000000800 */
[----:B------:R4:W-:Y:S01]  /*19570*/  LDGSTS.E [R2+-0x8000], desc[UR60][R62.64], !P4 ;  /* 0xf80000003e027fae */ /* 0x0009e2000e12187c */
[----:B------:R-:W-:-:S06]  /*19580*/  IMAD.WIDE R64, R4, 0x4, R60 ;  /* 0x0000000404407825 */ /* 0x000fcc00078e023c */
[----:B------:R-:W1:Y:S01]  /*19590*/  LDC R69, c[0x0][0x230] ;  /* 0x00008c00ff457b82 */ /* 0x000e620000000800 */
[----:B---3--:R-:W-:Y:S02]  /*195a0*/  VIADD R0, R67, 0xffffff18 ;  /* 0xffffff1843007836 */ /* 0x008fe40000000000 */
[----:B------:R-:W-:-:S05]  /*195b0*/  IMAD.WIDE R58, R4, 0x4, R58 ;  /* 0x00000004043a7825 */ /* 0x000fca00078e023a */
[----:B----4-:R-:W3:Y:S01]  /*195c0*/  LDC R62, c[0x0][0x230] ;  /* 0x00008c00ff3e7b82 */ /* 0x010ee20000000800 */
[----:B------:R-:W-:Y:S01]  /*195d0*/  STL.64 [R1+0xdc0], R64 ;  /* 0x000dc04001007387 */ /* 0x000fe20000100a00 */
[----:B------:R-:W-:-:S03]  /*195e0*/  ISETP.GE.U32.AND P4, PT, R0, 0x7ffffe99, PT ;  /* 0x7ffffe990000780c */ /* 0x000fc60003f86070 */
[----:B------:R-:W-:Y:S03]  /*195f0*/  LDGSTS.E [R2+-0x7ffc], desc[UR60][R64.64], !P0 ;  /* 0xf800400040027fae */ /* 0x000fe6000c12187c */
[----:B------:R-:W4:Y:S01]  /*19600*/  LDC R63, c[0x0][0x230] ;  /* 0x00008c00ff3f7b82 */ /* 0x000f220000000800 */
[----:B------:R1:W-:Y:S04]  /*19610*/  STL.64 [R1+0xdc8], R58 ;  /* 0x000dc83a01007387 */ /* 0x0003e80000100a00 */
[----:B------:R1:W-:Y:S03]  /*19620*/  LDGSTS.E [R2+-0x7ff8], desc[UR60][R58.64], !P2 ;  /* 0xf80080003a027fae */ /* 0x0003e6000d12187c */
[----:B------:R-:W3:Y:S01]  /*19630*/  LDC R61, c[0x0][0x230] ;  /* 0x00008c00ff3d7b82 */ /* 0x000ee20000000800 */
[----:B------:R-:W-:-:S02]  /*19640*/  VIADD R60, R70, 0xffffff74 ;  /* 0xffffff74463c7836 */ /* 0x000fc40000000000 */
[----:B-1----:R-:W-:-:S05]  /*19650*/  VIADD R0, R68, 0xffffff73 ;  /* 0xffffff7344007836 */ /* 0x002fca0000000000 */
[----:B------:R-:W1:Y:S01]  /*19660*/  LDC R58, c[0x0][0x230] ;  /* 0x00008c00ff3a7b82 */ /* 0x000e620000000800 */
[----:B------:R-:W-:Y:S01]  /*19670*/  IMAD.WIDE R64, R4, 0x4, R56 ;  /* 0x0000000404407825 */ /* 0x000fe200078e0238 */
[----:B------:R-:W-:Y:S02]  /*19680*/  ISETP.GE.U32.AND P0, PT, R60, 0x7ffffef5, PT ;  /* 0x7ffffef53c00780c */ /* 0x000fe40003f06070 */
[----:B------:R-:W-:-:S04]  /*19690*/  ISETP.GE.U32.AND P2, PT, R0, 0x7ffffef4, PT ;  /* 0x7ffffef40000780c */ /* 0x000fc80003f46070 */
[----:B------:R-:W1:Y:S01]  /*196a0*/  LDC R59, c[0x0][0x230] ;  /* 0x00008c00ff3b7b82 */ /* 0x000e620000000800 */
[----:B------:R-:W-:Y:S01]  /*196b0*/  VIADD R0, R71, 0xffffff57 ;  /* 0xffffff5747007836 */ /* 0x000fe20000000000 */
[----:B------:R4:W-:Y:S01]  /*196c0*/  STL.64 [R1+0xdd0], R64 ;  /* 0x000dd04001007387 */ /* 0x0009e20000100a00 */
[----:B------:R-:W-:-:S03]  /*196d0*/  IADD3 R56, R69, -0x8e, RZ ;  /* 0xffffff7245387810 */ /* 0x000fc60007ffe0ff */
[----:B------:R4:W-:Y:S02]  /*196e0*/  LDGSTS.E [R2+-0x7ff4], desc[UR60][R64.64], !P4 ;  /* 0xf800c00040027fae */ /* 0x0009e4000e12187c */
[----:B------:R-:W1:Y:S01]  /*196f0*/  LDC R60, c[0x0][0x230] ;  /* 0x00008c00ff3c7b82 */ /* 0x000e620000000800 */
[----:B------:R-:W-:-:S07]  /*19700*/  ISETP.GE.U32.AND P4, PT, R56, 0x7ffffef3, PT ;  /* 0x7ffffef33800780c */ /* 0x000fce0003f86070 */
[----:B------:R-:W1:Y:S01]  /*19710*/  LDC R56, c[0x0][0x230] ;  /* 0x00008c00ff387b82 */ /* 0x000e620000000800 */
[----:B----4-:R-:W-:-:S07]  /*19720*/  VIADD R2, R63, 0xffffff55 ;  /* 0xffffff553f027836 */ /* 0x010fce0000000000 */
[----:B------:R-:W4:Y:S01]  /*19730*/  LDC R64, c[0x0][0x230] ;  /* 0x00008c00ff407b82 */ /* 0x000f220000000800 */
[----:B------:R-:W-:-:S07]  /*19740*/  IMAD.WIDE R66, R4, 0x4, R186 ;  /* 0x0000000404427825 */ /* 0x000fce00078e02ba */
[----:B------:R-:W4:Y:S01]  /*19750*/  LDC R57, c[0x0][0x230] ;  /* 0x00008c00ff397b82 */ /* 0x000f220000000800 */
[----:B------:R1:W-:Y:S01]  /*19760*/  STL.64 [R1+0x950], R66 ;  /* 0x0009504201007387 */ /* 0x0003e20000100a00 */
[----:B------:R-:W-:-:S04]  /*19770*/  IMAD.WIDE R68, R4, 0x4, R118 ;  /* 0x0000000404447825 */ /* 0x000fc800078e0276 */
[----:B------:R-:W-:-:S04]  /*19780*/  IMAD.WIDE R52, R4, 0x4, R52 ;  /* 0x0000000404347825 */ /* 0x000fc800078e0234 */
[----:B------:R-:W-:-:S04]  /*19790*/  IMAD.WIDE R50, R4, 0x4, R50 ;  /* 0x0000000404327825 */ /* 0x000fc800078e0232 */
[----:B------:R-:W-:-:S04]  /*197a0*/  IMAD.WIDE R48, R4, 0x4, R48 ;  /* 0x0000000404307825 */ /* 0x000fc800078e0230 */
[----:B------:R-:W-:-:S04]  /*197b0*/  IMAD.WIDE R242, R4, 0x4, R242 ;  /* 0x0000000404f27825 */ /* 0x000fc800078e02f2 */
[----:B------:R-:W-:-:S04]  /*197c0*/  IMAD.WIDE R240, R4, 0x4, R240 ;  /* 0x0000000404f07825 */ /* 0x000fc800078e02f0 */
[----:B------:R-:W-:-:S04]  /*197d0*/  IMAD.WIDE R238, R4, 0x4, R238 ;  /* 0x0000000404ee7825 */ /* 0x000fc800078e02ee */
[----:B------:R-:W-:-:S04]  /*197e0*/  IMAD.WIDE R236, R4, 0x4, R236 ;  /* 0x0000000404ec7825 */ /* 0x000fc800078e02ec */
[----:B--2---:R-:W-:-:S05]  /*197f0*/  IMAD.WIDE R194, R4, 0x4, R196 ;  /* 0x0000000404c27825 */ /* 0x004fca00078e02c4 */
[----:B------:R-:W-:Y:S01]  /*19800*/  LDGSTS.E [R3+-0x20000], desc[UR60][R194.64], !P1 ;  /* 0xe0000000c2037fae */ /* 0x000fe2000c92187c */
[----:B------:R-:W-:Y:S01]  /*19810*/  ISETP.GE.U32.AND P1, PT, R0, 0x7ffffed8, PT ;  /* 0x7ffffed80000780c */ /* 0x000fe20003f26070 */
[----:B---3--:R-:W-:Y:S02]  /*19820*/  VIADD R0, R62, 0xffffff56 ;  /* 0xffffff563e007836 */ /* 0x008fe40000000000 */
[----:B------:R-:W-:-:S05]  /*19830*/  IMAD.WIDE R196, R4, 0x4, R134 ;  /* 0x0000000404c47825 */ /* 0x000fca00078e0286 */
[----:B------:R-:W-:Y:S01]  /*19840*/  LDGSTS.E [R3+-0x1fffc], desc[UR60][R196.64], !P6 ;  /* 0xe0004000c4037fae */ /* 0x000fe2000f12187c */
[----:B------:R-:W-:Y:S01]  /*19850*/  ISETP.GE.U32.AND P6, PT, R0, 0x7ffffed7, PT ;  /* 0x7ffffed70000780c */ /* 0x000fe20003fc6070 */
[----:B------:R-:W-:-:S04]  /*19860*/  IMAD.WIDE R198, R4, 0x4, R198 ;  /* 0x0000000404c67825 */ /* 0x000fc800078e02c6 */
[----:B------:R-:W-:Y:S01]  /*19870*/  IMAD.WIDE R200, R4, 0x4, R200 ;  /* 0x0000000404c87825 */ /* 0x000fe200078e02c8 */
[----:B------:R-:W-:Y:S01]  /*19880*/  LDGSTS.E [R3+-0x1fff8], desc[UR60][R198.64], !P5 ;  /* 0xe0008000c6037fae */ /* 0x000fe2000e92187c */
[----:B------:R-:W-:Y:S02]  /*19890*/  ISETP.GE.U32.AND P5, PT, R2, 0x7ffffed6, PT ;  /* 0x7ffffed60200780c */ /* 0x000fe40003fa6070 */
[----:B------:R-:W-:Y:S01]  /*198a0*/  VIADD R0, R61, 0xffffff54 ;  /* 0xffffff543d007836 */ /* 0x000fe20000000000 */
[----:B------:R-:W-:Y:S01]  /*198b0*/  LDGSTS.E [R3+-0x1fff4], desc[UR60][R200.64], !P0 ;  /* 0xe000c000c8037fae */ /* 0x000fe2000c12187c */
[----:B-1----:R-:W-:Y:S01]  /*198c0*/  VIADD R2, R58, 0xffffff37 ;  /* 0xffffff373a027836 */ /* 0x002fe20000000000 */
[----:B------:R-:W1:Y:S02]  /*198d0*/  LDC R61, c[0x0][0x230] ;  /* 0x00008c00ff3d7b82 */ /* 0x000e640000000800 */
[----:B------:R-:W-:Y:S01]  /*198e0*/  ISETP.GE.U32.AND P0, PT, R0, 0x7ffffed5, PT ;  /* 0x7ffffed50000780c */ /* 0x000fe20003f06070 */
[----:B------:R-:W-:Y:S01]  /*198f0*/  IMAD.WIDE R62, R4, 0x4, R184 ;  /* 0x00000004043e7825 */ /* 0x000fe200078e02b8 */
[----:B------:R2:W-:Y:S04]  /*19900*/  LDGSTS.E [R3+-0x18000], desc[UR60][R66.64], !P1 ;  /* 0xe800000042037fae */ /* 0x0005e8000c92187c */
[----:B------:R-:W3:Y:S01]  /*19910*/  LDC R58, c[0x0][0x230] ;  /* 0x00008c00ff3a7b82 */ /* 0x000ee20000000800 */
[----:B------:R-:W-:Y:S01]  /*19920*/  VIADD R0, R59, 0xffffff36 ;  /* 0xffffff363b007836 */ /* 0x000fe20000000000 */
[----:B------:R-:W-:Y:S01]  /*19930*/  ISETP.GE.U32.AND P1, PT, R2, 0x7ffffeb8, PT ;  /* 0x7ffffeb80200780c */ /* 0x000fe20003f26070 */
[----:B------:R4:W-:Y:S01]  /*19940*/  STL.64 [R1+0x958], R62 ;  /* 0x0009583e01007387 */ /* 0x0009e20000100a00 */
[----:B------:R-:W-:-:S03]  /*19950*/  VIADD R2, R60, 0xffffff35 ;  /* 0xffffff353c027836 */ /* 0x000fc60000000000 */
[----:B------:R4:W-:Y:S01]  /*19960*/  LDGSTS.E [R3+-0x17ffc], desc[UR60][R62.64], !P6 ;  /* 0xe80040003e037fae */ /* 0x0009e2000f12187c */
[----:B--2---:R-:W-:Y:S01]  /*19970*/  IMAD.WIDE R66, R4, 0x4, R182 ;  /* 0x0000000404427825 */ /* 0x004fe200078e02b6 */
[----:B------:R-:W-:Y:S01]  /*19980*/  ISETP.GE.U32.AND P6, PT, R0, 0x7ffffeb7, PT ;  /* 0x7ffffeb70000780c */ /* 0x000fe20003fc6070 */
[----:B------:R-:W2:Y:S02]  /*19990*/  LDC R59, c[0x0][0x230] ;  /* 0x00008c00ff3b7b82 */ /* 0x000ea40000000800 */
[----:B----4-:R-:W-:Y:S01]  /*199a0*/  VIADD R0, R64, 0xffffff34 ;  /* 0xffffff3440007836 */ /* 0x010fe20000000000 */
[----:B------:R4:W-:Y:S01]  /*199b0*/  LDGSTS.E [R3+-0x17ff8], desc[UR60][R66.64], !P5 ;  /* 0xe800800042037fae */ /* 0x0009e2000e92187c */
[----:B------:R-:W-:-:S04]  /*199c0*/  ISETP.GE.U32.AND P5, PT, R2, 0x7ffffeb6, PT ;  /* 0x7ffffeb60200780c */ /* 0x000fc80003fa6070 */
[----:B------:R-:W1:Y:S01]  /*199d0*/  LDC R60, c[0x0][0x230] ;  /* 0x00008c00ff3c7b82 */ /* 0x000e620000000800 */
[----:B------:R-:W-:Y:S01]  /*199e0*/  IMAD.WIDE R62, R4, 0x4, R180 ;  /* 0x00000004043e7825 */ /* 0x000fe200078e02b4 */
[----:B------:R4:W-:Y:S04]  /*199f0*/  STL.64 [R1+0x960], R66 ;  /* 0x0009604201007387 */ /* 0x0009e80000100a00 */
[----:B------:R4:W-:Y:S01]  /*19a00*/  LDGSTS.E [R3+-0x17ff4], desc[UR60][R62.64], !P0 ;  /* 0xe800c0003e037fae */ /* 0x0009e2000c12187c */
[----:B------:R-:W-:Y:S01]  /*19a10*/  ISETP.GE.U32.AND P0, PT, R0, 0x7ffffeb5, PT ;  /* 0x7ffffeb50000780c */ /* 0x000fe20003f06070 */
[----:B------:R-:W-:Y:S02]  /*19a20*/  VIADD R0, R56, 0xffffff17 ;  /* 0xffffff1738007836 */ /* 0x000fe40000000000 */
[----:B------:R4:W-:Y:S01]  /*19a30*/  STL.64 [R1+0x970], R62 ;  /* 0x0009703e01007387 */ /* 0x0009e20000100a00 */
[----:B------:R-:W-:Y:S01]  /*19a40*/  VIADD R2, R57, 0xffffff16 ;  /* 0xffffff1639027836 */ /* 0x000fe20000000000 */
[----:B------:R-:W1:Y:S01]  /*19a50*/  LDC R56, c[0x0][0x230] ;  /* 0x00008c00ff387b82 */ /* 0x000e620000000800 */
[----:B------:R-:W-:Y:S01]  /*19a60*/  IMAD.WIDE R64, R4, 0x4, R114 ;  /* 0x0000000404407825 */ /* 0x000fe200078e0272 */
[----:B------:R-:W-:Y:S01]  /*19a70*/  LDGSTS.E [R3+-0x10000], desc[UR60][R68.64], !P1 ;  /* 0xf000000044037fae */ /* 0x000fe2000c92187c */
[----:B------:R-:W-:-:S02]  /*19a80*/  ISETP.GE.U32.AND P1, PT, R0, 0x7ffffe98, PT ;  /* 0x7ffffe980000780c */ /* 0x000fc40003f26070 */
[----:B----4-:R-:W-:-:S03]  /*19a90*/  IMAD.WIDE R66, R4, 0x4, R116 ;  /* 0x0000000404427825 */ /* 0x010fc600078e0274 */
[----:B------:R-:W4:Y:S01]  /*19aa0*/  LDC R62, c[0x0][0x230] ;  /* 0x00008c00ff3e7b82 */ /* 0x000f220000000800 */
[----:B---3--:R-:W-:Y:S01]  /*19ab0*/  VIADD R0, R58, 0xffffff15 ;  /* 0xffffff153a007836 */ /* 0x008fe20000000000 */
[----:B------:R3:W-:Y:S01]  /*19ac0*/  LDGSTS.E [R3+-0xfffc], desc[UR60][R66.64], !P6 ;  /* 0xf000400042037fae */ /* 0x0007e2000f12187c */
[----:B------:R-:W-:-:S03]  /*19ad0*/  ISETP.GE.U32.AND P6, PT, R2, 0x7ffffe97, PT ;  /* 0x7ffffe970200780c */ /* 0x000fc60003fc6070 */
[----:B------:R3:W-:Y:S01]  /*19ae0*/  LDGSTS.E [R3+-0xfff8], desc[UR60][R64.64], !P5 ;  /* 0xf000800040037fae */ /* 0x0007e2000e92187c */
[----:B------:R-:W-:Y:S01]  /*19af0*/  ISETP.GE.U32.AND P5, PT, R0, 0x7ffffe96, PT ;  /* 0x7ffffe960000780c */ /* 0x000fe20003fa6070 */
[----:B------:R-:W4:Y:S02]  /*19b00*/  LDC R57, c[0x0][0x230] ;  /* 0x00008c00ff397b82 */ /* 0x000f240000000800 */
[----:B------:R-:W-:Y:S04]  /*19b10*/  STL.64 [R1+0xb38], R68 ;  /* 0x000b384401007387 */ /* 0x000fe80000100a00 */
[----:B------:R3:W-:Y:S01]  /*19b20*/  STL.64 [R1+0xb40], R66 ;  /* 0x000b404201007387 */ /* 0x0007e20000100a00 */
[----:B--2---:R-:W-:Y:S01]  /*19b30*/  VIADD R2, R59, 0xffffff14 ;  /* 0xffffff143b027836 */ /* 0x004fe20000000000 */
[----:B------:R-:W2:Y:S02]  /*19b40*/  LDC R58, c[0x0][0x230] ;  /* 0x00008c00ff3a7b82 */ /* 0x000ea40000000800 */
[----:B------:R3:W-:Y:S01]  /*19b50*/  STL.64 [R1+0xb48], R64 ;  /* 0x000b484001007387 */ /* 0x0007e20000100a00 */
[----:B-1----:R-:W-:-:S02]  /*19b60*/  VIADD R0, R60, 0xffffff71 ;  /* 0xffffff713c007836 */ /* 0x002fc40000000000 */
[----:B---3--:R-:W-:-:S04]  /*19b70*/  IMAD.WIDE R66, R4, 0x4, R112 ;  /* 0x0000000404427825 */ /* 0x008fc800078e0270 */
[----:B------:R-:W-:Y:S01]  /*19b80*/  IMAD.WIDE R64, R4, 0x4, R54 ;  /* 0x0000000404407825 */ /* 0x000fe200078e0236 */
[----:B------:R-:W-:Y:S01]  /*19b90*/  LDGSTS.E [R3+-0xfff4], desc[UR60][R66.64], !P0 ;  /* 0xf000c00042037fae */ /* 0x000fe2000c12187c */
[----:B------:R-:W1:Y:S01]  /*19ba0*/  LDC R54, c[0x0][0x230] ;  /* 0x00008c00ff367b82 */ /* 0x000e620000000800 */
[----:B------:R-:W-:Y:S02]  /*19bb0*/  ISETP.GE.U32.AND P0, PT, R2, 0x7ffffe95, PT ;  /* 0x7ffffe950200780c */ /* 0x000fe40003f06070 */
[----:B------:R-:W-:Y:S05]  /*19bc0*/  STL.64 [R1+0xb68], R66 ;  /* 0x000b684201007387 */ /* 0x000fea0000100a00 */
[----:B------:R-:W3:Y:S01]  /*19bd0*/  LDC R55, c[0x0][0x230] ;  /* 0x00008c00ff377b82 */ /* 0x000ee20000000800 */
[----:B------:R-:W-:Y:S04]  /*19be0*/  STL.64 [R1+0xd78], R64 ;  /* 0x000d784001007387 */ /* 0x000fe80000100a00 */
[----:B------:R-:W-:Y:S04]  /*19bf0*/  LDGSTS.E [R3+-0x8000], desc[UR60][R64.64], !P1 ;  /* 0xf800000040037fae */ /* 0x000fe8000c92187c */
[----:B------:R2:W-:Y:S04]  /*19c00*/  STL.64 [R1+0xd80], R52 ;  /* 0x000d803401007387 */ /* 0x0005e80000100a00 */
[----:B------:R2:W-:Y:S01]  /*19c10*/  LDGSTS.E [R3+-0x7ffc], desc[UR60][R52.64], !P6 ;  /* 0xf800400034037fae */ /* 0x0005e2000f12187c */
[----:B------:R-:W-:-:S03]  /*19c20*/  ISETP.GE.U32.AND P1, PT, R0, 0x7ffffef2, PT ;  /* 0x7ffffef20000780c */ /* 0x000fc60003f26070 */
[----:B------:R2:W-:Y:S04]  /*19c30*/  STL.64 [R1+0xd88], R50 ;  /* 0x000d883201007387 */ /* 0x0005e80000100a00 */
[----:B------:R1:W-:Y:S01]  /*19c40*/  LDGSTS.E [R3+-0x7ff8], desc[UR60][R50.64], !P5 ;  /* 0xf800800032037fae */ /* 0x0003e2000e92187c */
[----:B----4-:R-:W-:Y:S02]  /*19c50*/  VIADD R0, R62, 0xffffff6f ;  /* 0xffffff6f3e007836 */ /* 0x010fe40000000000 */
[----:B------:R-:W-:Y:S01]  /*19c60*/  VIADD R2, R61, 0xffffff70 ;  /* 0xffffff703d027836 */ /* 0x000fe20000000000 */
[----:B--2---:R-:W2:Y:S01]  /*19c70*/  LDC R52, c[0x0][0x230] ;  /* 0x00008c00ff347b82 */ /* 0x004ea20000000800 */
[----:B------:R4:W-:Y:S07]  /*19c80*/  LDGSTS.E [R3+-0x7ff4], desc[UR60][R48.64], !P0 ;  /* 0xf800c00030037fae */ /* 0x0009ee000c12187c */
[----:B-1----:R-:W1:Y:S01]  /*19c90*/  LDC R50, c[0x0][0x230] ;  /* 0x00008c00ff327b82 */ /* 0x002e620000000800 */
[----:B------:R-:W-:Y:S01]  /*19ca0*/  ISETP.GE.U32.AND P5, PT, R0, 0x7ffffef0, PT ;  /* 0x7ffffef00000780c */ /* 0x000fe20003fa6070 */
[----:B------:R-:W-:Y:S01]  /*19cb0*/  VIADD R0, R56, 0xffffff6e ;  /* 0xffffff6e38007836 */ /* 0x000fe20000000000 */
[----:B------:R-:W-:Y:S01]  /*19cc0*/  ISETP.GE.U32.AND P6, PT, R2, 0x7ffffef1, PT ;  /* 0x7ffffef10200780c */ /* 0x000fe20003fc6070 */
[----:B------:R-:W-:Y:S01]  /*19cd0*/  VIADD R2, R57, 0xffffff53 ;  /* 0xffffff5339027836 */ /* 0x000fe20000000000 */
[----:B------:R3:W-:Y:S03]  /*19ce0*/  STL.64 [R1+0xd90], R48 ;  /* 0x000d903001007387 */ /* 0x0007e60000100a00 */
[----:B----4-:R-:W4:Y:S01]  /*19cf0*/  LDC R3, c[0x0][0x230] ;  /* 0x00008c00ff037b82 */ /* 0x010f220000000800 */
[----:B------:R-:W-:Y:S01]  /*19d00*/  ISETP.GE.U32.AND P0, PT, R0, 0x7ffffeef, PT ;  /* 0x7ffffeef0000780c */ /* 0x000fe20003f06070 */
[----:B------:R-:W-:Y:S01]  /*19d10*/  VIADD R0, R54, 0xffffff52 ;  /* 0xffffff5236007836 */ /* 0x000fe20000000000 */
[----:B------:R-:W-:Y:S01]  /*19d20*/  LDGSTS.E [R7+-0x20000], desc[UR60][R242.64], !P2 ;  /* 0xe0000000f2077fae */ /* 0x000fe2000d12187c */
[----:B------:R-:W-:Y:S01]  /*19d30*/  ISETP.GE.U32.AND P2, PT, R2, 0x7ffffed4, PT ;  /* 0x7ffffed40200780c */ /* 0x000fe20003f46070 */
[----:B---3--:R-:W-:-:S02]  /*19d40*/  VIADD R2, R55, 0xffffff51 ;  /* 0xffffff5137027836 */ /* 0x008fc40000000000 */
[----:B------:R-:W-:Y:S01]  /*19d50*/  LDGSTS.E [R7+-0x1fffc], desc[UR60][R240.64], !P4 ;  /* 0xe0004000f0077fae */ /* 0x000fe2000e12187c */
[----:B------:R-:W3:Y:S01]  /*19d60*/  LDC R51, c[0x0][0x230] ;  /* 0x00008c00ff337b82 */ /* 0x000ee20000000800 */
[----:B------:R-:W-:Y:S01]  /*19d70*/  ISETP.GE.U32.AND P4, PT, R0, 0x7ffffed3, PT ;  /* 0x7ffffed30000780c */ /* 0x000fe20003f86070 */
[----:B------:R-:W-:Y:S01]  /*19d80*/  VIADD R0, R58, 0xffffff50 ;  /* 0xffffff503a007836 */ /* 0x000fe20000000000 */
[----:B------:R-:W-:Y:S05]  /*19d90*/  LDGSTS.E [R7+-0x1fff8], desc[UR60][R238.64], !P1 ;  /* 0xe0008000ee077fae */ /* 0x000fea000c92187c */
[----:B------:R-:W3:Y:S01]  /*19da0*/  LDC R48, c[0x0][0x230] ;  /* 0x00008c00ff307b82 */ /* 0x000ee20000000800 */
[----:B------:R-:W-:-:S07]  /*19db0*/  ISETP.GE.U32.AND P1, PT, R2, 0x7ffffed2, PT ;  /* 0x7ffffed20200780c */ /* 0x000fce0003f26070 */
[----:B------:R-:W3:Y:S01]  /*19dc0*/  LDC R49, c[0x0][0x230] ;  /* 0x00008c00ff317b82 */ /* 0x000ee20000000800 */
[----:B-1----:R-:W-:Y:S01]  /*19dd0*/  VIADD R2, R50, 0xffffff33 ;  /* 0xffffff3332027836 */ /* 0x002fe20000000000 */
[----:B------:R-:W-:Y:S01]  /*19de0*/  LDGSTS.E [R7+-0x1fff4], desc[UR60][R236.64], !P6 ;  /* 0xe000c000ec077fae */ /* 0x000fe2000f12187c */
[----:B------:R-:W-:Y:S01]  /*19df0*/  IMAD.WIDE R62, R4, 0x4, R178 ;  /* 0x00000004043e7825 */ /* 0x000fe200078e02b2 */
[----:B------:R-:W-:-:S04]  /*19e00*/  ISETP.GE.U32.AND P6, PT, R0, 0x7ffffed1, PT ;  /* 0x7ffffed10000780c */ /* 0x000fc80003fc6070 */
[----:B------:R-:W1:Y:S01]  /*19e10*/  LDC R50, c[0x0][0x230] ;  /* 0x00008c00ff327b82 */ /* 0x000e620000000800 */
[----:B------:R-:W-:Y:S01]  /*19e20*/  IMAD.WIDE R60, R4, 0x4, R176 ;  /* 0x00000004043c7825 */ /* 0x000fe200078e02b0 */
[----:B------:R-:W-:Y:S03]  /*19e30*/  LDGSTS.E [R7+-0x18000], desc[UR60][R62.64], !P2 ;  /* 0xe80000003e077fae */ /* 0x000fe6000d12187c */
[----:B--2---:R-:W-:Y:S01]  /*19e40*/  VIADD R0, R52, 0xffffff32 ;  /* 0xffffff3234007836 */ /* 0x004fe20000000000 */
[----:B------:R-:W-:Y:S01]  /*19e50*/  ISETP.GE.U32.AND P2, PT, R2, 0x7ffffeb4, PT ;  /* 0x7ffffeb40200780c */ /* 0x000fe20003f46070 */
[----:B------:R-:W-:Y:S01]  /*19e60*/  LDGSTS.E [R7+-0x17ffc], desc[UR60][R60.64], !P4 ;  /* 0xe80040003c077fae */ /* 0x000fe2000e12187c */
[----:B------:R-:W2:Y:S01]  /*19e70*/  LDC R52, c[0x0][0x230] ;  /* 0x00008c00ff347b82 */ /* 0x000ea20000000800 */
[----:B------:R-:W-:Y:S01]  /*19e80*/  IMAD.WIDE R58, R4, 0x4, R172 ;  /* 0x00000004043a7825 */ /* 0x000fe200078e02ac */
[----:B------:R-:W-:-:S06]  /*19e90*/  ISETP.GE.U32.AND P4, PT, R0, 0x7ffffeb3, PT ;  /* 0x7ffffeb30000780c */ /* 0x000fcc0003f86070 */
[----:B------:R-:W2:Y:S01]  /*19ea0*/  LDC R53, c[0x0][0x230] ;  /* 0x00008c00ff357b82 */ /* 0x000ea20000000800 */
[----:B----4-:R-:W-:Y:S01]  /*19eb0*/  VIADD R0, R3, 0xffffff31 ;  /* 0xffffff3103007836 */ /* 0x010fe20000000000 */
[----:B------:R-:W-:Y:S01]  /*19ec0*/  LDGSTS.E [R7+-0x17ff8], desc[UR60][R58.64], !P1 ;  /* 0xe80080003a077fae */ /* 0x000fe2000c92187c */
[----:B------:R-:W-:Y:S01]  /*19ed0*/  IMAD.WIDE R56, R4, 0x4, R170 ;  /* 0x0000000404387825 */ /* 0x000fe200078e02aa */
[----:B---3--:R-:W-:Y:S02]  /*19ee0*/  IADD3 R2, R48, -0xd0, RZ ;  /* 0xffffff3030027810 */ /* 0x008fe40007ffe0ff */
[----:B------:R-:W-:Y:S01]  /*19ef0*/  ISETP.GE.U32.AND P1, PT, R0, 0x7ffffeb2, PT ;  /* 0x7ffffeb20000780c */ /* 0x000fe20003f26070 */
[----:B------:R-:W-:Y:S01]  /*19f00*/  IMAD.WIDE R54, R4, 0x4, R110 ;  /* 0x0000000404367825 */ /* 0x000fe200078e026e */
[----:B------:R-:W-:Y:S01]  /*19f10*/  STL.64 [R1+0x920], R62 ;  /* 0x0009203e01007387 */ /* 0x000fe20000100a00 */
[----:B------:R-:W3:Y:S02]  /*19f20*/  LDC R3, c[0x0][0x230] ;  /* 0x00008c00ff037b82 */ /* 0x000ee40000000800 */
[----:B------:R-:W-:Y:S01]  /*19f30*/  VIADD R0, R49, 0xffffff13 ;  /* 0xffffff1331007836 */ /* 0x000fe20000000000 */
[----:B------:R-:W-:Y:S04]  /*19f40*/  STL.64 [R1+0x930], R60 ;  /* 0x0009303c01007387 */ /* 0x000fe80000100a00 */
[----:B------:R4:W-:Y:S01]  /*19f50*/  LDGSTS.E [R7+-0x17ff4], desc[UR60][R56.64], !P6 ;  /* 0xe800c00038077fae */ /* 0x0009e2000f12187c */
[----:B------:R-:W-:Y:S01]  /*19f60*/  ISETP.GE.U32.AND P6, PT, R2, 0x7ffffeb1, PT ;  /* 0x7ffffeb10200780c */ /* 0x000fe20003fc6070 */
[----:B------:R-:W3:Y:S02]  /*19f70*/  LDC R48, c[0x0][0x230] ;  /* 0x00008c00ff307b82 */ /* 0x000ee40000000800 */
[----:B------:R-:W-:Y:S01]  /*19f80*/  STL.64 [R1+0x938], R58 ;  /* 0x0009383a01007387 */ /* 0x000fe20000100a00 */
[----:B------:R-:W-:-:S03]  /*19f90*/  VIADD R2, R51, 0xffffff6d ;  /* 0xffffff6d33027836 */ /* 0x000fc60000000000 */
[----:B------:R4:W-:Y:S01]  /*19fa0*/  LDGSTS.E [R7+-0x10000], desc[UR60][R54.64], !P2 ;  /* 0xf000000036077fae */ /* 0x0009e2000d12187c */
[----:B------:R-:W-:Y:S01]  /*19fb0*/  ISETP.GE.U32.AND P2, PT, R0, 0x7ffffe94, PT ;  /* 0x7ffffe940000780c */ /* 0x000fe20003f46070 */
[----:B------:R-:W3:Y:S02]  /*19fc0*/  LDC R49, c[0x0][0x230] ;  /* 0x00008c00ff317b82 */ /* 0x000ee40000000800 */
[----:B------:R4:W-:Y:S01]  /*19fd0*/  STL.64 [R1+0x940], R56 ;  /* 0x0009403801007387 */ /* 0x0009e20000100a00 */
[----:B-1----:R-:W-:-:S03]  /*19fe0*/  VIADD R0, R50, 0xffffff12 ;  /* 0xffffff1232007836 */ /* 0x002fc60000000000 */
[----:B------:R1:W-:Y:S02]  /*19ff0*/  STL.64 [R1+0xaf8], R54 ;  /* 0x000af83601007387 */ /* 0x0003e40000100a00 */
[----:B------:R-:W3:Y:S01]  /*1a000*/  LDC R50, c[0x0][0x230] ;  /* 0x00008c00ff327b82 */ /* 0x000ee20000000800 */
[----:B----4-:R-:W-:-:S07]  /*1a010*/  IMAD.WIDE R56, R4, 0x4, R108 ;  /* 0x0000000404387825 */ /* 0x010fce00078e026c */
[----:B------:R-:W4:Y:S01]  /*1a020*/  LDC R51, c[0x0][0x230] ;  /* 0x00008c00ff337b82 */ /* 0x000f220000000800 */
[----:B-1----:R-:W-:Y:S01]  /*1a030*/  IMAD.WIDE R54, R4, 0x4, R106 ;  /* 0x0000000404367825 */ /* 0x002fe200078e026a */
[----:B------:R1:W-:Y:S04]  /*1a040*/  STL.64 [R1+0xb00], R56 ;  /* 0x000b003801007387 */ /* 0x0003e80000100a00 */
[----:B------:R1:W-:Y:S01]  /*1a050*/  LDGSTS.E [R7+-0xfffc], desc[UR60][R56.64], !P4 ;  /* 0xf000400038077fae */ /* 0x0003e2000e12187c */
[----:B------:R-:W-:Y:S01]  /*1a060*/  ISETP.GE.U32.AND P4, PT, R2, 0x7ffffeee, PT ;  /* 0x7ffffeee0200780c */ /* 0x000fe20003f86070 */
[----:B--2---:R-:W-:Y:S02]  /*1a070*/  VIADD R2, R52, 0xffffff11 ;  /* 0xffffff1134027836 */ /* 0x004fe40000000000 */
[----:B------:R2:W-:Y:S04]  /*1a080*/  STL.64 [R1+0xb08], R54 ;  /* 0x000b083601007387 */ /* 0x0005e80000100a00 */
[----:B------:R2:W-:Y:S01]  /*1a090*/  LDGSTS.E [R7+-0xfff8], desc[UR60][R54.64], !P1 ;  /* 0xf000800036077fae */ /* 0x0005e2000c92187c */
[----:B------:R-:W-:Y:S01]  /*1a0a0*/  ISETP.GE.U32.AND P1, PT, R0, 0x7ffffe93, PT ;  /* 0x7ffffe930000780c */ /* 0x000fe20003f26070 */
[----:B------:R-:W-:-:S02]  /*1a0b0*/  VIADD R0, R53, 0xffffff10 ;  /* 0xffffff1035007836 */ /* 0x000fc40000000000 */
[----:B-1----:R-:W-:-:S05]  /*1a0c0*/  IMAD.WIDE R56, R4, 0x4, R104 ;  /* 0x0000000404387825 */ /* 0x002fca00078e0268 */
[----:B------:R-:W-:Y:S01]  /*1a0d0*/  LDGSTS.E [R7+-0xfff4], desc[UR60][R56.64], !P6 ;  /* 0xf000c00038077fae */ /* 0x000fe2000f12187c */
[----:B--2---:R-:W-:Y:S01]  /*1a0e0*/  IMAD.WIDE R54, R4, 0x4, R46 ;  /* 0x0000000404367825 */ /* 0x004fe200078e022e */
[----:B------:R-:W-:Y:S01]  /*1a0f0*/  ISETP.GE.U32.AND P6, PT, R2, 0x7ffffe92, PT ;  /* 0x7ffffe920200780c */ /* 0x000fe20003fc6070 */
[----:B------:R-:W1:Y:S03]  /*1a100*/  LDC R46, c[0x0][0x230] ;  /* 0x00008c00ff2e7b82 */ /* 0x000e660000000800 */
[----:B------:R-:W-:Y:S01]  /*1a110*/  LDGSTS.E [R7+-0x8000], desc[UR60][R54.64], !P2 ;  /* 0xf800000036077fae */ /* 0x000fe2000d12187c */
[----:B------:R-:W-:Y:S01]  /*1a120*/  ISETP.GE.U32.AND P2, PT, R0, 0x7ffffe91, PT ;  /* 0x7ffffe910000780c */ /* 0x000fe20003f46070 */
[----:B------:R-:W-:-:S03]  /*1a130*/  IMAD.WIDE R44, R4, 0x4, R44 ;  /* 0x00000004042c7825 */ /* 0x000fc600078e022c */
[----:B------:R-:W2:Y:S01]  /*1a140*/  LDC R47, c[0x0][0x230] ;  /* 0x00008c00ff2f7b82 */ /* 0x000ea20000000800 */
[C---:B------:R-:W-:Y:S01]  /*1a150*/  IMAD.WIDE R42, R4.reuse, 0x4, R42 ;  /* 0x00000004042a7825 */ /* 0x040fe200078e022a */
[----:B------:R-:W-:Y:S03]  /*1a160*/  LDGSTS.E [R7+-0x7ffc], desc[UR60][R44.64], !P1 ;  /* 0xf80040002c077fae */ /* 0x000fe6000c92187c */
[----:B------:R-:W-:Y:S01]  /*1a170*/  IMAD.WIDE R40, R4, 0x4, R40 ;  /* 0x0000000404287825 */ /* 0x000fe200078e0228 */
[----:B------:R-:W-:Y:S03]  /*1a180*/  STL.64 [R1+0xb18], R56 ;  /* 0x000b183801007387 */ /* 0x000fe60000100a00 */
[----:B---3--:R-:W-:Y:S01]  /*1a190*/  VIADD R0, R3, 0xffffff6c ;  /* 0xffffff6c03007836 */ /* 0x008fe20000000000 */
[----:B------:R-:W-:Y:S01]  /*1a1a0*/  LDGSTS.E [R7+-0x7ff8], desc[UR60][R42.64], !P6 ;  /* 0xf80080002a077fae */ /* 0x000fe2000f12187c */
[----:B------:R-:W3:Y:S01]  /*1a1b0*/  LDC R3, c[0x0][0x230] ;  /* 0x00008c00ff037b82 */ /* 0x000ee20000000800 */
[----:B------:R-:W-:-:S02]  /*1a1c0*/  VIADD R2, R48, 0xffffff6b ;  /* 0xffffff6b30027836 */ /* 0x000fc40000000000 */
[----:B------:R-:W-:Y:S01]  /*1a1d0*/  STL.64 [R1+0xd18], R54 ;  /* 0x000d183601007387 */ /* 0x000fe20000100a00 */
[----:B------:R-:W-:-:S03]  /*1a1e0*/  ISETP.GE.U32.AND P1, PT, R0, 0x7ffffeed, PT ;  /* 0x7ffffeed0000780c */ /* 0x000fc60003f26070 */
[----:B------:R4:W-:Y:S01]  /*1a1f0*/  LDGSTS.E [R7+-0x7ff4], desc[UR60][R40.64], !P2 ;  /* 0xf800c00028077fae */ /* 0x0009e2000d12187c */
[----:B------:R-:W-:-:S03]  /*1a200*/  VIADD R0, R49, 0xffffff6a ;  /* 0xffffff6a31007836 */ /* 0x000fc60000000000 */
[----:B------:R-:W-:Y:S04]  /*1a210*/  STL.64 [R1+0xd40], R44 ;  /* 0x000d402c01007387 */ /* 0x000fe80000100a00 */
[----:B------:R1:W-:Y:S01]  /*1a220*/  STL.64 [R1+0xd48], R42 ;  /* 0x000d482a01007387 */ /* 0x0003e20000100a00 */
[----:B----4-:R-:W4:Y:S03]  /*1a230*/  LDC R7, c[0x0][0x230] ;  /* 0x00008c00ff077b82 */ /* 0x010f260000000800 */
[----:B------:R2:W-:Y:S01]  /*1a240*/  STL.64 [R1+0xd50], R40 ;  /* 0x000d502801007387 */ /* 0x0005e20000100a00 */
[----:B------:R-:W-:Y:S01]  /*1a250*/  ISETP.GE.U32.AND P6, PT, R2, 0x7ffffeec, PT ;  /* 0x7ffffeec0200780c */ /* 0x000fe20003fc6070 */
[----:B------:R-:W-:Y:S01]  /*1a260*/  IMAD.WIDE R234, R4, 0x4, R234 ;  /* 0x0000000404ea7825 */ /* 0x000fe200078e02ea */
[----:B------:R-:W-:-:S03]  /*1a270*/  ISETP.GE.U32.AND P2, PT, R0, 0x7ffffeeb, PT ;  /* 0x7ffffeeb0000780c */ /* 0x000fc60003f46070 */
[----:B------:R-:W-:Y:S01]  /*1a280*/  VIADD R2, R50, 0xffffff4f ;  /* 0xffffff4f32027836 */ /* 0x000fe20000000000 */
[----:B-1----:R-:W1:Y:S01]  /*1a290*/  LDC R42, c[0x0][0x230] ;  /* 0x00008c00ff2a7b82 */ /* 0x002e620000000800 */
[----:B------:R-:W-:Y:S01]  /*1a2a0*/  IMAD.WIDE R232, R4, 0x4, R232 ;  /* 0x0000000404e87825 */ /* 0x000fe200078e02e8 */
[----:B------:R-:W-:Y:S06]  /*1a2b0*/  LDGSTS.E [R174+-0x20000], desc[UR60][R234.64], !P5 ;  /* 0xe0000000eaae7fae */ /* 0x000fec000e92187c */
[----:B--2---:R-:W2:Y:S01]  /*1a2c0*/  LDC R40, c[0x0][0x230] ;  /* 0x00008c00ff287b82 */ /* 0x004ea20000000800 */
[----:B------:R-:W-:Y:S01]  /*1a2d0*/  VIADD R0, R46, 0xffffff4e ;  /* 0xffffff4e2e007836 */ /* 0x000fe20000000000 */
[----:B------:R-:W-:Y:S01]  /*1a2e0*/  ISETP.GE.U32.AND P5, PT, R2, 0x7ffffed0, PT ;  /* 0x7ffffed00200780c */ /* 0x000fe20003fa6070 */
[----:B------:R-:W-:Y:S01]  /*1a2f0*/  IMAD.WIDE R230, R4, 0x4, R230 ;  /* 0x0000000404e67825 */ /* 0x000fe200078e02e6 */
[----:B------:R-:W-:Y:S04]  /*1a300*/  LDGSTS.E [R174+-0x1fffc], desc[UR60][R232.64], !P0 ;  /* 0xe0004000e8ae7fae */ /* 0x000fe8000c12187c */
[----:B------:R-:W1:Y:S01]  /*1a310*/  LDC R41, c[0x0][0x230] ;  /* 0x00008c00ff297b82 */ /* 0x000e620000000800 */
[----:B------:R-:W-:Y:S01]  /*1a320*/  VIADD R2, R47, 0xffffff4d ;  /* 0xffffff4d2f027836 */ /* 0x000fe20000000000 */
[----:B------:R-:W-:Y:S01]  /*1a330*/  ISETP.GE.U32.AND P0, PT, R0, 0x7ffffecf, PT ;  /* 0x7ffffecf0000780c */ /* 0x000fe20003f06070 */
[----:B------:R-:W-:Y:S01]  /*1a340*/  IMAD.WIDE R228, R4, 0x4, R228 ;  /* 0x0000000404e47825 */ /* 0x000fe200078e02e4 */
[----:B------:R-:W-:Y:S03]  /*1a350*/  LDGSTS.E [R174+-0x1fff8], desc[UR60][R230.64], !P4 ;  /* 0xe0008000e6ae7fae */ /* 0x000fe6000e12187c */
[----:B------:R-:W-:Y:S01]  /*1a360*/  VIADD R0, R51, 0xffffff4c ;  /* 0xffffff4c33007836 */ /* 0x000fe20000000000 */
[----:B------:R-:W1:Y:S01]  /*1a370*/  LDC R43, c[0x0][0x230] ;  /* 0x00008c00ff2b7b82 */ /* 0x000e620000000800 */
[----:B------:R-:W-:Y:S01]  /*1a380*/  ISETP.GE.U32.AND P4, PT, R2, 0x7ffffece, PT ;  /* 0x7ffffece0200780c */ /* 0x000fe20003f86070 */
[----:B------:R-:W-:Y:S01]  /*1a390*/  LDGSTS.E [R174+-0x1fff4], desc[UR60][R228.64], !P1 ;  /* 0xe000c000e4ae7fae */ /* 0x000fe2000c92187c */
[----:B------:R-:W-:Y:S01]  /*1a3a0*/  IMAD.WIDE R54, R4, 0x4, R166 ;  /* 0x0000000404367825 */ /* 0x000fe200078e02a6 */
[----:B------:R-:W-:-:S04]  /*1a3b0*/  ISETP.GE.U32.AND P1, PT, R0, 0x7ffffecd, PT ;  /* 0x7ffffecd0000780c */ /* 0x000fc80003f26070 */
[----:B------:R-:W1:Y:S01]  /*1a3c0*/  LDC R44, c[0x0][0x230] ;  /* 0x00008c00ff2c7b82 */ /* 0x000e620000000800 */
[----:B---3--:R-:W-:Y:S01]  /*1a3d0*/  VIADD R0, R3, 0xffffff2f ;  /* 0xffffff2f03007836 */ /* 0x008fe20000000000 */
[----:B------:R-:W-:Y:S01]  /*1a3e0*/  LDGSTS.E [R174+-0x18000], desc[UR60][R54.64], !P5 ;  /* 0xe800000036ae7fae */ /* 0x000fe2000e92187c */
[----:B----4-:R-:W-:Y:S02]  /*1a3f0*/  VIADD R2, R7, 0xffffff2e ;  /* 0xffffff2e07027836 */ /* 0x010fe40000000000 */
[----:B------:R-:W-:Y:S01]  /*1a400*/  IMAD.WIDE R52, R4, 0x4, R164 ;  /* 0x0000000404347825 */ /* 0x000fe200078e02a4 */
[----:B------:R-:W-:Y:S02]  /*1a410*/  ISETP.GE.U32.AND P5, PT, R0, 0x7ffffeb0, PT ;  /* 0x7ffffeb00000780c */ /* 0x000fe40003fa6070 */
[----:B------:R-:W3:Y:S01]  /*1a420*/  LDC R7, c[0x0][0x230] ;  /* 0x00008c00ff077b82 */ /* 0x000ee20000000800 */
[----:B------:R-:W-:Y:S01]  /*1a430*/  IMAD.WIDE R48, R4, 0x4, R162 ;  /* 0x0000000404307825 */ /* 0x000fe200078e02a2 */
[----:B------:R-:W-:Y:S03]  /*1a440*/  STL.64 [R1+0x8f8], R54 ;  /* 0x0008f83601007387 */ /* 0x000fe60000100a00 */
[----:B--2---:R-:W-:Y:S01]  /*1a450*/  VIADD R0, R40, 0xffffff2d ;  /* 0xffffff2d28007836 */ /* 0x004fe20000000000 */
[----:B------:R-:W-:Y:S02]  /*1a460*/  LDGSTS.E [R174+-0x17ffc], desc[UR60][R52.64], !P0 ;  /* 0xe800400034ae7fae */ /* 0x000fe4000c12187c */
[----:B------:R-:W2:Y:S01]  /*1a470*/  LDC R3, c[0x0][0x230] ;  /* 0x00008c00ff037b82 */ /* 0x000ea20000000800 */
[----:B------:R-:W-:Y:S01]  /*1a480*/  ISETP.GE.U32.AND P0, PT, R2, 0x7ffffeaf, PT ;  /* 0x7ffffeaf0200780c */ /* 0x000fe20003f06070 */
[----:B------:R-:W-:Y:S01]  /*1a490*/  STL.64 [R1+0x900], R52 ;  /* 0x0009003401007387 */ /* 0x000fe20000100a00 */
[----:B-1----:R-:W-:-:S03]  /*1a4a0*/  VIADD R2, R42, 0xffffff2c ;  /* 0xffffff2c2a027836 */ /* 0x002fc60000000000 */
[----:B------:R1:W-:Y:S01]  /*1a4b0*/  STL.64 [R1+0x910], R48 ;  /* 0x0009103001007387 */ /* 0x0003e20000100a00 */
[----:B------:R-:W-:Y:S01]  /*1a4c0*/  IMAD.WIDE R46, R4, 0x4, R102 ;  /* 0x00000004042e7825 */ /* 0x000fe200078e0266 */
[----:B------:R-:W4:Y:S02]  /*1a4d0*/  LDC R40, c[0x0][0x230] ;  /* 0x00008c00ff287b82 */ /* 0x000f240000000800 */
[----:B------:R1:W-:Y:S01]  /*1a4e0*/  LDGSTS.E [R174+-0x17ff8], desc[UR60][R48.64], !P4 ;  /* 0xe800800030ae7fae */ /* 0x0003e2000e12187c */
[----:B------:R-:W-:Y:S01]  /*1a4f0*/  ISETP.GE.U32.AND P4, PT, R0, 0x7ffffeae, PT ;  /* 0x7ffffeae0000780c */ /* 0x000fe20003f86070 */
[----:B------:R-:W-:-:S04]  /*1a500*/  VIADD R0, R41, 0xffffff0f ;  /* 0xffffff0f29007836 */ /* 0x000fc80000000000 */
[----:B------:R-:W4:Y:S01]  /*1a510*/  LDC R42, c[0x0][0x230] ;  /* 0x00008c00ff2a7b82 */ /* 0x000f220000000800 */
[----:B-1----:R-:W-:-:S07]  /*1a520*/  IMAD.WIDE R48, R4, 0x4, R160 ;  /* 0x0000000404307825 */ /* 0x002fce00078e02a0 */
[----:B------:R-:W1:Y:S01]  /*1a530*/  LDC R41, c[0x0][0x230] ;  /* 0x00008c00ff297b82 */ /* 0x000e620000000800 */
[----:B------:R3:W-:Y:S04]  /*1a540*/  STL.64 [R1+0x918], R48 ;  /* 0x0009183001007387 */ /* 0x0007e80000100a00 */
[----:B------:R3:W-:Y:S01]  /*1a550*/  LDGSTS.E [R174+-0x17ff4], desc[UR60][R48.64], !P1 ;  /* 0xe800c00030ae7fae */ /* 0x0007e2000c92187c */
[----:B------:R-:W-:Y:S01]  /*1a560*/  ISETP.GE.U32.AND P1, PT, R2, 0x7ffffead, PT ;  /* 0x7ffffead0200780c */ /* 0x000fe20003f26070 */
[----:B------:R-:W-:Y:S02]  /*1a570*/  VIADD R2, R43, 0xffffff0e ;  /* 0xffffff0e2b027836 */ /* 0x000fe40000000000 */
[----:B------:R2:W-:Y:S01]  /*1a580*/  STL.64 [R1+0xab8], R46 ;  /* 0x000ab82e01007387 */ /* 0x0005e20000100a00 */
[----:B------:R-:W1:Y:S03]  /*1a590*/  LDC R43, c[0x0][0x230] ;  /* 0x00008c00ff2b7b82 */ /* 0x000e660000000800 */
[----:B------:R2:W-:Y:S01]  /*1a5a0*/  LDGSTS.E [R174+-0x10000], desc[UR60][R46.64], !P5 ;  /* 0xf00000002eae7fae */ /* 0x0005e2000e92187c */
[----:B------:R-:W-:Y:S01]  /*1a5b0*/  ISETP.GE.U32.AND P5, PT, R0, 0x7ffffe90, PT ;  /* 0x7ffffe900000780c */ /* 0x000fe20003fa6070 */
[----:B---3--:R-:W-:-:S04]  /*1a5c0*/  IMAD.WIDE R48, R4, 0x4, R100 ;  /* 0x0000000404307825 */ /* 0x008fc800078e0264 */
[----:B------:R-:W-:Y:S01]  /*1a5d0*/  VIADD R0, R44, 0xffffff0d ;  /* 0xffffff0d2c007836 */ /* 0x000fe20000000000 */
[----:B------:R-:W-:Y:S01]  /*1a5e0*/  LDGSTS.E [R174+-0xfffc], desc[UR60][R48.64], !P0 ;  /* 0xf000400030ae7fae */ /* 0x000fe2000c12187c */
[----:B--2---:R-:W-:Y:S01]  /*1a5f0*/  IMAD.WIDE R46, R4, 0x4, R98 ;  /* 0x00000004042e7825 */ /* 0x004fe200078e0262 */
[----:B------:R-:W-:Y:S01]  /*1a600*/  ISETP.GE.U32.AND P0, PT, R2, 0x7ffffe8f, PT ;  /* 0x7ffffe8f0200780c */ /* 0x000fe20003f06070 */
[----:B------:R-:W2:Y:S01]  /*1a610*/  LDC R44, c[0x0][0x230] ;  /* 0x00008c00ff2c7b82 */ /* 0x000ea20000000800 */
[----:B------:R-:W-:Y:S04]  /*1a620*/  STL.64 [R1+0xac0], R48 ;  /* 0x000ac03001007387 */ /* 0x000fe80000100a00 */
[----:B------:R3:W-:Y:S01]  /*1a630*/  LDGSTS.E [R174+-0xfff8], desc[UR60][R46.64], !P4 ;  /* 0xf00080002eae7fae */ /* 0x0007e2000e12187c */
[----:B------:R-:W-:Y:S01]  /*1a640*/  ISETP.GE.U32.AND P4, PT, R0, 0x7ffffe8e, PT ;  /* 0x7ffffe8e0000780c */ /* 0x000fe20003f86070 */
[----:B------:R-:W-:-:S02]  /*1a650*/  VIADD R0, R7, 0xffffff0c ;  /* 0xffffff0c07007836 */ /* 0x000fc40000000000 */
[----:B------:R3:W-:Y:S01]  /*1a660*/  STL.64 [R1+0xac8], R46 ;  /* 0x000ac82e01007387 */ /* 0x0007e20000100a00 */
[----:B------:R-:W-:Y:S01]  /*1a670*/  VIADD R2, R3, 0xffffff69 ;  /* 0xffffff6903027836 */ /* 0x000fe20000000000 */
[----:B------:R-:W2:Y:S01]  /*1a680*/  LDC R7, c[0x0][0x230] ;  /* 0x00008c00ff077b82 */ /* 0x000ea20000000800 */
[----:B------:R-:W-:-:S04]  /*1a690*/  IMAD.WIDE R38, R4, 0x4, R38 ;  /* 0x0000000404267825 */ /* 0x000fc800078e0226 */
[----:B------:R-:W-:-:S03]  /*1a6a0*/  IMAD.WIDE R36, R4, 0x4, R36 ;  /* 0x0000000404247825 */ /* 0x000fc600078e0224 */
[----:B------:R-:W2:Y:S01]  /*1a6b0*/  LDC R3, c[0x0][0x230] ;  /* 0x00008c00ff037b82 */ /* 0x000ea20000000800 */
[----:B---3--:R-:W-:-:S04]  /*1a6c0*/  IMAD.WIDE R46, R4, 0x4, R96 ;  /* 0x00000004042e7825 */ /* 0x008fc800078e0260 */
[----:B------:R-:W-:Y:S01]  /*1a6d0*/  IMAD.WIDE R34, R4, 0x4, R34 ;  /* 0x0000000404227825 */ /* 0x000fe200078e0222 */
[----:B------:R-:W-:Y:S01]  /*1a6e0*/  LDGSTS.E [R174+-0xfff4], desc[UR60][R46.64], !P1 ;  /* 0xf000c0002eae7fae */ /* 0x000fe2000c92187c */
[----:B------:R-:W-:-:S03]  /*1a6f0*/  ISETP.GE.U32.AND P1, PT, R0, 0x7ffffe8d, PT ;  /* 0x7ffffe8d0000780c */ /* 0x000fc60003f26070 */
[----:B------:R-:W-:Y:S01]  /*1a700*/  STL.64 [R1+0xad8], R46 ;  /* 0x000ad82e01007387 */ /* 0x000fe20000100a00 */
[----:B----4-:R-:W-:-:S03]  /*1a710*/  VIADD R0, R40, 0xffffff68 ;  /* 0xffffff6828007836 */ /* 0x010fc60000000000 */
[----:B------:R-:W-:Y:S04]  /*1a720*/  STL.64 [R1+0xcd8], R38 ;  /* 0x000cd82601007387 */ /* 0x000fe80000100a00 */
[----:B------:R-:W-:Y:S04]  /*1a730*/  LDGSTS.E [R174+-0x8000], desc[UR60][R38.64], !P5 ;  /* 0xf800000026ae7fae */ /* 0x000fe8000e92187c */
[----:B------:R3:W-:Y:S04]  /*1a740*/  STL.64 [R1+0xce0], R36 ;  /* 0x000ce02401007387 */ /* 0x0007e80000100a00 */
[----:B------:R3:W-:Y:S01]  /*1a750*/  LDGSTS.E [R174+-0x7ffc], desc[UR60][R36.64], !P0 ;  /* 0xf800400024ae7fae */ /* 0x0007e2000c12187c */
[----:B------:R-:W-:-:S03]  /*1a760*/  ISETP.GE.U32.AND P5, PT, R2, 0x7ffffeea, PT ;  /* 0x7ffffeea0200780c */ /* 0x000fc60003fa6070 */
[----:B------:R4:W-:Y:S04]  /*1a770*/  STL.64 [R1+0xce8], R34 ;  /* 0x000ce82201007387 */ /* 0x0009e80000100a00 */
[----:B------:R4:W-:Y:S01]  /*1a780*/  LDGSTS.E [R174+-0x7ff8], desc[UR60][R34.64], !P4 ;  /* 0xf800800022ae7fae */ /* 0x0009e2000e12187c */
[----:B---3--:R-:W-:Y:S02]  /*1a790*/  IMAD.WIDE R36, R4, 0x4, R32 ;  /* 0x0000000404247825 */ /* 0x008fe400078e0220 */
[----:B------:R-:W3:Y:S01]  /*1a7a0*/  LDC R32, c[0x0][0x230] ;  /* 0x00008c00ff207b82 */ /* 0x000ee20000000800 */
[----:B------:R-:W-:Y:S01]  /*1a7b0*/  ISETP.GE.U32.AND P0, PT, R0, 0x7ffffee9, PT ;  /* 0x7ffffee90000780c */ /* 0x000fe20003f06070 */
[----:B------:R-:W-:Y:S01]  /*1a7c0*/  VIADD R2, R42, 0xffffff67 ;  /* 0xffffff672a027836 */ /* 0x000fe20000000000 */
[----:B-1----:R-:W-:Y:S01]  /*1a7d0*/  IADD3 R0, R41, -0x9a, RZ ;  /* 0xffffff6629007810 */ /* 0x002fe20007ffe0ff */
[----:B------:R1:W-:Y:S04]  /*1a7e0*/  LDGSTS.E [R174+-0x7ff4], desc[UR60][R36.64], !P1 ;  /* 0xf800c00024ae7fae */ /* 0x0003e8000c92187c */
[----:B----4-:R-:W4:Y:S01]  /*1a7f0*/  LDC R34, c[0x0][0x230] ;  /* 0x00008c00ff227b82 */ /* 0x010f220000000800 */
[----:B------:R-:W-:Y:S01]  /*1a800*/  IMAD.WIDE R226, R4, 0x4, R226 ;  /* 0x0000000404e27825 */ /* 0x000fe200078e02e2 */
[----:B------:R-:W-:-:S02]  /*1a810*/  ISETP.GE.U32.AND P4, PT, R2, 0x7ffffee8, PT ;  /* 0x7ffffee80200780c */ /* 0x000fc40003f86070 */
[----:B------:R-:W-:Y:S01]  /*1a820*/  ISETP.GE.U32.AND P1, PT, R0, 0x7ffffee7, PT ;  /* 0x7ffffee70000780c */ /* 0x000fe20003f26070 */
[----:B------:R-:W-:Y:S01]  /*1a830*/  IMAD.WIDE R224, R4, 0x4, R224 ;  /* 0x0000000404e07825 */ /* 0x000fe200078e02e0 */
[----:B------:R-:W-:Y:S02]  /*1a840*/  LDGSTS.E [R246+-0x20000], desc[UR60][R226.64], !P6 ;  /* 0xe0000000e2f67fae */ /* 0x000fe4000f12187c */
[----:B------:R-:W4:Y:S01]  /*1a850*/  LDC R33, c[0x0][0x230] ;  /* 0x00008c00ff217b82 */ /* 0x000f220000000800 */
[----:B------:R-:W-:Y:S01]  /*1a860*/  VIADD R2, R43, 0xffffff4b ;  /* 0xffffff4b2b027836 */ /* 0x000fe20000000000 */
[----:B------:R-:W-:Y:S01]  /*1a870*/  LDGSTS.E [R246+-0x1fffc], desc[UR60][R224.64], !P2 ;  /* 0xe0004000e0f67fae */ /* 0x000fe2000d12187c */
[----:B--2---:R-:W-:-:S05]  /*1a880*/  VIADD R0, R44, 0xffffff4a ;  /* 0xffffff4a2c007836 */ /* 0x004fca0000000000 */
[----:B------:R-:W2:Y:S01]  /*1a890*/  LDC R35, c[0x0][0x230] ;  /* 0x00008c00ff237b82 */ /* 0x000ea20000000800 */
[----:B------:R-:W-:Y:S01]  /*1a8a0*/  ISETP.GE.U32.AND P6, PT, R2, 0x7ffffecc, PT ;  /* 0x7ffffecc0200780c */ /* 0x000fe20003fc6070 */
[----:B------:R-:W-:Y:S01]  /*1a8b0*/  IMAD.WIDE R222, R4, 0x4, R222 ;  /* 0x0000000404de7825 */ /* 0x000fe200078e02de */
[----:B------:R-:W-:Y:S01]  /*1a8c0*/  ISETP.GE.U32.AND P2, PT, R0, 0x7ffffecb, PT ;  /* 0x7ffffecb0000780c */ /* 0x000fe20003f46070 */
[----:B------:R1:W-:Y:S02]  /*1a8d0*/  STL.64 [R1+0xd10], R36 ;  /* 0x000d102401007387 */ /* 0x0003e40000100a00 */
[----:B------:R-:W-:Y:S02]  /*1a8e0*/  VIADD R0, R3, 0xffffff49 ;  /* 0xffffff4903007836 */ /* 0x000fe40000000000 */
[----:B------:R-:W-:Y:S01]  /*1a8f0*/  IMAD.WIDE R160, R4, 0x4, R220 ;  /* 0x0000000404a07825 */ /* 0x000fe200078e02dc */
[----:B------:R-:W-:Y:S01]  /*1a900*/  LDGSTS.E [R246+-0x1fff8], desc[UR60][R222.64], !P5 ;  /* 0xe0008000def67fae */ /* 0x000fe2000e92187c */
[----:B------:R-:W2:Y:S02]  /*1a910*/  LDC R3, c[0x0][0x230] ;  /* 0x00008c00ff037b82 */ /* 0x000ea40000000800 */
[----:B------:R-:W-:Y:S01]  /*1a920*/  VIADD R2, R7, 0xffffff48 ;  /* 0xffffff4807027836 */ /* 0x000fe20000000000 */
[----:B------:R-:W-:Y:S01]  /*1a930*/  ISETP.GE.U32.AND P5, PT, R0, 0x7ffffeca, PT ;  /* 0x7ffffeca0000780c */ /* 0x000fe20003fa6070 */
[----:B------:R-:W-:Y:S04]  /*1a940*/  LDGSTS.E [R246+-0x1fff4], desc[UR60][R160.64], !P0 ;  /* 0xe000c000a0f67fae */ /* 0x000fe8000c12187c */
[----:B-1----:R-:W1:Y:S01]  /*1a950*/  LDC R36, c[0x0][0x230] ;  /* 0x00008c00ff247b82 */ /* 0x002e620000000800 */
[----:B------:R-:W-:Y:S01]  /*1a960*/  ISETP.GE.U32.AND P0, PT, R2, 0x7ffffec9, PT ;  /* 0x7ffffec90200780c */ /* 0x000fe20003f06070 */
[----:B------:R-:W-:-:S04]  /*1a970*/  IMAD.WIDE R38, R4, 0x4, R158 ;  /* 0x0000000404267825 */ /* 0x000fc800078e029e */
[----:B---3--:R-:W-:Y:S02]  /*1a980*/  VIADD R0, R32, 0xffffff2b ;  /* 0xffffff2b20007836 */ /* 0x008fe40000000000 */
[----:B------:R-:W-:Y:S01]  /*1a990*/  IMAD.WIDE R40, R4, 0x4, R156 ;  /* 0x0000000404287825 */ /* 0x000fe200078e029c */
[----:B------:R3:W-:Y:S01]  /*1a9a0*/  STL.64 [R1+0x8d0], R38 ;  /* 0x0008d02601007387 */ /* 0x0007e20000100a00 */
[----:B------:R-:W1:Y:S02]  /*1a9b0*/  LDC R7, c[0x0][0x230] ;  /* 0x00008c00ff077b82 */ /* 0x000e640000000800 */
[----:B----4-:R-:W-:Y:S01]  /*1a9c0*/  VIADD R2, R34, 0xffffff2a ;  /* 0xffffff2a22027836 */ /* 0x010fe20000000000 */
[----:B------:R3:W-:Y:S01]  /*1a9d0*/  LDGSTS.E [R246+-0x18000], desc[UR60][R38.64], !P6 ;  /* 0xe800000026f67fae */ /* 0x0007e2000f12187c */
[----:B------:R-:W-:Y:S01]  /*1a9e0*/  ISETP.GE.U32.AND P6, PT, R0, 0x7ffffeac, PT ;  /* 0x7ffffeac0000780c */ /* 0x000fe20003fc6070 */
[----:B------:R-:W-:Y:S02]  /*1a9f0*/  VIADD R0, R33, 0xffffff29 ;  /* 0xffffff2921007836 */ /* 0x000fe40000000000 */
[----:B------:R4:W-:Y:S01]  /*1aa00*/  STL.64 [R1+0x8d8], R40 ;  /* 0x0008d82801007387 */ /* 0x0009e20000100a00 */
[----:B------:R-:W1:Y:S03]  /*1aa10*/  LDC R32, c[0x0][0x230] ;  /* 0x00008c00ff207b82 */ /* 0x000e660000000800 */
[----:B------:R4:W-:Y:S01]  /*1aa20*/  LDGSTS.E [R246+-0x17ffc], desc[UR60][R40.64], !P2 ;  /* 0xe800400028f67fae */ /* 0x0009e2000d12187c */
[----:B------:R-:W-:Y:S01]  /*1aa30*/  ISETP.GE.U32.AND P2, PT, R2, 0x7ffffeab, PT ;  /* 0x7ffffeab0200780c */ /* 0x000fe20003f46070 */
[----:B--2---:R-:W-:-:S02]  /*1aa40*/  VIADD R2, R35, 0xffffff28 ;  /* 0xffffff2823027836 */ /* 0x004fc40000000000 */
[C---:B---3--:R-:W-:Y:S01]  /*1aa50*/  IMAD.WIDE R38, R4.reuse, 0x4, R154 ;  /* 0x0000000404267825 */ /* 0x048fe200078e029a */
[----:B------:R-:W2:Y:S04]  /*1aa60*/  LDC R33, c[0x0][0x230] ;  /* 0x00008c00ff217b82 */ /* 0x000ea80000000800 */
[----:B------:R3:W-:Y:S01]  /*1aa70*/  LDGSTS.E [R246+-0x17ff8], desc[UR60][R38.64], !P5 ;  /* 0xe800800026f67fae */ /* 0x0007e2000e92187c */
[----:B----4-:R-:W-:Y:S01]  /*1aa80*/  IMAD.WIDE R40, R4, 0x4, R152 ;  /* 0x0000000404287825 */ /* 0x010fe200078e0298 */
[----:B------:R-:W-:Y:S02]  /*1aa90*/  ISETP.GE.U32.AND P5, PT, R0, 0x7ffffeaa, PT ;  /* 0x7ffffeaa0000780c */ /* 0x000fe40003fa6070 */
[----:B------:R3:W-:Y:S01]  /*1aaa0*/  STL.64 [R1+0x8e0], R38 ;  /* 0x0008e02601007387 */ /* 0x0007e20000100a00 */
[----:B------:R-:W4:Y:S03]  /*1aab0*/  LDC R34, c[0x0][0x230] ;  /* 0x00008c00ff227b82 */ /* 0x000f260000000800 */
[----:B------:R3:W-:Y:S01]  /*1aac0*/  LDGSTS.E [R246+-0x17ff4], desc[UR60][R40.64], !P0 ;  /* 0xe800c00028f67fae */ /* 0x0007e2000c12187c */
[----:B------:R-:W-:Y:S01]  /*1aad0*/  ISETP.GE.U32.AND P0, PT, R2, 0x7ffffea9, PT ;  /* 0x7ffffea90200780c */ /* 0x000fe20003f06070 */
[----:B-1----:R-:W-:-:S02]  /*1aae0*/  VIADD R0, R36, 0xffffff0b ;  /* 0xffffff0b24007836 */ /* 0x002fc40000000000 */
[----:B------:R1:W-:Y:S01]  /*1aaf0*/  STL.64 [R1+0x8f0], R40 ;  /* 0x0008f02801007387 */ /* 0x0003e20000100a00 */
[C---:B------:R-:W-:Y:S01]  /*1ab00*/  IMAD.WIDE R42, R4.reuse, 0x4, R92 ;  /* 0x00000004042a7825 */ /* 0x040fe200078e025c */
[----:B------:R-:W4:Y:S03]  /*1ab10*/  LDC R36, c[0x0][0x230] ;  /* 0x00008c00ff247b82 */ /* 0x000f260000000800 */
[----:B---3--:R-:W-:-:S05]  /*1ab20*/  IMAD.WIDE R38, R4, 0x4, R94 ;  /* 0x0000000404267825 */ /* 0x008fca00078e025e */
[----:B------:R3:W-:Y:S01]  /*1ab30*/  STL.64 [R1+0xa60], R38 ;  /* 0x000a602601007387 */ /* 0x0007e20000100a00 */
[----:B------:R-:W4:Y:S01]  /*1ab40*/  LDC R35, c[0x0][0x230] ;  /* 0x00008c00ff237b82 */ /* 0x000f220000000800 */
[----:B-1----:R-:W-:Y:S02]  /*1ab50*/  IMAD.WIDE R40, R4, 0x4, R90 ;  /* 0x0000000404287825 */ /* 0x002fe400078e025a */
[----:B------:R3:W-:Y:S01]  /*1ab60*/  LDGSTS.E [R246+-0x10000], desc[UR60][R38.64], !P6 ;  /* 0xf000000026f67fae */ /* 0x0007e2000f12187c */
[----:B------:R-:W-:Y:S01]  /*1ab70*/  ISETP.GE.U32.AND P6, PT, R0, 0x7ffffe8c, PT ;  /* 0x7ffffe8c0000780c */ /* 0x000fe20003fc6070 */
[----:B------:R-:W-:Y:S02]  /*1ab80*/  VIADD R0, R3, 0xffffff0a ;  /* 0xffffff0a03007836 */ /* 0x000fe40000000000 */
[----:B------:R-:W-:Y:S01]  /*1ab90*/  STL.64 [R1+0xa68], R42 ;  /* 0x000a682a01007387 */ /* 0x000fe20000100a00 */
[----:B------:R-:W-:Y:S01]  /*1aba0*/  VIADD R2, R7, 0xffffff09 ;  /* 0xffffff0907027836 */ /* 0x000fe20000000000 */
[----:B------:R-:W1:Y:S02]  /*1abb0*/  LDC R3, c[0x0][0x230] ;  /* 0x00008c00ff037b82 */ /* 0x000e640000000800 */
[----:B------:R-:W-:Y:S01]  /*1abc0*/  LDGSTS.E [R246+-0xfffc], desc[UR60][R42.64], !P2 ;  /* 0xf00040002af67fae */ /* 0x000fe2000d12187c */
[----:B---3--:R-:W-:-:S03]  /*1abd0*/  IMAD.WIDE R38, R4, 0x4, R88 ;  /* 0x0000000404267825 */ /* 0x008fc600078e0258 */
[----:B------:R-:W-:Y:S02]  /*1abe0*/  STL.64 [R1+0xa88], R40 ;  /* 0x000a882801007387 */ /* 0x000fe40000100a00 */
[----:B------:R-:W3:Y:S02]  /*1abf0*/  LDC R7, c[0x0][0x230] ;  /* 0x00008c00ff077b82 */ /* 0x000ee40000000800 */
[----:B------:R-:W-:Y:S01]  /*1ac00*/  LDGSTS.E [R246+-0xfff8], desc[UR60][R40.64], !P5 ;  /* 0xf000800028f67fae */ /* 0x000fe2000e92187c */
[----:B------:R-:W-:-:S03]  /*1ac10*/  ISETP.GE.U32.AND P2, PT, R0, 0x7ffffe8b, PT ;  /* 0x7ffffe8b0000780c */ /* 0x000fc60003f46070 */
[----:B------:R2:W-:Y:S04]  /*1ac20*/  STL.64 [R1+0xa98], R38 ;  /* 0x000a982601007387 */ /* 0x0005e80000100a00 */
[----:B------:R2:W-:Y:S01]  /*1ac30*/  LDGSTS.E [R246+-0xfff4], desc[UR60][R38.64], !P0 ;  /* 0xf000c00026f67fae */ /* 0x0005e2000c12187c */
[----:B------:R-:W-:Y:S01]  /*1ac40*/  VIADD R0, R32, 0xffffff08 ;  /* 0xffffff0820007836 */ /* 0x000fe20000000000 */
[----:B------:R-:W-:Y:S01]  /*1ac50*/  ISETP.GE.U32.AND P5, PT, R2, 0x7ffffe8a, PT ;  /* 0x7ffffe8a0200780c */ /* 0x000fe20003fa6070 */
[----:B--2---:R-:W-:Y:S02]  /*1ac60*/  IMAD.WIDE R38, R4, 0x4, R30 ;  /* 0x0000000404267825 */ /* 0x004fe400078e021e */
[----:B------:R-:W2:Y:S01]  /*1ac70*/  LDC R30, c[0x0][0x230] ;  /* 0x00008c00ff1e7b82 */ /* 0x000ea20000000800 */
[----:B------:R-:W-:Y:S01]  /*1ac80*/  ISETP.GE.U32.AND P0, PT, R0, 0x7ffffe89, PT ;  /* 0x7ffffe890000780c */ /* 0x000fe20003f06070 */
[C---:B------:R-:W-:Y:S01]  /*1ac90*/  IMAD.WIDE R28, R4.reuse, 0x4, R28 ;  /* 0x00000004041c7825 */ /* 0x040fe200078e021c */
[----:B------:R-:W-:Y:S03]  /*1aca0*/  STL.64 [R1+0xc98], R38 ;  /* 0x000c982601007387 */ /* 0x000fe60000100a00 */
[----:B------:R-:W-:Y:S01]  /*1acb0*/  VIADD R0, R33, 0xffffff64 ;  /* 0xffffff6421007836 */ /* 0x000fe20000000000 */
[----:B------:R-:W-:Y:S01]  /*1acc0*/  LDGSTS.E [R246+-0x8000], desc[UR60][R38.64], !P6 ;  /* 0xf800000026f67fae */ /* 0x000fe2000f12187c */
[----:B------:R-:W-:Y:S01]  /*1acd0*/  IMAD.WIDE R32, R4, 0x4, R26 ;  /* 0x0000000404207825 */ /* 0x000fe200078e021a */
[----:B------:R-:W3:Y:S02]  /*1ace0*/  LDC R31, c[0x0][0x230] ;  /* 0x00008c00ff1f7b82 */ /* 0x000ee40000000800 */
[----:B------:R1:W-:Y:S01]  /*1acf0*/  STL.64 [R1+0xca0], R28 ;  /* 0x000ca01c01007387 */ /* 0x0003e20000100a00 */
[----:B----4-:R-:W-:-:S03]  /*1ad00*/  VIADD R2, R34, 0xffffff65 ;  /* 0xffffff6522027836 */ /* 0x010fc60000000000 */
[----:B------:R1:W-:Y:S02]  /*1ad10*/  LDGSTS.E [R246+-0x7ffc], desc[UR60][R28.64], !P2 ;  /* 0xf80040001cf67fae */ /* 0x0003e4000d12187c */
[----:B------:R-:W4:Y:S01]  /*1ad20*/  LDC R26, c[0x0][0x230] ;  /* 0x00008c00ff1a7b82 */ /* 0x000f220000000800 */
[----:B------:R-:W-:Y:S01]  /*1ad30*/  ISETP.GE.U32.AND P2, PT, R0, 0x7ffffee5, PT ;  /* 0x7ffffee50000780c */ /* 0x000fe20003f46070 */
[----:B------:R-:W-:Y:S01]  /*1ad40*/  IMAD.WIDE R24, R4, 0x4, R24 ;  /* 0x0000000404187825 */ /* 0x000fe200078e0218 */
[----:B------:R-:W-:Y:S01]  /*1ad50*/  ISETP.GE.U32.AND P6, PT, R2, 0x7ffffee6, PT ;  /* 0x7ffffee60200780c */ /* 0x000fe20003fc6070 */
[----:B------:R-:W-:Y:S02]  /*1ad60*/  LDGSTS.E [R246+-0x7ff8], desc[UR60][R32.64], !P5 ;  /* 0xf800800020f67fae */ /* 0x000fe4000e92187c */
[----:B------:R-:W-:Y:S02]  /*1ad70*/  VIADD R0, R36, 0xffffff46 ;  /* 0xffffff4624007836 */ /* 0x000fe40000000000 */
[----:B------:R-:W-:Y:S01]  /*1ad80*/  IMAD.WIDE R152, R4, 0x4, R218 ;  /* 0x0000000404987825 */ /* 0x000fe200078e02da */
[----:B------:R-:W-:Y:S01]  /*1ad90*/  STL.64 [R1+0xca8], R32 ;  /* 0x000ca82001007387 */ /* 0x000fe20000100a00 */
[----:B-1----:R-:W1:Y:S02]  /*1ada0*/  LDC R28, c[0x0][0x230] ;  /* 0x00008c00ff1c7b82 */ /* 0x002e640000000800 */
[----:B------:R-:W-:Y:S01]  /*1adb0*/  VIADD R2, R35, 0xffffff47 ;  /* 0xffffff4723027836 */ /* 0x000fe20000000000 */
[----:B------:R2:W-:Y:S01]  /*1adc0*/  LDGSTS.E [R246+-0x7ff4], desc[UR60][R24.64], !P0 ;  /* 0xf800c00018f67fae */ /* 0x0005e2000c12187c */
[----:B------:R-:W-:Y:S01]  /*1add0*/  ISETP.GE.U32.AND P0, PT, R0, 0x7ffffec7, PT ;  /* 0x7ffffec70000780c */ /* 0x000fe20003f06070 */
[----:B------:R-:W-:-:S03]  /*1ade0*/  IMAD.WIDE R154, R4, 0x4, R216 ;  /* 0x00000004049a7825 */ /* 0x000fc600078e02d8 */
[----:B------:R-:W1:Y:S01]  /*1adf0*/  LDC R29, c[0x0][0x230] ;  /* 0x00008c00ff1d7b82 */ /* 0x000e620000000800 */
[----:B------:R3:W-:Y:S01]  /*1ae00*/  STL.64 [R1+0xcb0], R24 ;  /* 0x000cb01801007387 */ /* 0x0007e20000100a00 */
[----:B--2---:R-:W-:Y:S01]  /*1ae10*/  VIADD R0, R30, 0xffffff44 ;  /* 0xffffff441e007836 */ /* 0x004fe20000000000 */
[----:B------:R-:W-:Y:S01]  /*1ae20*/  ISETP.GE.U32.AND P5, PT, R2, 0x7ffffec8, PT ;  /* 0x7ffffec80200780c */ /* 0x000fe20003fa6070 */
[----:B------:R-:W-:Y:S01]  /*1ae30*/  VIADD R2, R3, 0xffffff45 ;  /* 0xffffff4503027836 */ /* 0x000fe20000000000 */
[----:B------:R-:W-:Y:S01]  /*1ae40*/  LDGSTS.E [R247+-0x20000], desc[UR60][R152.64], !P4 ;  /* 0xe000000098f77fae */ /* 0x000fe2000e12187c */
[----:B------:R-:W-:Y:S02]  /*1ae50*/  IMAD.WIDE R156, R4, 0x4, R214 ;  /* 0x00000004049c7825 */ /* 0x000fe400078e02d6 */
[----:B------:R-:W2:Y:S01]  /*1ae60*/  LDC R27, c[0x0][0x230] ;  /* 0x00008c00ff1b7b82 */ /* 0x000ea20000000800 */
[----:B------:R-:W-:Y:S01]  /*1ae70*/  LDGSTS.E [R247+-0x1fffc], desc[UR60][R154.64], !P1 ;  /* 0xe00040009af77fae */ /* 0x000fe2000c92187c */
[----:B------:R-:W-:-:S06]  /*1ae80*/  ISETP.GE.U32.AND P1, PT, R0, 0x7ffffec5, PT ;  /* 0x7ffffec50000780c */ /* 0x000fcc0003f26070 */
[----:B---3--:R-:W3:Y:S01]  /*1ae90*/  LDC R25, c[0x0][0x230] ;  /* 0x00008c00ff197b82 */ /* 0x008ee20000000800 */
[----:B------:R-:W-:Y:S01]  /*1aea0*/  VIADD R0, R7, 0xffffff27 ;  /* 0xffffff2707007836 */ /* 0x000fe20000000000 */
[----:B------:R-:W-:Y:S01]  /*1aeb0*/  ISETP.GE.U32.AND P4, PT, R2, 0x7ffffec6, PT ;  /* 0x7ffffec60200780c */ /* 0x000fe20003f86070 */
[----:B------:R-:W-:Y:S01]  /*1aec0*/  LDGSTS.E [R247+-0x1fff8], desc[UR60][R156.64], !P6 ;  /* 0xe00080009cf77fae */ /* 0x000fe2000f12187c */
[----:B------:R-:W-:-:S04]  /*1aed0*/  IMAD.WIDE R158, R4, 0x4, R212 ;  /* 0x00000004049e7825 */ /* 0x000fc800078e02d4 */
[----:B------:R-:W2:Y:S01]  /*1aee0*/  LDC R24, c[0x0][0x230] ;  /* 0x00008c00ff187b82 */ /* 0x000ea20000000800 */
[----:B------:R-:W-:Y:S01]  /*1aef0*/  ISETP.GE.U32.AND P6, PT, R0, 0x7ffffea8, PT ;  /* 0x7ffffea80000780c */ /* 0x000fe20003fc6070 */
[----:B------:R-:W-:Y:S01]  /*1af00*/  IMAD.WIDE R32, R4, 0x4, R150 ;  /* 0x0000000404207825 */ /* 0x000fe200078e0296 */
[----:B------:R-:W-:Y:S03]  /*1af10*/  LDGSTS.E [R247+-0x1fff4], desc[UR60][R158.64], !P2 ;  /* 0xe000c0009ef77fae */ /* 0x000fe6000d12187c */
[----:B----4-:R-:W-:Y:S02]  /*1af20*/  VIADD R0, R26, 0xffffff25 ;  /* 0xffffff251a007836 */ /* 0x010fe40000000000 */
[----:B------:R-:W4:Y:S01]  /*1af30*/  LDC R7, c[0x0][0x230] ;  /* 0x00008c00ff077b82 */ /* 0x000f220000000800 */
[----:B-1----:R-:W-:Y:S01]  /*1af40*/  VIADD R2, R28, 0xffffff26 ;  /* 0xffffff261c027836 */ /* 0x002fe20000000000 */
[----:B------:R1:W-:Y:S01]  /*1af50*/  STL.64 [R1+0x8b0], R32 ;  /* 0x0008b02001007387 */ /* 0x0003e20000100a00 */
[----:B------:R-:W-:-:S03]  /*1af60*/  IMAD.WIDE R34, R4, 0x4, R148 ;  /* 0x0000000404227825 */ /* 0x000fc600078e0294 */
[----:B------:R1:W-:Y:S01]  /*1af70*/  LDGSTS.E [R247+-0x18000], desc[UR60][R32.64], !P5 ;  /* 0xe800000020f77fae */ /* 0x0003e2000e92187c */
[----:B------:R-:W-:Y:S01]  /*1af80*/  ISETP.GE.U32.AND P5, PT, R0, 0x7ffffea6, PT ;  /* 0x7ffffea60000780c */ /* 0x000fe20003fa6070 */
[----:B------:R-:W-:Y:S01]  /*1af90*/  VIADD R0, R31, 0xffffff07 ;  /* 0xffffff071f007836 */ /* 0x000fe20000000000 */
[----:B------:R-:W-:Y:S01]  /*1afa0*/  ISETP.GE.U32.AND P2, PT, R2, 0x7ffffea7, PT ;  /* 0x7ffffea70200780c */ /* 0x000fe20003f46070 */
[----:B------:R-:W-:Y:S01]  /*1afb0*/  VIADD R2, R29, 0xffffff24 ;  /* 0xffffff241d027836 */ /* 0x000fe20000000000 */
[----:B------:R-:W-:Y:S01]  /*1afc0*/  LDGSTS.E [R247+-0x17ffc], desc[UR60][R34.64], !P0 ;  /* 0xe800400022f77fae */ /* 0x000fe2000c12187c */
[C---:B------:R-:W-:Y:S01]  /*1afd0*/  IMAD.WIDE R28, R4.reuse, 0x4, R144 ;  /* 0x00000004041c7825 */ /* 0x040fe200078e0290 */
[----:B------:R-:W4:Y:S03]  /*1afe0*/  LDC R3, c[0x0][0x230] ;  /* 0x00008c00ff037b82 */ /* 0x000f260000000800 */
[----:B-1----:R-:W-:-:S05]  /*1aff0*/  IMAD.WIDE R32, R4, 0x4, R146 ;  /* 0x0000000404207825 */ /* 0x002fca00078e0292 */
[----:B------:R-:W1:Y:S01]  /*1b000*/  LDC R26, c[0x0][0x230] ;  /* 0x00008c00ff1a7b82 */ /* 0x000e620000000800 */
[----:B------:R-:W-:Y:S01]  /*1b010*/  IMAD.WIDE R30, R4, 0x4, R86 ;  /* 0x00000004041e7825 */ /* 0x000fe200078e0256 */
[----:B------:R-:W-:Y:S01]  /*1b020*/  LDGSTS.E [R247+-0x17ff8], desc[UR60][R32.64], !P4 ;  /* 0xe800800020f77fae */ /* 0x000fe2000e12187c */
[----:B------:R-:W-:Y:S02]  /*1b030*/  ISETP.GE.U32.AND P4, PT, R0, 0x7ffffe88, PT ;  /* 0x7ffffe880000780c */ /* 0x000fe40003f86070 */
[----:B---3--:R-:W-:Y:S01]  /*1b040*/  VIADD R0, R25, 0xffffff05 ;  /* 0xffffff0519007836 */ /* 0x008fe20000000000 */
[----:B------:R3:W-:Y:S01]  /*1b050*/  LDGSTS.E [R247+-0x17ff4], desc[UR60][R28.64], !P1 ;  /* 0xe800c0001cf77fae */ /* 0x0007e2000c92187c */
[----:B------:R-:W-:Y:S01]  /*1b060*/  ISETP.GE.U32.AND P0, PT, R2, 0x7ffffea5, PT ;  /* 0x7ffffea50200780c */ /* 0x000fe20003f06070 */
[----:B------:R-:W1:Y:S02]  /*1b070*/  LDC R25, c[0x0][0x230] ;  /* 0x00008c00ff197b82 */ /* 0x000e640000000800 */
[----:B------:R3:W-:Y:S01]  /*1b080*/  LDGSTS.E [R247+-0x10000], desc[UR60][R30.64], !P6 ;  /* 0xf00000001ef77fae */ /* 0x0007e2000f12187c */
[----:B------:R-:W-:Y:S01]  /*1b090*/  ISETP.GE.U32.AND P6, PT, R0, 0x7ffffe86, PT ;  /* 0x7ffffe860000780c */ /* 0x000fe20003fc6070 */
[----:B--2---:R-:W-:-:S02]  /*1b0a0*/  VIADD R0, R24, 0xffffff04 ;  /* 0xffffff0418007836 */ /* 0x004fc40000000000 */
[----:B------:R-:W-:Y:S02]  /*1b0b0*/  STL.64 [R1+0x8b8], R34 ;  /* 0x0008b82201007387 */ /* 0x000fe40000100a00 */
[----:B------:R-:W2:Y:S02]  /*1b0c0*/  LDC R24, c[0x0][0x230] ;  /* 0x00008c00ff187b82 */ /* 0x000ea40000000800 */
[----:B------:R-:W-:Y:S01]  /*1b0d0*/  STL.64 [R1+0x8c0], R32 ;  /* 0x0008c02001007387 */ /* 0x000fe20000100a00 */
[----:B----4-:R-:W-:-:S03]  /*1b0e0*/  IADD3 R2, R7, -0xfa, RZ ;  /* 0xffffff0607027810 */ /* 0x010fc60007ffe0ff */
[----:B------:R3:W-:Y:S01]  /*1b0f0*/  STL.64 [R1+0x8c8], R28 ;  /* 0x0008c81c01007387 */ /* 0x0007e20000100a00 */
[----:B------:R-:W-:Y:S01]  /*1b100*/  ISETP.GE.U32.AND P1, PT, R2, 0x7ffffe87, PT ;  /* 0x7ffffe870200780c */ /* 0x000fe20003f26070 */
[C---:B------:R-:W-:Y:S01]  /*1b110*/  IMAD.WIDE R22, R4.reuse, 0x4, R22 ;  /* 0x0000000404167825 */ /* 0x040fe200078e0216 */
[----:B------:R-:W4:Y:S01]  /*1b120*/  LDC R7, c[0x0][0x230] ;  /* 0x00008c00ff077b82 */ /* 0x000f220000000800 */
[----:B------:R3:W-:Y:S02]  /*1b130*/  STL.64 [R1+0xa18], R30 ;  /* 0x000a181e01007387 */ /* 0x0007e40000100a00 */
[----:B---3--:R-:W-:-:S04]  /*1b140*/  IMAD.WIDE R28, R4, 0x4, R84 ;  /* 0x00000004041c7825 */ /* 0x008fc800078e0254 */
[----:B------:R-:W-:Y:S01]  /*1b150*/  IMAD.WIDE R34, R4, 0x4, R82 ;  /* 0x0000000404227825 */ /* 0x000fe200078e0252 */
[----:B------:R3:W-:Y:S01]  /*1b160*/  STL.64 [R1+0xa20], R28 ;  /* 0x000a201c01007387 */ /* 0x0007e20000100a00 */
[----:B------:R-:W4:Y:S03]  /*1b170*/  LDC R30, c[0x0][0x230] ;  /* 0x00008c00ff1e7b82 */ /* 0x000f260000000800 */
[----:B------:R3:W-:Y:S01]  /*1b180*/  LDGSTS.E [R247+-0xfffc], desc[UR60][R28.64], !P2 ;  /* 0xf00040001cf77fae */ /* 0x0007e2000d12187c */
[----:B------:R-:W-:Y:S01]  /*1b190*/  ISETP.GE.U32.AND P2, PT, R0, 0x7ffffe85, PT ;  /* 0x7ffffe850000780c */ /* 0x000fe20003f46070 */
[C---:B------:R-:W-:Y:S02]  /*1b1a0*/  IMAD.WIDE R32, R4.reuse, 0x4, R80 ;  /* 0x0000000404207825 */ /* 0x040fe400078e0250 */
[----:B------:R-:W-:Y:S02]  /*1b1b0*/  LDGSTS.E [R247+-0xfff8], desc[UR60][R34.64], !P5 ;  /* 0xf000800022f77fae */ /* 0x000fe4000e92187c */
[----:B------:R-:W-:-:S02]  /*1b1c0*/  IMAD.WIDE R20, R4, 0x4, R20 ;  /* 0x0000000404147825 */ /* 0x000fc400078e0214 */
[----:B------:R-:W-:Y:S01]  /*1b1d0*/  LDGSTS.E [R247+-0xfff4], desc[UR60][R32.64], !P0 ;  /* 0xf000c00020f77fae */ /* 0x000fe2000c12187c */
[----:B---3--:R-:W3:Y:S01]  /*1b1e0*/  LDC R28, c[0x0][0x230] ;  /* 0x00008c00ff1c7b82 */ /* 0x008ee20000000800 */
[----:B------:R-:W-:Y:S02]  /*1b1f0*/  VIADD R2, R27, 0xffffff63 ;  /* 0xffffff631b027836 */ /* 0x000fe40000000000 */
[----:B------:R-:W-:Y:S05]  /*1b200*/  LDGSTS.E [R247+-0x8000], desc[UR60][R22.64], !P4 ;  /* 0xf800000016f77fae */ /* 0x000fea000e12187c */
[----:B------:R-:W4:Y:S01]  /*1b210*/  LDC R29, c[0x0][0x230] ;  /* 0x00008c00ff1d7b82 */ /* 0x000f220000000800 */
[----:B------:R-:W-:Y:S01]  /*1b220*/  IMAD.WIDE R18, R4, 0x4, R18 ;  /* 0x0000000404127825 */ /* 0x000fe200078e0212 */
[----:B------:R4:W-:Y:S01]  /*1b230*/  LDGSTS.E [R247+-0x7ffc], desc[UR60][R20.64], !P1 ;  /* 0xf800400014f77fae */ /* 0x0009e2000c92187c */
[----:B------:R-:W-:-:S02]  /*1b240*/  ISETP.GE.U32.AND P1, PT, R2, 0x7ffffee4, PT ;  /* 0x7ffffee40200780c */ /* 0x000fc40003f26070 */
[----:B------:R-:W-:Y:S01]  /*1b250*/  IMAD.WIDE R16, R4, 0x4, R16 ;  /* 0x0000000404107825 */ /* 0x000fe200078e0210 */
[----:B------:R-:W-:Y:S02]  /*1b260*/  LDGSTS.E [R247+-0x7ff8], desc[UR60][R18.64], !P6 ;  /* 0xf800800012f77fae */ /* 0x000fe4000f12187c */
[----:B------:R-:W4:Y:S01]  /*1b270*/  LDC R27, c[0x0][0x230] ;  /* 0x00008c00ff1b7b82 */ /* 0x000f220000000800 */
[----:B------:R-:W-:Y:S01]  /*1b280*/  VIADD R0, R3, 0xffffff62 ;  /* 0xffffff6203007836 */ /* 0x000fe20000000000 */
[----:B------:R4:W-:Y:S01]  /*1b290*/  LDGSTS.E [R247+-0x7ff4], desc[UR60][R16.64], !P2 ;  /* 0xf800c00010f77fae */ /* 0x0009e2000d12187c */
[----:B--2---:R-:W-:Y:S02]  /*1b2a0*/  VIADD R2, R24, 0xffffff61 ;  /* 0xffffff6118027836 */ /* 0x004fe40000000000 */
[----:B-1----:R-:W-:-:S03]  /*1b2b0*/  VIADD R3, R26, 0xffffff43 ;  /* 0xffffff431a037836 */ /* 0x002fc60000000000 */
[----:B------:R-:W1:Y:S01]  /*1b2c0*/  LDC R24, c[0x0][0x230] ;  /* 0x00008c00ff187b82 */ /* 0x000e620000000800 */
[----:B------:R-:W-:Y:S01]  /*1b2d0*/  ISETP.GE.U32.AND P2, PT, R0, 0x7ffffee3, PT ;  /* 0x7ffffee30000780c */ /* 0x000fe20003f46070 */
[----:B------:R-:W-:Y:S01]  /*1b2e0*/  STL.64 [R1+0xa38], R34 ;  /* 0x000a382201007387 */ /* 0x000fe20000100a00 */
[----:B------:R-:W-:Y:S01]  /*1b2f0*/  VIADD R0, R25, 0xffffff60 ;  /* 0xffffff6019007836 */ /* 0x000fe20000000000 */
[----:B------:R-:W-:Y:S02]  /*1b300*/  ISETP.GE.U32.AND P6, PT, R3, 0x7ffffec4, PT ;  /* 0x7ffffec40300780c */ /* 0x000fe40003fc6070 */
[----:B------:R-:W-:Y:S02]  /*1b310*/  STL.64 [R1+0xa40], R32 ;  /* 0x000a402001007387 */ /* 0x000fe40000100a00 */
[----:B------:R-:W2:Y:S02]  /*1b320*/  LDC R3, c[0x0][0x230] ;  /* 0x00008c00ff037b82 */ /* 0x000ea40000000800 */
[----:B------:R-:W-:Y:S01]  /*1b330*/  STL.64 [R1+0xc48], R22 ;  /* 0x000c481601007387 */ /* 0x000fe20000100a00 */
[----:B------:R-:W-:-:S03]  /*1b340*/  ISETP.GE.U32.AND P5, PT, R0, 0x7ffffee1, PT ;  /* 0x7ffffee10000780c */ /* 0x000fc60003fa6070 */
[----:B------:R4:W-:Y:S01]  /*1b350*/  STL.64 [R1+0xc58], R20 ;  /* 0x000c581401007387 */ /* 0x0009e20000100a00 */
[----:B------:R-:W-:Y:S01]  /*1b360*/  ISETP.GE.U32.AND P4, PT, R2, 0x7ffffee2, PT ;  /* 0x7ffffee20200780c */ /* 0x000fe20003f86070 */
[----:B---3--:R-:W-:Y:S01]  /*1b370*/  VIADD R0, R28, 0xffffff42 ;  /* 0xffffff421c007836 */ /* 0x008fe20000000000 */
[----:B------:R-:W3:Y:S01]  /*1b380*/  LDC R25, c[0x0][0x230] ;  /* 0x00008c00ff197b82 */ /* 0x000ee20000000800 */
[----:B------:R-:W-:Y:S01]  /*1b390*/  STL.64 [R1+0xc60], R18 ;  /* 0x000c601201007387 */ /* 0x000fe20000100a00 */
[----:B----4-:R-:W-:-:S03]  /*1b3a0*/  VIADD R2, R29, 0xffffff41 ;  /* 0xffffff411d027836 */ /* 0x010fc60000000000 */
[----:B------:R4:W-:Y:S01]  /*1b3b0*/  STL.64 [R1+0xc68], R16 ;  /* 0x000c681001007387 */ /* 0x0009e20000100a00 */
[----:B------:R-:W-:Y:S01]  /*1b3c0*/  ISETP.GE.U32.AND P0, PT, R0, 0x7ffffec3, PT ;  /* 0x7ffffec30000780c */ /* 0x000fe20003f06070 */
[----:B------:R-:W-:Y:S01]  /*1b3d0*/  VIADD R0, R30, 0xffffff40 ;  /* 0xffffff401e007836 */ /* 0x000fe20000000000 */
[----:B------:R-:W3:Y:S01]  /*1b3e0*/  LDC R26, c[0x0][0x230] ;  /* 0x00008c00ff1a7b82 */ /* 0x000ee20000000800 */
[----:B------:R-:W-:-:S04]  /*1b3f0*/  IMAD.WIDE R20, R4, 0x4, R206 ;  /* 0x0000000404147825 */ /* 0x000fc800078e02ce */
[----:B------:R-:W-:-:S03]  /*1b400*/  IMAD.WIDE R22, R4, 0x4, R204 ;  /* 0x0000000404167825 */ /* 0x000fc600078e02cc */
[----:B------:R-:W3:Y:S01]  /*1b410*/  LDC R28, c[0x0][0x230] ;  /* 0x00008c00ff1c7b82 */ /* 0x000ee20000000800 */
[----:B----4-:R-:W-:-:S05]  /*1b420*/  IMAD.WIDE R16, R4, 0x4, R210 ;  /* 0x0000000404107825 */ /* 0x010fca00078e02d2 */
[----:B------:R-:W-:Y:S01]  /*1b430*/  LDGSTS.E [R248+-0x20000], desc[UR60][R16.64], !P1 ;  /* 0xe000000010f87fae */ /* 0x000fe2000c92187c */
[----:B------:R-:W-:Y:S01]  /*1b440*/  ISETP.GE.U32.AND P1, PT, R2, 0x7ffffec2, PT ;  /* 0x7ffffec20200780c */ /* 0x000fe20003f26070 */
[----:B------:R-:W-:-:S04]  /*1b450*/  IMAD.WIDE R18, R4, 0x4, R208 ;  /* 0x0000000404127825 */ /* 0x000fc800078e02d0 */
[----:B------:R-:W-:Y:S01]  /*1b460*/  IMAD.WIDE R36, R4, 0x4, R142 ;  /* 0x0000000404247825 */ /* 0x000fe200078e028e */
[----:B------:R-:W-:Y:S01]  /*1b470*/  LDGSTS.E [R248+-0x1fffc], desc[UR60][R18.64], !P2 ;  /* 0xe000400012f87fae */ /* 0x000fe2000d12187c */
[----:B------:R-:W-:Y:S02]  /*1b480*/  ISETP.GE.U32.AND P2, PT, R0, 0x7ffffec1, PT ;  /* 0x7ffffec10000780c */ /* 0x000fe40003f46070 */
[----:B------:R-:W-:Y:S01]  /*1b490*/  IMAD.WIDE R34, R4, 0x4, R140 ;  /* 0x0000000404227825 */ /* 0x000fe200078e028c */
[----:B------:R-:W-:Y:S03]  /*1b4a0*/  LDGSTS.E [R248+-0x1fff8], desc[UR60][R20.64], !P4 ;  /* 0xe000800014f87fae */ /* 0x000fe6000e12187c */
[----:B-1----:R-:W-:Y:S01]  /*1b4b0*/  VIADD R0, R24, 0xffffff22 ;  /* 0xffffff2218007836 */ /* 0x002fe20000000000 */
[----:B------:R-:W-:Y:S01]  /*1b4c0*/  LDGSTS.E [R248+-0x1fff4], desc[UR60][R22.64], !P5 ;  /* 0xe000c00016f87fae */ /* 0x000fe2000e92187c */
[----:B------:R-:W-:-:S03]  /*1b4d0*/  IMAD.WIDE R32, R4, 0x4, R138 ;  /* 0x0000000404207825 */ /* 0x000fc600078e028a */
[----:B------:R-:W-:Y:S01]  /*1b4e0*/  STL.64 [R1+0x870], R36 ;  /* 0x0008702401007387 */ /* 0x000fe20000100a00 */
[----:B------:R-:W-:-:S03]  /*1b4f0*/  ISETP.GE.U32.AND P5, PT, R0, 0x7ffffea3, PT ;  /* 0x7ffffea30000780c */ /* 0x000fc60003fa6070 */
[----:B------:R-:W-:Y:S01]  /*1b500*/  LDGSTS.E [R248+-0x18000], desc[UR60][R36.64], !P6 ;  /* 0xe800000024f87fae */ /* 0x000fe2000f12187c */
[----:B--2---:R-:W-:-:S03]  /*1b510*/  VIADD R0, R3, 0xffffff21 ;  /* 0xffffff2103007836 */ /* 0x004fc60000000000 */
[----:B------:R-:W-:Y:S04]  /*1b520*/  STL.64 [R1+0x878], R34 ;  /* 0x0008782201007387 */ /* 0x000fe80000100a00 */
[----:B------:R-:W-:Y:S01]  /*1b530*/  LDGSTS.E [R248+-0x17ffc], desc[UR60][R34.64], !P0 ;  /* 0xe800400022f87fae */ /* 0x000fe2000c12187c */
[----:B------:R-:W-:-:S03]  /*1b540*/  IMAD.WIDE R30, R4, 0x4, R78 ;  /* 0x00000004041e7825 */ /* 0x000fc600078e024e */
[----:B------:R1:W-:Y:S04]  /*1b550*/  STL.64 [R1+0x880], R32 ;  /* 0x0008802001007387 */ /* 0x0003e80000100a00 */
[----:B------:R1:W-:Y:S01]  /*1b560*/  LDGSTS.E [R248+-0x17ff8], desc[UR60][R32.64], !P1 ;  /* 0xe800800020f87fae */ /* 0x0003e2000c92187c */
[----:B------:R-:W-:Y:S01]  /*1b570*/  ISETP.GE.U32.AND P6, PT, R0, 0x7ffffea2, PT ;  /* 0x7ffffea20000780c */ /* 0x000fe20003fc6070 */
[----:B---3--:R-:W-:Y:S02]  /*1b580*/  VIADD R0, R25, 0xffffff03 ;  /* 0xffffff0319007836 */ /* 0x008fe40000000000 */
[----:B------:R-:W-:-:S04]  /*1b590*/  IMAD.WIDE R24, R4, 0x4, R76 ;  /* 0x0000000404187825 */ /* 0x000fc800078e024c */
[----:B-1----:R-:W-:-:S05]  /*1b5a0*/  IMAD.WIDE R32, R4, 0x4, R136 ;  /* 0x0000000404207825 */ /* 0x002fca00078e0288 */
[----:B------:R-:W-:Y:S04]  /*1b5b0*/  STL.64 [R1+0x888], R32 ;  /* 0x0008882001007387 */ /* 0x000fe80000100a00 */
[----:B------:R-:W2:Y:S04]  /*1b5c0*/  LDL.LU.64 R188, [R1+0x858] ;  /* 0x0008580001bc7983 */ /* 0x000ea80000300a00 */
[----:B------:R-:W-:Y:S04]  /*1b5d0*/  STL.64 [R1+0x9b0], R30 ;  /* 0x0009b01e01007387 */ /* 0x000fe80000100a00 */
[----:B------:R-:W3:Y:S04]  /*1b5e0*/  LDL.LU.64 R190, [R1+0x838] ;  /* 0x0008380001be7983 */ /* 0x000ee80000300a00 */
[----:B------:R1:W-:Y:S04]  /*1b5f0*/  STL.64 [R1+0x9c0], R24 ;  /* 0x0009c01801007387 */ /* 0x0003e80000100a00 */
[----:B------:R-:W4:Y:S01]  /*1b600*/  LDL.LU.64 R192, [R1+0x818] ;  /* 0x0008180001c07983 */ /* 0x000f220000300a00 */
[----:B------:R-:W-:-:S02]  /*1b610*/  VIADD R2, R7, 0xffffff23 ;  /* 0xffffff2307027836 */ /* 0x000fc40000000000 */
[----:B------:R-:W1:Y:S01]  /*1b620*/  LDC R7, c[0x0][0x230] ;  /* 0x00008c00ff077b82 */ /* 0x000e620000000800 */
[----:B------:R-:W-:Y:S01]  /*1b630*/  ISETP.GE.U32.AND P1, PT, R0, 0x7ffffe84, PT ;  /* 0x7ffffe840000780c */ /* 0x000fe20003f26070 */
[----:B------:R-:W-:Y:S01]  /*1b640*/  LDGSTS.E [R248+-0x17ff4], desc[UR60][R32.64], !P2 ;  /* 0xe800c00020f87fae */ /* 0x000fe2000d12187c */
[----:B------:R-:W-:Y:S01]  /*1b650*/  ISETP.GE.U32.AND P4, PT, R2, 0x7ffffea4, PT ;  /* 0x7ffffea40200780c */ /* 0x000fe20003f86070 */
[----:B------:R-:W-:Y:S02]  /*1b660*/  VIADD R2, R26, 0xffffff20 ;  /* 0xffffff201a027836 */ /* 0x000fe40000000000 */
[----:B------:R-:W-:Y:S01]  /*1b670*/  VIADD R0, R27, 0xffffff02 ;  /* 0xffffff021b007836 */ /* 0x000fe20000000000 */
[----:B------:R-:W4:Y:S01]  /*1b680*/  LDL.LU.64 R134, [R1+0x7f8] ;  /* 0x0007f80001867983 */ /* 0x000f220000300a00 */
[----:B------:R-:W-:Y:S01]  /*1b690*/  IMAD.WIDE R26, R4, 0x4, R74 ;  /* 0x00000004041a7825 */ /* 0x000fe200078e024a */
[----:B------:R-:W-:Y:S02]  /*1b6a0*/  ISETP.GE.U32.AND P0, PT, R2, 0x7ffffea1, PT ;  /* 0x7ffffea10200780c */ /* 0x000fe40003f06070 */
[----:B------:R-:W4:Y:S01]  /*1b6b0*/  LDL.LU.64 R132, [R1+0x7d8] ;  /* 0x0007d80001847983 */ /* 0x000f220000300a00 */
[----:B------:R-:W-:-:S02]  /*1b6c0*/  VIADD R2, R28, 0xffffff01 ;  /* 0xffffff011c027836 */ /* 0x000fc40000000000 */
[C---:B------:R-:W-:Y:S01]  /*1b6d0*/  IMAD.WIDE R14, R4.reuse, 0x4, R14 ;  /* 0x00000004040e7825 */ /* 0x040fe200078e020e */
[----:B------:R-:W4:Y:S04]  /*1b6e0*/  LDL.LU.64 R130, [R1+0x7b8] ;  /* 0x0007b80001827983 */ /* 0x000f280000300a00 */
[----:B------:R-:W-:Y:S01]  /*1b6f0*/  LDGSTS.E [R248+-0x10000], desc[UR60][R30.64], !P4 ;  /* 0xf00000001ef87fae */ /* 0x000fe2000e12187c */
[----:B------:R-:W-:-:S03]  /*1b700*/  IMAD.WIDE R12, R4, 0x4, R12 ;  /* 0x00000004040c7825 */ /* 0x000fc600078e020c */
[----:B------:R1:W-:Y:S02]  /*1b710*/  LDGSTS.E [R248+-0xfffc], desc[UR60][R24.64], !P5 ;  /* 0xf000400018f87fae */ /* 0x0003e4000e92187c */
[----:B-1----:R-:W-:Y:S02]  /*1b720*/  VIADD R3, R7, 0xffffff00 ;  /* 0xffffff0007037836 */ /* 0x002fe40000000000 */
[----:B------:R-:W4:Y:S01]  /*1b730*/  LDL.LU.64 R128, [R1+0x798] ;  /* 0x0007980001807983 */ /* 0x000f220000300a00 */
[----:B------:R-:W-:Y:S01]  /*1b740*/  IMAD.WIDE R10, R4, 0x4, R10 ;  /* 0x00000004040a7825 */ /* 0x000fe200078e020a */
[----:B------:R-:W-:Y:S02]  /*1b750*/  ISETP.GE.U32.AND P4, PT, R2, 0x7ffffe82, PT ;  /* 0x7ffffe820200780c */ /* 0x000fe40003f86070 */
[----:B------:R-:W4:Y:S01]  /*1b760*/  LDL.LU.64 R126, [R1+0x778] ;  /* 0x00077800017e7983 */ /* 0x000f220000300a00 */
[----:B------:R-:W-:-:S03]  /*1b770*/  IMAD.WIDE R24, R4, 0x4, R72 ;  /* 0x0000000404187825 */ /* 0x000fc600078e0248 */
[----:B------:R-:W4:Y:S01]  /*1b780*/  LDL.LU.64 R124, [R1+0x758] ;  /* 0x00075800017c7983 */ /* 0x000f220000300a00 */
[----:B------:R-:W-:Y:S01]  /*1b790*/  ISETP.GE.U32.AND P5, PT, R3, 0x7ffffe81, PT ;  /* 0x7ffffe810300780c */ /* 0x000fe20003fa6070 */
[----:B------:R-:W-:Y:S02]  /*1b7a0*/  IMAD.WIDE R2, R4, 0x4, R8 ;  /* 0x0000000404027825 */ /* 0x000fe400078e0208 */
[----:B------:R1:W-:Y:S04]  /*1b7b0*/  STL.64 [R1+0x9b8], R26 ;  /* 0x0009b81a01007387 */ /* 0x0003e80000100a00 */
[----:B------:R1:W-:Y:S01]  /*1b7c0*/  STL.64 [R1+0x9d0], R24 ;  /* 0x0009d01801007387 */ /* 0x0003e20000100a00 */
[----:B------:R-:W-:-:S03]  /*1b7d0*/  IMAD.SHL.U32 R5, R5, 0x80, RZ ;  /* 0x0000008005057824 */ /* 0x000fc600078e00ff */
[----:B------:R1:W-:Y:S04]  /*1b7e0*/  STL.64 [R1+0xbb8], R14 ;  /* 0x000bb80e01007387 */ /* 0x0003e80000100a00 */
[----:B------:R1:W-:Y:S04]  /*1b7f0*/  STL.64 [R1+0xbc0], R12 ;  /* 0x000bc00c01007387 */ /* 0x0003e80000100a00 */
[----:B------:R1:W-:Y:S04]  /*1b800*/  STL.64 [R1+0xbc8], R10 ;  /* 0x000bc80a01007387 */ /* 0x0003e80000100a00 */
[----:B------:R-:W4:Y:S04]  /*1b810*/  LDL.LU.64 R122, [R1+0x738] ;  /* 0x00073800017a7983 */ /* 0x000f280000300a00 */
[----:B------:R1:W-:Y:S04]  /*1b820*/  STL.64 [R1+0xbf8], R2 ;  /* 0x000bf80201007387 */ /* 0x0003e80000100a00 */
[----:B------:R-:W4:Y:S04]  /*1b830*/  LDL.LU.64 R120, [R1+0x718] ;  /* 0x0007180001787983 */ /* 0x000f280000300a00 */
[----:B------:R-:W4:Y:S04]  /*1b840*/  LDL.LU.64 R68, [R1+0x6f8] ;  /* 0x0006f80001447983 */ /* 0x000f280000300a00 */
[----:B------:R-:W-:Y:S04]  /*1b850*/  STL [R1+0x400], RZ ;  /* 0x000400ff01007387 */ /* 0x000fe80000100800 */
[----:B------:R-:W4:Y:S01]  /*1b860*/  LDL.LU.64 R66, [R1+0x6d8] ;  /* 0x0006d80001427983 */ /* 0x000f220000300a00 */
[----:B------:R-:W-:-:S03]  /*1b870*/  ISETP.GE.U32.AND P2, PT, R0, 0x7ffffe83, PT ;  /* 0x7ffffe830000780c */ /* 0x000fc60003f46070 */
[----:B------:R1:W-:Y:S04]  /*1b880*/  LDGSTS.E [R248+-0xfff8], desc[UR60][R26.64], !P6 ;  /* 0xf00080001af87fae */ /* 0x0003e8000f12187c */
[----:B------:R1:W-:Y:S04]  /*1b890*/  LDGSTS.E [R248+-0xfff4], desc[UR60][R24.64], !P0 ;  /* 0xf000c00018f87fae */ /* 0x0003e8000c12187c */
[----:B------:R1:W-:Y:S04]  /*1b8a0*/  LDGSTS.E [R248+-0x8000], desc[UR60][R14.64], !P1 ;  /* 0xf80000000ef87fae */ /* 0x0003e8000c92187c */
[----:B------:R1:W-:Y:S04]  /*1b8b0*/  LDGSTS.E [R248+-0x7ffc], desc[UR60][R12.64], !P2 ;  /* 0xf80040000cf87fae */ /* 0x0003e8000d12187c */
[----:B------:R1:W-:Y:S04]  /*1b8c0*/  LDGSTS.E [R248+-0x7ff8], desc[UR60][R10.64], !P4 ;  /* 0xf80080000af87fae */ /* 0x0003e8000e12187c */
[----:B------:R1:W-:Y:S04]  /*1b8d0*/  LDGSTS.E [R248+-0x7ff4], desc[UR60][R2.64], !P5 ;  /* 0xf800c00002f87fae */ /* 0x0003e8000e92187c */
[----:B------:R-:W0:Y:S01]  /*1b8e0*/  LDGDEPBAR ;  /* 0x00000000000079af */ /* 0x000e220000000000 */
[----:B--2---:R-:W-:-:S03]  /*1b8f0*/  IMAD.WIDE R140, R5, 0x4, R188 ;  /* 0x00000004058c7825 */ /* 0x004fc600078e02bc */
[----:B------:R-:W2:Y:S04]  /*1b900*/  LDL.LU.64 R188, [R1+0x6b8] ;  /* 0x0006b80001bc7983 */ /* 0x000ea80000300a00 */
[----:B------:R1:W-:Y:S01]  /*1b910*/  LDGSTS.E [R252+0x40000], desc[UR60][R140.64], P3 ;  /* 0x400000008cfc7fae */ /* 0x0003e2000992187c */
[----:B---3--:R-:W-:-:S03]  /*1b920*/  IMAD.WIDE R138, R5, 0x4, R190 ;  /* 0x00000004058a7825 */ /* 0x008fc600078e02be */
[----:B------:R-:W3:Y:S04]  /*1b930*/  LDL.LU.64 R190, [R1+0x698] ;  /* 0x0006980001be7983 */ /* 0x000ee80000300a00 */
[----:B------:R-:W-:Y:S01]  /*1b940*/  STL.64 [R1+0xbe8], R140 ;  /* 0x000be88c01007387 */ /* 0x000fe20000100a00 */
[----:B----4-:R-:W-:-:S03]  /*1b950*/  IMAD.WIDE R136, R5, 0x4, R192 ;  /* 0x0000000405887825 */ /* 0x010fc600078e02c0 */
[----:B------:R-:W4:Y:S04]  /*1b960*/  LDL.LU.64 R64, [R1+0x678] ;  /* 0x0006780001407983 */ /* 0x000f280000300a00 */
[----:B------:R-:W-:Y:S04]  /*1b970*/  STL.64 [R1+0xc40], R138 ;  /* 0x000c408a01007387 */ /* 0x000fe80000100a00 */
[----:B------:R-:W4:Y:S01]  /*1b980*/  LDL.LU.64 R192, [R1+0x658] ;  /* 0x0006580001c07983 */ /* 0x000f220000300a00 */
[----:B------:R-:W-:-:S03]  /*1b990*/  IMAD.WIDE R134, R5, 0x4, R134 ;  /* 0x0000000405867825 */ /* 0x000fc600078e0286 */
[----:B------:R-:W-:Y:S01]  /*1b9a0*/  STL.64 [R1+0xc88], R136 ;  /* 0x000c888801007387 */ /* 0x000fe20000100a00 */
[----:B------:R-:W-:-:S03]  /*1b9b0*/  IMAD.WIDE R132, R5, 0x4, R132 ;  /* 0x0000000405847825 */ /* 0x000fc600078e0284 */
[----:B------:R-:W4:Y:S01]  /*1b9c0*/  LDL.LU.64 R180, [R1+0x638] ;  /* 0x0006380001b47983 */ /* 0x000f220000300a00 */
[----:B------:R-:W-:-:S03]  /*1b9d0*/  IMAD.WIDE R130, R5, 0x4, R130 ;  /* 0x0000000405827825 */ /* 0x000fc600078e0282 */
[----:B------:R1:W-:Y:S04]  /*1b9e0*/  STL.64 [R1+0xcd0], R134 ;  /* 0x000cd08601007387 */ /* 0x0003e80000100a00 */
[----:B------:R-:W4:Y:S01]  /*1b9f0*/  LDL.LU.64 R182, [R1+0x618] ;  /* 0x0006180001b67983 */ /* 0x000f220000300a00 */
[----:B------:R-:W-:-:S03]  /*1ba00*/  IMAD.WIDE R128, R5, 0x4, R128 ;  /* 0x0000000405807825 */ /* 0x000fc600078e0280 */
[----:B------:R1:W-:Y:S01]  /*1ba10*/  STL.64 [R1+0xd08], R132 ;  /* 0x000d088401007387 */ /* 0x0003e20000100a00 */
[----:B------:R-:W-:-:S03]  /*1ba20*/  IMAD.WIDE R126, R5, 0x4, R126 ;  /* 0x00000004057e7825 */ /* 0x000fc600078e027e */
[----:B------:R-:W4:Y:S04]  /*1ba30*/  LDL.LU.64 R184, [R1+0x5f8] ;  /* 0x0005f80001b87983 */ /* 0x000f280000300a00 */
[----:B------:R1:W-:Y:S01]  /*1ba40*/  STL.64 [R1+0xd38], R130 ;  /* 0x000d388201007387 */ /* 0x0003e20000100a00 */
[----:B------:R-:W-:-:S03]  /*1ba50*/  IMAD.WIDE R124, R5, 0x4, R124 ;  /* 0x00000004057c7825 */ /* 0x000fc600078e027c */
[----:B------:R-:W4:Y:S04]  /*1ba60*/  LDL.LU.64 R186, [R1+0x5d8] ;  /* 0x0005d80001ba7983 */ /* 0x000f280000300a00 */
[----:B------:R1:W-:Y:S04]  /*1ba70*/  STL.64 [R1+0xd70], R128 ;  /* 0x000d708001007387 */ /* 0x0003e80000100a00 */
[----:B------:R-:W4:Y:S04]  /*1ba80*/  LDL.LU.64 R70, [R1+0x5b8] ;  /* 0x0005b80001467983 */ /* 0x000f280000300a00 */
[----:B------:R1:W-:Y:S04]  /*1ba90*/  STL.64 [R1+0xdb0], R126 ;  /* 0x000db07e01007387 */ /* 0x0003e80000100a00 */
[----:B------:R1:W-:Y:S01]  /*1baa0*/  LDGSTS.E [R252+0x40400], desc[UR60][R138.64], P3 ;  /* 0x404000008afc7fae */ /* 0x0003e2000992187c */
[----:B------:R-:W-:-:S03]  /*1bab0*/  IMAD.WIDE R122, R5, 0x4, R122 ;  /* 0x00000004057a7825 */ /* 0x000fc600078e027a */
[----:B------:R1:W-:Y:S04]  /*1bac0*/  LDGSTS.E [R252+0x40800], desc[UR60][R136.64], P3 ;  /* 0x4080000088fc7fae */ /* 0x0003e8000992187c */
[----:B------:R1:W-:Y:S01]  /*1bad0*/  LDGSTS.E [R252+0x40c00], desc[UR60][R134.64], P3 ;  /* 0x40c0000086fc7fae */ /* 0x0003e2000992187c */
[----:B------:R-:W-:-:S03]  /*1bae0*/  IMAD.WIDE R120, R5, 0x4, R120 ;  /* 0x0000000405787825 */ /* 0x000fc600078e0278 */
[----:B------:R1:W-:Y:S01]  /*1baf0*/  LDGSTS.E [R252+0x41000], desc[UR60][R132.64], P3 ;  /* 0x4100000084fc7fae */ /* 0x0003e2000992187c */
[----:B------:R-:W-:-:S03]  /*1bb00*/  IMAD.WIDE R118, R5, 0x4, R68 ;  /* 0x0000000405767825 */ /* 0x000fc600078e0244 */
[----:B------:R1:W-:Y:S04]  /*1bb10*/  LDGSTS.E [R252+0x41400], desc[UR60][R130.64], P3 ;  /* 0x4140000082fc7fae */ /* 0x0003e8000992187c */
[----:B------:R-:W4:Y:S01]  /*1bb20*/  LDL.LU.64 R68, [R1+0x598] ;  /* 0x0005980001447983 */ /* 0x000f220000300a00 */
[----:B------:R-:W-:-:S03]  /*1bb30*/  IMAD.WIDE R116, R5, 0x4, R66 ;  /* 0x0000000405747825 */ /* 0x000fc600078e0242 */
[----:B------:R1:W-:Y:S04]  /*1bb40*/  STL.64 [R1+0xdf0], R124 ;  /* 0x000df07c01007387 */ /* 0x0003e80000100a00 */
[----:B------:R-:W4:Y:S04]  /*1bb50*/  LDL.LU.64 R66, [R1+0x578] ;  /* 0x0005780001427983 */ /* 0x000f280000300a00 */
[----:B------:R1:W-:Y:S04]  /*1bb60*/  STL.64 [R1+0xe20], R122 ;  /* 0x000e207a01007387 */ /* 0x0003e80000100a00 */
[----:B------:R1:W-:Y:S04]  /*1bb70*/  LDGSTS.E [R252+0x41800], desc[UR60][R128.64], P3 ;  /* 0x4180000080fc7fae */ /* 0x0003e8000992187c */
[----:B------:R1:W-:Y:S04]  /*1bb80*/  LDGSTS.E [R252+0x41c00], desc[UR60][R126.64], P3 ;  /* 0x41c000007efc7fae */ /* 0x0003e8000992187c */
[----:B------:R1:W-:Y:S04]  /*1bb90*/  LDGSTS.E [R252+0x42000], desc[UR60][R124.64], P3 ;  /* 0x420000007cfc7fae */ /* 0x0003e8000992187c */
[----:B------:R1:W-:Y:S04]  /*1bba0*/  LDGSTS.E [R252+0x42400], desc[UR60][R122.64], P3 ;  /* 0x424000007afc7fae */ /* 0x0003e8000992187c */
[----:B------:R-:W-:Y:S04]  /*1bbb0*/  LDGSTS.E [R252+0x42800], desc[UR60][R120.64], P3 ;  /* 0x4280000078fc7fae */ /* 0x000fe8000992187c */
[----:B------:R1:W-:Y:S04]  /*1bbc0*/  LDGSTS.E [R252+0x42c00], desc[UR60][R118.64], P3 ;  /* 0x42c0000076fc7fae */ /* 0x0003e8000992187c */
[----:B------:R1:W-:Y:S01]  /*1bbd0*/  LDGSTS.E [R252+0x43000], desc[UR60][R116.64], P3 ;  /* 0x4300000074fc7fae */ /* 0x0003e2000992187c */
[----:B--2---:R-:W-:-:S03]  /*1bbe0*/  IMAD.WIDE R114, R5, 0x4, R188 ;  /* 0x0000000405727825 */ /* 0x004fc600078e02bc */
[----:B------:R-:W2:Y:S04]  /*1bbf0*/  LDL.LU.64 R188, [R1+0x558] ;  /* 0x0005580001bc7983 */ /* 0x000ea80000300a00 */
[----:B------:R1:W-:Y:S01]  /*1bc00*/  STL.64 [R1+0xe50], R120 ;  /* 0x000e507801007387 */ /* 0x0003e20000100a00 */
[----:B---3--:R-:W-:-:S03]  /*1bc10*/  IMAD.WIDE R112, R5, 0x4, R190 ;  /* 0x0000000405707825 */ /* 0x008fc600078e02be */
[----:B------:R-:W3:Y:S04]  /*1bc20*/  LDL.LU.64 R190, [R1+0x538] ;  /* 0x0005380001be7983 */ /* 0x000ee80000300a00 */
[----:B------:R-:W-:Y:S04]  /*1bc30*/  STL.64 [R1+0xe70], R118 ;  /* 0x000e707601007387 */ /* 0x000fe80000100a00 */
[----:B------:R-:W-:Y:S01]  /*1bc40*/  STL.64 [R1+0xe90], R116 ;  /* 0x000e907401007387 */ /* 0x000fe20000100a00 */
[----:B----4-:R-:W-:-:S03]  /*1bc50*/  IMAD.WIDE R110, R5, 0x4, R64 ;  /* 0x00000004056e7825 */ /* 0x010fc600078e0240 */
[----:B------:R4:W-:Y:S01]  /*1bc60*/  LDGSTS.E [R252+0x43400], desc[UR60][R114.64], P3 ;  /* 0x4340000072fc7fae */ /* 0x0009e2000992187c */
[----:B------:R-:W-:-:S03]  /*1bc70*/  IMAD.WIDE R108, R5, 0x4, R192 ;  /* 0x00000004056c7825 */ /* 0x000fc600078e02c0 */
[----:B------:R-:W4:Y:S04]  /*1bc80*/  LDL.LU.64 R192, [R1+0x518] ;  /* 0x0005180001c07983 */ /* 0x000f280000300a00 */
[----:B------:R-:W-:Y:S04]  /*1bc90*/  STL.64 [R1+0xeb0], R114 ;  /* 0x000eb07201007387 */ /* 0x000fe80000100a00 */
[----:B------:R-:W4:Y:S01]  /*1bca0*/  LDL.LU.64 R60, [R1+0x4f8] ;  /* 0x0004f800013c7983 */ /* 0x000f220000300a00 */
[----:B------:R-:W-:-:S03]  /*1bcb0*/  IMAD.WIDE R106, R5, 0x4, R180 ;  /* 0x00000004056a7825 */ /* 0x000fc600078e02b4 */
        /* <DEDUP_REMOVED lines=9> */
[----:B------:R-:W4:Y:S04]  /*1bd50*/  LDL.LU.64 R184, [R1+0x478] ;  /* 0x0004780001b87983 */ /* 0x000f280000300a00 */
[----:B------:R-:W-:Y:S01]  /*1bd60*/  STL.64 [R1+0xf30], R106 ;  /* 0x000f306a01007387 */ /* 0x000fe20000100a00 */
[----:B------:R-:W-:-:S03]  /*1bd70*/  IMAD.WIDE R98, R5, 0x4, R70 ;  /* 0x0000000405627825 */ /* 0x000fc600078e0246 */
[----:B------:R-:W4:Y:S04]  /*1bd80*/  LDL.LU.64 R186, [R1+0x458] ;  /* 0x0004580001ba7983 */ /* 0x000f280000300a00 */
[----:B------:R-:W-:Y:S04]  /*1bd90*/  STL.64 [R1+0xf50], R104 ;  /* 0x000f506801007387 */ /* 0x000fe80000100a00 */
[----:B------:R-:W4:Y:S04]  /*1bda0*/  LDL.LU.64 R70, [R1+0x438] ;  /* 0x0004380001467983 */ /* 0x000f280000300a00 */
[----:B------:R-:W-:Y:S04]  /*1bdb0*/  STL.64 [R1+0xf70], R102 ;  /* 0x000f706601007387 */ /* 0x000fe80000100a00 */
[----:B------:R1:W-:Y:S04]  /*1bdc0*/  LDGSTS.E [R252+0x43800], desc[UR60][R112.64], P3 ;  /* 0x4380000070fc7fae */ /* 0x0003e8000992187c */
[----:B------:R-:W-:Y:S01]  /*1bdd0*/  LDGSTS.E [R252+0x43c00], desc[UR60][R110.64], P3 ;  /* 0x43c000006efc7fae */ /* 0x000fe2000992187c */
[----:B------:R-:W-:-:S03]  /*1bde0*/  IMAD.WIDE R96, R5, 0x4, R68 ;  /* 0x0000000405607825 */ /* 0x000fc600078e0244 */
[----:B------:R1:W-:Y:S04]  /*1bdf0*/  LDGSTS.E [R252+0x44000], desc[UR60][R108.64], P3 ;  /* 0x440000006cfc7fae */ /* 0x0003e8000992187c */
[----:B------:R-:W4:Y:S04]  /*1be00*/  LDL.LU.64 R68, [R1+0x418] ;  /* 0x0004180001447983 */ /* 0x000f280000300a00 */
[----:B------:R-:W-:Y:S01]  /*1be10*/  STL.64 [R1+0xf90], R100 ;  /* 0x000f906401007387 */ /* 0x000fe20000100a00 */
[----:B------:R-:W-:-:S03]  /*1be20*/  IMAD.WIDE R94, R5, 0x4, R66 ;  /* 0x00000004055e7825 */ /* 0x000fc600078e0242 */
[----:B------:R1:W-:Y:S04]  /*1be30*/  LDGSTS.E [R252+0x44400], desc[UR60][R106.64], P3 ;  /* 0x444000006afc7fae */ /* 0x0003e8000992187c */
[----:B------:R1:W-:Y:S04]  /*1be40*/  LDGSTS.E [R252+0x44800], desc[UR60][R104.64], P3 ;  /* 0x4480000068fc7fae */ /* 0x0003e8000992187c */
[----:B------:R1:W-:Y:S04]  /*1be50*/  LDGSTS.E [R252+0x44c00], desc[UR60][R102.64], P3 ;  /* 0x44c0000066fc7fae */ /* 0x0003e8000992187c */
[----:B------:R1:W-:Y:S04]  /*1be60*/  LDGSTS.E [R252+0x45000], desc[UR60][R100.64], P3 ;  /* 0x4500000064fc7fae */ /* 0x0003e8000992187c */
[----:B------:R1:W-:Y:S04]  /*1be70*/  LDGSTS.E [R252+0x45400], desc[UR60][R98.64], P3 ;  /* 0x4540000062fc7fae */ /* 0x0003e8000992187c */
[----:B------:R1:W-:Y:S04]  /*1be80*/  LDGSTS.E [R252+0x45800], desc[UR60][R96.64], P3 ;  /* 0x4580000060fc7fae */ /* 0x0003e8000992187c */
[----:B------:R1:W-:Y:S01]  /*1be90*/  LDGSTS.E [R252+0x45c00], desc[UR60][R94.64], P3 ;  /* 0x45c000005efc7fae */ /* 0x0003e2000992187c */
[----:B--2---:R-:W-:-:S03]  /*1bea0*/  IMAD.WIDE R92, R5, 0x4, R188 ;  /* 0x00000004055c7825 */ /* 0x004fc600078e02bc */
[----:B------:R-:W2:Y:S04]  /*1beb0*/  LDL.LU.64 R188, [R1+0x3f0] ;  /* 0x0003f00001bc7983 */ /* 0x000ea80000300a00 */
[----:B------:R-:W-:Y:S01]  /*1bec0*/  STL.64 [R1+0xfb0], R98 ;  /* 0x000fb06201007387 */ /* 0x000fe20000100a00 */
[----:B---3--:R-:W-:-:S03]  /*1bed0*/  IMAD.WIDE R90, R5, 0x4, R190 ;  /* 0x00000004055a7825 */ /* 0x008fc600078e02be */
[----:B------:R-:W3:Y:S04]  /*1bee0*/  LDL.LU.64 R66, [R1+0x3d0] ;  /* 0x0003d00001427983 */ /* 0x000ee80000300a00 */
[----:B------:R-:W3:Y:S04]  /*1bef0*/  LDL.LU.64 R190, [R1+0x3b0] ;  /* 0x0003b00001be7983 */ /* 0x000ee80000300a00 */
[----:B------:R-:W-:Y:S04]  /*1bf00*/  STL.64 [R1+0xfd0], R96 ;  /* 0x000fd06001007387 */ /* 0x000fe80000100a00 */
[----:B------:R1:W-:Y:S01]  /*1bf10*/  LDGSTS.E [R252+0x46000], desc[UR60][R92.64], P3 ;  /* 0x460000005cfc7fae */ /* 0x0003e2000992187c */
[----:B----4-:R-:W-:-:S03]  /*1bf20*/  IMAD.WIDE R88, R5, 0x4, R192 ;  /* 0x0000000405587825 */ /* 0x010fc600078e02c0 */
[----:B------:R-:W4:Y:S04]  /*1bf30*/  LDL.LU.64 R192, [R1+0x390] ;  /* 0x0003900001c07983 */ /* 0x000f280000300a00 */
[----:B------:R-:W-:Y:S01]  /*1bf40*/  STL.64 [R1+0xff0], R94 ;  /* 0x000ff05e01007387 */ /* 0x000fe20000100a00 */
[----:B------:R-:W-:-:S03]  /*1bf50*/  IMAD.WIDE R86, R5, 0x4, R60 ;  /* 0x0000000405567825 */ /* 0x000fc600078e023c */
        /* <DEDUP_REMOVED lines=17> */
[----:B------:R-:W-:Y:S04]  /*1c070*/  STL.64 [R1+0x10d0], R80 ;  /* 0x0010d05001007387 */ /* 0x000fe80000100a00 */
[----:B------:R-:W4:Y:S04]  /*1c080*/  LDL.LU.64 R186, [R1+0x2d0] ;  /* 0x0002d00001ba7983 */ /* 0x000f280000300a00 */
[----:B------:R-:W-:Y:S04]  /*1c090*/  STL.64 [R1+0x10f0], R78 ;  /* 0x0010f04e01007387 */ /* 0x000fe80000100a00 */
[----:B------:R1:W-:Y:S04]  /*1c0a0*/  LDGSTS.E [R252+0x46400], desc[UR60][R90.64], P3 ;  /* 0x464000005afc7fae */ /* 0x0003e8000992187c */
[----:B------:R1:W-:Y:S01]  /*1c0b0*/  LDGSTS.E [R252+0x46800], desc[UR60][R88.64], P3 ;  /* 0x4680000058fc7fae */ /* 0x0003e2000992187c */
[----:B------:R-:W-:-:S03]  /*1c0c0*/  IMAD.WIDE R72, R5, 0x4, R68 ;  /* 0x0000000405487825 */ /* 0x000fc600078e0244 */
[----:B------:R1:W-:Y:S04]  /*1c0d0*/  LDGSTS.E [R252+0x46c00], desc[UR60][R86.64], P3 ;  /* 0x46c0000056fc7fae */ /* 0x0003e8000992187c */
        /* <DEDUP_REMOVED lines=11> */
[----:B------:R-:W-:Y:S01]  /*1c190*/  STL.64 [R1+0x1130], R74 ;  /* 0x0011304a01007387 */ /* 0x000fe20000100a00 */
[----:B------:R-:W-:-:S03]  /*1c1a0*/  IMAD.WIDE R66, R5, 0x4, R190 ;  /* 0x0000000405427825 */ /* 0x000fc600078e02be */
[----:B------:R-:W3:Y:S04]  /*1c1b0*/  LDL.LU.64 R190, [R1+0x290] ;  /* 0x0002900001be7983 */ /* 0x000ee80000300a00 */
[----:B------:R-:W-:Y:S04]  /*1c1c0*/  STL.64 [R1+0x1150], R72 ;  /* 0x0011504801007387 */ /* 0x000fe80000100a00 */
[----:B------:R1:W-:Y:S01]  /*1c1d0*/  LDGSTS.E [R252+0x60c00], desc[UR60][R70.64], P3 ;  /* 0x60c0000046fc7fae */ /* 0x0003e2000992187c */
[----:B----4-:R-:W-:-:S03]  /*1c1e0*/  IMAD.WIDE R64, R5, 0x4, R192 ;  /* 0x0000000405407825 */ /* 0x010fc600078e02c0 */
[----:B------:R-:W4:Y:S04]  /*1c1f0*/  LDL.LU.64 R192, [R1+0x270] ;  /* 0x0002700001c07983 */ /* 0x000f280000300a00 */
[----:B------:R-:W-:Y:S04]  /*1c200*/  STL.64 [R1+0x1170], R70 ;  /* 0x0011704601007387 */ /* 0x000fe80000100a00 */
[----:B------:R1:W-:Y:S01]  /*1c210*/  STL.64 [R1+0x1190], R68 ;  /* 0x0011904401007387 */ /* 0x0003e20000100a00 */
[----:B------:R-:W-:-:S03]  /*1c220*/  IMAD.WIDE R62, R5, 0x4, R62 ;  /* 0x00000004053e7825 */ /* 0x000fc600078e023e */
[----:B------:R-:W4:Y:S04]  /*1c230*/  LDL.LU.64 R40, [R1+0x250] ;  /* 0x0002500001287983 */ /* 0x000f280000300a00 */
[----:B------:R-:W4:Y:S04]  /*1c240*/  LDL.LU.64 R38, [R1+0x230] ;  /* 0x0002300001267983 */ /* 0x000f280000300a00 */
        /* <DEDUP_REMOVED lines=8> */
[----:B------:R-:W-:Y:S01]  /*1c2d0*/  STL.64 [R1+0x11d8], R62 ;  /* 0x0011d83e01007387 */ /* 0x000fe20000100a00 */
[----:B------:R-:W-:-:S03]  /*1c2e0*/  IMAD.WIDE R56, R5, 0x4, R182 ;  /* 0x0000000405387825 */ /* 0x000fc600078e02b6 */
[----:B------:R-:W4:Y:S04]  /*1c2f0*/  LDL.LU.64 R172, [R1+0x190] ;  /* 0x0001900001ac7983 */ /* 0x000f280000300a00 */
[----:B------:R-:W4:Y:S04]  /*1c300*/  LDL.LU.64 R176, [R1+0x170] ;  /* 0x0001700001b07983 */ /* 0x000f280000300a00 */
[----:B------:R1:W-:Y:S01]  /*1c310*/  STL.64 [R1+0x11f0], R60 ;  /* 0x0011f03c01007387 */ /* 0x0003e20000100a00 */
[----:B------:R-:W-:-:S03]  /*1c320*/  IMAD.WIDE R54, R5, 0x4, R184 ;  /* 0x0000000405367825 */ /* 0x000fc600078e02b8 */
[----:B------:R-:W4:Y:S04]  /*1c330*/  LDL.LU.64 R178, [R1+0x150] ;  /* 0x0001500001b27983 */ /* 0x000f280000300a00 */
[----:B------:R-:W1:Y:S01]  /*1c340*/  LDL.LU.64 R180, [R1+0x130] ;  /* 0x0001300001b47983 */ /* 0x000e620000300a00 */
[----:B------:R-:W-:-:S03]  /*1c350*/  IMAD.WIDE R52, R5, 0x4, R186 ;  /* 0x0000000405347825 */ /* 0x000fc600078e02ba */
[----:B------:R-:W-:Y:S04]  /*1c360*/  STL.64 [R1+0x1208], R58 ;  /* 0x0012083a01007387 */ /* 0x000fe80000100a00 */
[----:B------:R-:W4:Y:S04]  /*1c370*/  LDL.LU.64 R182, [R1+0x110] ;  /* 0x0001100001b67983 */ /* 0x000f280000300a00 */
[----:B------:R-:W4:Y:S04]  /*1c380*/  LDL.LU.64 R184, [R1+0xf0] ;  /* 0x0000f00001b87983 */ /* 0x000f280000300a00 */
[----:B------:R-:W-:Y:S04]  /*1c390*/  STL.64 [R1+0x1220], R56 ;  /* 0x0012203801007387 */ /* 0x000fe80000100a00 */
[----:B------:R-:W4:Y:S04]  /*1c3a0*/  LDL.LU.64 R186, [R1+0xd0] ;  /* 0x0000d00001ba7983 */ /* 0x000f280000300a00 */
[----:B------:R1:W-:Y:S04]  /*1c3b0*/  LDGSTS.E [R252+0x61000], desc[UR60][R68.64], P3 ;  /* 0x6100000044fc7fae */ /* 0x0003e8000992187c */
        /* <DEDUP_REMOVED lines=10> */
[----:B------:R-:W-:Y:S04]  /*1c460*/  STL.64 [R1+0x1238], R54 ;  /* 0x0012383601007387 */ /* 0x000fe80000100a00 */
[----:B------:R2:W-:Y:S01]  /*1c470*/  LDGSTS.E [R252+0x63400], desc[UR60][R50.64], P3 ;  /* 0x6340000032fc7fae */ /* 0x0005e2000992187c */
[----:B---3--:R-:W-:-:S03]  /*1c480*/  IMAD.WIDE R48, R5, 0x4, R190 ;  /* 0x0000000405307825 */ /* 0x008fc600078e02be */
[----:B------:R-:W3:Y:S04]  /*1c490*/  LDL.LU.64 R190, [R1+0x90] ;  /* 0x0000900001be7983 */ /* 0x000ee80000300a00 */
[----:B------:R3:W-:Y:S01]  /*1c4a0*/  LDGSTS.E [R252+0x63800], desc[UR60][R48.64], P3 ;  /* 0x6380000030fc7fae */ /* 0x0007e2000992187c */
[----:B----4-:R-:W-:-:S03]  /*1c4b0*/  IMAD.WIDE R46, R5, 0x4, R192 ;  /* 0x00000004052e7825 */ /* 0x010fc600078e02c0 */
[----:B------:R-:W4:Y:S04]  /*1c4c0*/  LDL.LU.64 R192, [R1+0x70] ;  /* 0x0000700001c07983 */ /* 0x000f280000300a00 */
[----:B------:R-:W-:Y:S04]  /*1c4d0*/  STL.64 [R1+0x1250], R52 ;  /* 0x0012503401007387 */ /* 0x000fe80000100a00 */
[----:B------:R-:W-:Y:S01]  /*1c4e0*/  STL.64 [R1+0x1268], R50 ;  /* 0x0012683201007387 */ /* 0x000fe20000100a00 */
[----:B------:R-:W-:-:S03]  /*1c4f0*/  IMAD.WIDE R44, R5, 0x4, R40 ;  /* 0x00000004052c7825 */ /* 0x000fc600078e0228 */
[----:B------:R-:W-:Y:S01]  /*1c500*/  STL.64 [R1+0x1278], R48 ;  /* 0x0012783001007387 */ /* 0x000fe20000100a00 */
[----:B------:R-:W-:-:S03]  /*1c510*/  IMAD.WIDE R42, R5, 0x4, R38 ;  /* 0x00000004052a7825 */ /* 0x000fc600078e0226 */
[----:B------:R-:W-:Y:S04]  /*1c520*/  STL.64 [R1+0x1288], R46 ;  /* 0x0012882e01007387 */ /* 0x000fe80000100a00 */
[----:B------:R4:W-:Y:S01]  /*1c530*/  LDGSTS.E [R252+0x63c00], desc[UR60][R46.64], P3 ;  /* 0x63c000002efc7fae */ /* 0x0009e2000992187c */
[----:B------:R-:W-:-:S03]  /*1c540*/  IMAD.WIDE R40, R5, 0x4, R162 ;  /* 0x0000000405287825 */ /* 0x000fc600078e02a2 */
[----:B------:R-:W-:Y:S01]  /*1c550*/  STL.64 [R1+0x1298], R44 ;  /* 0x0012982c01007387 */ /* 0x000fe20000100a00 */
[----:B------:R-:W-:-:S03]  /*1c560*/  IMAD.WIDE R38, R5, 0x4, R164 ;  /* 0x0000000405267825 */ /* 0x000fc600078e02a4 */
[----:B------:R-:W-:Y:S01]  /*1c570*/  STL.64 [R1+0x12a8], R42 ;  /* 0x0012a82a01007387 */ /* 0x000fe20000100a00 */
[----:B------:R-:W-:-:S03]  /*1c580*/  IMAD.WIDE R36, R5, 0x4, R166 ;  /* 0x0000000405247825 */ /* 0x000fc600078e02a6 */
[----:B------:R4:W-:Y:S01]  /*1c590*/  STL.64 [R1+0x12b8], R40 ;  /* 0x0012b82801007387 */ /* 0x0009e20000100a00 */
[----:B------:R-:W-:-:S03]  /*1c5a0*/  IMAD.WIDE R34, R5, 0x4, R170 ;  /* 0x0000000405227825 */ /* 0x000fc600078e02aa */
[----:B------:R4:W-:Y:S04]  /*1c5b0*/  STL.64 [R1+0x12c8], R38 ;  /* 0x0012c82601007387 */ /* 0x0009e80000100a00 */
[----:B------:R4:W-:Y:S01]  /*1c5c0*/  STL.64 [R1+0x12d8], R36 ;  /* 0x0012d82401007387 */ /* 0x0009e20000100a00 */
[----:B------:R-:W-:-:S03]  /*1c5d0*/  IMAD.WIDE R32, R5, 0x4, R172 ;  /* 0x0000000405207825 */ /* 0x000fc600078e02ac */
[----:B------:R4:W-:Y:S01]  /*1c5e0*/  STL.64 [R1+0x12e8], R34 ;  /* 0x0012e82201007387 */ /* 0x0009e20000100a00 */
[----:B------:R-:W-:-:S03]  /*1c5f0*/  IMAD.WIDE R30, R5, 0x4, R176 ;  /* 0x00000004051e7825 */ /* 0x000fc600078e02b0 */
[----:B------:R4:W-:Y:S01]  /*1c600*/  STL.64 [R1+0x12f8], R32 ;  /* 0x0012f82001007387 */ /* 0x0009e20000100a00 */
[----:B------:R-:W-:-:S03]  /*1c610*/  IMAD.WIDE R28, R5, 0x4, R178 ;  /* 0x00000004051c7825 */ /* 0x000fc600078e02b2 */
[----:B------:R4:W-:Y:S01]  /*1c620*/  STL.64 [R1+0x1300], R30 ;  /* 0x0013001e01007387 */ /* 0x0009e20000100a00 */
[----:B-1----:R-:W-:-:S03]  /*1c630*/  IMAD.WIDE R26, R5, 0x4, R180 ;  /* 0x00000004051a7825 */ /* 0x002fc600078e02b4 */
[----:B------:R1:W-:Y:S01]  /*1c640*/  STL.64 [R1+0x1308], R28 ;  /* 0x0013081c01007387 */ /* 0x0003e20000100a00 */
[----:B------:R-:W-:-:S03]  /*1c650*/  IMAD.WIDE R24, R5, 0x4, R182 ;  /* 0x0000000405187825 */ /* 0x000fc600078e02b6 */
[----:B------:R1:W-:Y:S01]  /*1c660*/  STL.64 [R1+0x1310], R26 ;  /* 0x0013101a01007387 */ /* 0x0003e20000100a00 */
[----:B------:R-:W-:-:S03]  /*1c670*/  IMAD.WIDE R14, R5, 0x4, R184 ;  /* 0x00000004050e7825 */ /* 0x000fc600078e02b8 */
[----:B------:R1:W-:Y:S01]  /*1c680*/  STL.64 [R1+0x1318], R24 ;  /* 0x0013181801007387 */ /* 0x0003e20000100a00 */
[----:B------:R-:W-:-:S03]  /*1c690*/  IMAD.WIDE R12, R5, 0x4, R186 ;  /* 0x00000004050c7825 */ /* 0x000fc600078e02ba */
[----:B------:R1:W-:Y:S04]  /*1c6a0*/  STL.64 [R1+0x1320], R14 ;  /* 0x0013200e01007387 */ /* 0x0003e80000100a00 */
[----:B------:R1:W-:Y:S04]  /*1c6b0*/  STL.64 [R1+0x1328], R12 ;  /* 0x0013280c01007387 */ /* 0x0003e80000100a00 */
        /* <DEDUP_REMOVED lines=13> */
[----:B--2---:R-:W-:-:S05]  /*1c790*/  IMAD.WIDE R10, R5, 0x4, R188 ;  /* 0x00000004050a7825 */ /* 0x004fca00078e02bc */
[----:B------:R2:W-:Y:S04]  /*1c7a0*/  STL.64 [R1+0x1330], R10 ;  /* 0x0013300a01007387 */ /* 0x0005e80000100a00 */
[----:B------:R2:W-:Y:S01]  /*1c7b0*/  LDGSTS.E [R252+0x67400], desc[UR60][R10.64], P3 ;  /* 0x674000000afc7fae */ /* 0x0005e2000992187c */
[----:B---3--:R-:W-:-:S05]  /*1c7c0*/  IMAD.WIDE R8, R5, 0x4, R190 ;  /* 0x0000000405087825 */ /* 0x008fca00078e02be */
[----:B------:R3:W-:Y:S04]  /*1c7d0*/  STL.64 [R1+0x1338], R8 ;  /* 0x0013380801007387 */ /* 0x0007e80000100a00 */
[----:B------:R3:W-:Y:S01]  /*1c7e0*/  LDGSTS.E [R252+0x67800], desc[UR60][R8.64], P3 ;  /* 0x6780000008fc7fae */ /* 0x0007e2000992187c */
[----:B----4-:R-:W-:-:S05]  /*1c7f0*/  IMAD.WIDE R2, R5, 0x4, R192 ;  /* 0x0000000405027825 */ /* 0x010fca00078e02c0 */
[----:B------:R4:W-:Y:S04]  /*1c800*/  STL.64 [R1+0x1340], R2 ;  /* 0x0013400201007387 */ /* 0x0009e80000100a00 */
[----:B------:R-:W2:Y:S04]  /*1c810*/  LDL.LU.64 R188, [R1+0x850] ;  /* 0x0008500001bc7983 */ /* 0x000ea80000300a00 */
[----:B------:R-:W3:Y:S04]  /*1c820*/  LDL.LU.64 R190, [R1+0x830] ;  /* 0x0008300001be7983 */ /* 0x000ee80000300a00 */
[----:B------:R-:W4:Y:S04]  /*1c830*/  LDL.LU.64 R192, [R1+0x810] ;  /* 0x0008100001c07983 */ /* 0x000f280000300a00 */
        /* <DEDUP_REMOVED lines=10> */
[----:B------:R1:W-:Y:S01]  /*1c8e0*/  LDGSTS.E [R252+0x67c00], desc[UR60][R2.64], P3 ;  /* 0x67c0000002fc7fae */ /* 0x0003e2000992187c */
[----:B--2---:R-:W-:-:S03]  /*1c8f0*/  IMAD.WIDE R140, R5, 0x4, R188 ;  /* 0x00000004058c7825 */ /* 0x004fc600078e02bc */
[----:B------:R-:W2:Y:S01]  /*1c900*/  LDL.LU.64 R188, [R1+0x6b0] ;  /* 0x0006b00001bc7983 */ /* 0x000ea20000300a00 */
[----:B---3--:R-:W-:-:S03]  /*1c910*/  IMAD.WIDE R138, R5, 0x4, R190 ;  /* 0x00000004058a7825 */ /* 0x008fc600078e02be */
[----:B------:R-:W3:Y:S01]  /*1c920*/  LDL.LU.64 R190, [R1+0x690] ;  /* 0x0006900001be7983 */ /* 0x000ee20000300a00 */
[----:B----4-:R-:W-:-:S03]  /*1c930*/  IMAD.WIDE R136, R5, 0x4, R192 ;  /* 0x0000000405887825 */ /* 0x010fc600078e02c0 */
[----:B------:R-:W-:Y:S04]  /*1c940*/  STL.64 [R1+0x9a0], R140 ;  /* 0x0009a08c01007387 */ /* 0x000fe80000100a00 */
        /* <DEDUP_REMOVED lines=8> */
[----:B------:R1:W-:Y:S01]  /*1c9d0*/  STL.64 [R1+0xa80], R134 ;  /* 0x000a808601007387 */ /* 0x0003e20000100a00 */
        /* <DEDUP_REMOVED lines=13> */
[----:B------:R-:W4:Y:S04]  /*1cab0*/  LDL.LU.64 R70, [R1+0x5b0] ;  /* 0x0005b00001467983 */ /* 0x000f280000300a00 */
[----:B------:R1:W-:Y:S04]  /*1cac0*/  STL.64 [R1+0xb60], R126 ;  /* 0x000b607e01007387 */ /* 0x0003e80000100a00 */
[----:B------:R-:W4:Y:S04]  /*1cad0*/  LDL.LU.64 R68, [R1+0x590] ;  /* 0x0005900001447983 */ /* 0x000f280000300a00 */
[----:B------:R1:W-:Y:S04]  /*1cae0*/  STL.64 [R1+0xb88], R124 ;  /* 0x000b887c01007387 */ /* 0x0003e80000100a00 */
[----:B------:R-:W4:Y:S04]  /*1caf0*/  LDL.LU.64 R66, [R1+0x570] ;  /* 0x0005700001427983 */ /* 0x000f280000300a00 */
        /* <DEDUP_REMOVED lines=15> */
[----:B------:R-:W2:Y:S01]  /*1cbf0*/  LDL.LU.64 R188, [R1+0x550] ;  /* 0x0005500001bc7983 */ /* 0x000ea20000300a00 */
[----:B---3--:R-:W-:-:S03]  /*1cc00*/  IMAD.WIDE R112, R5, 0x4, R190 ;  /* 0x0000000405707825 */ /* 0x008fc600078e02be */
[----:B------:R3:W-:Y:S04]  /*1cc10*/  STL.64 [R1+0xc38], R120 ;  /* 0x000c387801007387 */ /* 0x0007e80000100a00 */
[----:B------:R-:W3:Y:S04]  /*1cc20*/  LDL.LU.64 R190, [R1+0x530] ;  /* 0x0005300001be7983 */ /* 0x000ee80000300a00 */
[----:B------:R-:W-:Y:S04]  /*1cc30*/  STL.64 [R1+0xc80], R118 ;  /* 0x000c807601007387 */ /* 0x000fe80000100a00 */
[----:B------:R-:W-:Y:S01]  /*1cc40*/  STL.64 [R1+0xcc8], R116 ;  /* 0x000cc87401007387 */ /* 0x000fe20000100a00 */
[----:B----4-:R-:W-:-:S03]  /*1cc50*/  IMAD.WIDE R108, R5, 0x4, R192 ;  /* 0x00000004056c7825 */ /* 0x010fc600078e02c0 */
        /* <DEDUP_REMOVED lines=8> */
[----:B------:R-:W-:Y:S01]  /*1cce0*/  STL.64 [R1+0xd68], R110 ;  /* 0x000d686e01007387 */ /* 0x000fe20000100a00 */
[----:B------:R-:W-:-:S03]  /*1ccf0*/  IMAD.WIDE R102, R5, 0x4, R184 ;  /* 0x0000000405667825 */ /* 0x000fc600078e02b8 */
[----:B------:R-:W4:Y:S04]  /*1cd00*/  LDL.LU.64 R180, [R1+0x4b0] ;  /* 0x0004b00001b47983 */ /* 0x000f280000300a00 */
[----:B------:R-:W-:Y:S01]  /*1cd10*/  STL.64 [R1+0xda8], R108 ;  /* 0x000da86c01007387 */ /* 0x000fe20000100a00 */
[----:B------:R-:W-:-:S03]  /*1cd20*/  IMAD.WIDE R100, R5, 0x4, R186 ;  /* 0x0000000405647825 */ /* 0x000fc600078e02ba */
[----:B------:R-:W4:Y:S04]  /*1cd30*/  LDL.LU.64 R182, [R1+0x490] ;  /* 0x0004900001b67983 */ /* 0x000f280000300a00 */
[----:B------:R-:W4:Y:S01]  /*1cd40*/  LDL.LU.64 R184, [R1+0x470] ;  /* 0x0004700001b87983 */ /* 0x000f220000300a00 */
[----:B------:R-:W-:-:S03]  /*1cd50*/  IMAD.WIDE R98, R5, 0x4, R70 ;  /* 0x0000000405627825 */ /* 0x000fc600078e0246 */
[----:B------:R-:W-:Y:S04]  /*1cd60*/  STL.64 [R1+0xde8], R106 ;  /* 0x000de86a01007387 */ /* 0x000fe80000100a00 */
[----:B------:R-:W4:Y:S01]  /*1cd70*/  LDL.LU.64 R186, [R1+0x450] ;  /* 0x0004500001ba7983 */ /* 0x000f220000300a00 */
[----:B------:R-:W-:-:S03]  /*1cd80*/  IMAD.WIDE R96, R5, 0x4, R68 ;  /* 0x0000000405607825 */ /* 0x000fc600078e0244 */
[----:B------:R-:W-:Y:S04]  /*1cd90*/  STL.64 [R1+0xe18], R104 ;  /* 0x000e186801007387 */ /* 0x000fe80000100a00 */
[----:B------:R-:W4:Y:S04]  /*1cda0*/  LDL.LU.64 R70, [R1+0x430] ;  /* 0x0004300001467983 */ /* 0x000f280000300a00 */
[----:B------:R-:W-:Y:S01]  /*1cdb0*/  STL.64 [R1+0xe48], R102 ;  /* 0x000e486601007387 */ /* 0x000fe20000100a00 */
[----:B------:R-:W-:-:S03]  /*1cdc0*/  IMAD.WIDE R94, R5, 0x4, R66 ;  /* 0x00000004055e7825 */ /* 0x000fc600078e0242 */
[----:B------:R-:W4:Y:S04]  /*1cdd0*/  LDL.LU.64 R68, [R1+0x410] ;  /* 0x0004100001447983 */ /* 0x000f280000300a00 */
[----:B------:R-:W-:Y:S04]  /*1cde0*/  STL.64 [R1+0xe68], R100 ;  /* 0x000e686401007387 */ /* 0x000fe80000100a00 */
[----:B------:R1:W-:Y:S04]  /*1cdf0*/  LDGSTS.E [R249+0x43500], desc[UR60][R114.64], P3 ;  /* 0x4350000072f97fae */ /* 0x0003e8000992187c */
[----:B------:R1:W-:Y:S04]  /*1ce00*/  LDGSTS.E [R249+0x43900], desc[UR60][R112.64], P3 ;  /* 0x4390000070f97fae */ /* 0x0003e8000992187c */
[----:B------:R-:W-:Y:S04]  /*1ce10*/  LDGSTS.E [R249+0x43d00], desc[UR60][R110.64], P3 ;  /* 0x43d000006ef97fae */ /* 0x000fe8000992187c */
        /* <DEDUP_REMOVED lines=14> */
[----:B------:R-:W-:Y:S01]  /*1cf00*/  STL.64 [R1+0xea8], R96 ;  /* 0x000ea86001007387 */ /* 0x000fe20000100a00 */
        /* <DEDUP_REMOVED lines=22> */
[----:B------:R-:W4:Y:S01]  /*1d070*/  LDL.LU.64 R186, [R1+0x2c8] ;  /* 0x0002c80001ba7983 */ /* 0x000f220000300a00 */
[----:B------:R-:W-:-:S03]  /*1d080*/  IMAD.WIDE R72, R5, 0x4, R68 ;  /* 0x0000000405487825 */ /* 0x000fc600078e0244 */
[----:B------:R-:W-:Y:S04]  /*1d090*/  STL.64 [R1+0xfc8], R78 ;  /* 0x000fc84e01007387 */ /* 0x000fe80000100a00 */
        /* <DEDUP_REMOVED lines=18> */
[----:B------:R-:W-:Y:S01]  /*1d1c0*/  STL.64 [R1+0x1028], R72 ;  /* 0x0010284801007387 */ /* 0x000fe20000100a00 */
[----:B----4-:R-:W-:-:S03]  /*1d1d0*/  IMAD.WIDE R64, R5, 0x4, R192 ;  /* 0x0000000405407825 */ /* 0x010fc600078e02c0 */
[----:B------:R-:W4:Y:S04]  /*1d1e0*/  LDL.LU.64 R192, [R1+0x268] ;  /* 0x0002680001c07983 */ /* 0x000f280000300a00 */
[----:B------:R-:W-:Y:S04]  /*1d1f0*/  STL.64 [R1+0x1048], R70 ;  /* 0x0010484601007387 */ /* 0x000fe80000100a00 */
[----:B------:R1:W-:Y:S01]  /*1d200*/  STL.64 [R1+0x1068], R68 ;  /* 0x0010684401007387 */ /* 0x0003e20000100a00 */
[----:B------:R-:W-:-:S03]  /*1d210*/  IMAD.WIDE R62, R5, 0x4, R62 ;  /* 0x00000004053e7825 */ /* 0x000fc600078e023e */
[----:B------:R-:W1:Y:S04]  /*1d220*/  LDL.LU.64 R40, [R1+0x248] ;  /* 0x0002480001287983 */ /* 0x000e680000300a00 */
        /* <DEDUP_REMOVED lines=16> */
[----:B------:R-:W4:Y:S01]  /*1d330*/  LDL.LU.64 R180, [R1+0x128] ;  /* 0x0001280001b47983 */ /* 0x000f220000300a00 */
        /* <DEDUP_REMOVED lines=27> */
[----:B-1----:R-:W-:-:S03]  /*1d4f0*/  IMAD.WIDE R44, R5, 0x4, R40 ;  /* 0x00000004052c7825 */ /* 0x002fc600078e0228 */
        /* <DEDUP_REMOVED lines=44> */
[----:B---3--:R-:W-:-:S04]  /*1d7c0*/  IMAD.WIDE R8, R5, 0x4, R190 ;  /* 0x0000000405087825 */ /* 0x008fc800078e02be */
[C---:B----4-:R-:W-:Y:S01]  /*1d7d0*/  IMAD.WIDE R2, R5.reuse, 0x4, R192 ;  /* 0x0000000405027825 */ /* 0x050fe200078e02c0 */
[----:B------:R3:W-:Y:S04]  /*1d7e0*/  STL.64 [R1+0x12e0], R8 ;  /* 0x0012e00801007387 */ /* 0x0007e80000100a00 */
        /* <DEDUP_REMOVED lines=14> */
[----:B------:R1:W-:Y:S04]  /*1d8d0*/  LDGSTS.E [R249+0x67900], desc[UR60][R8.64], P3 ;  /* 0x6790000008f97fae */ /* 0x0003e8000992187c */
        /* <DEDUP_REMOVED lines=29> */
[----:B------:R-:W4:Y:S04]  /*1dab0*/  LDL.LU.64 R70, [R1+0x5a8] ;  /* 0x0005a80001467983 */ /* 0x000f280000300a00 */
[----:B------:R-:W-:Y:S04]  /*1dac0*/  STL.64 [R1+0x9c8], R126 ;  /* 0x0009c87e01007387 */ /* 0x000fe80000100a00 */
[----:B------:R-:W4:Y:S04]  /*1dad0*/  LDL.LU.64 R68, [R1+0x588] ;  /* 0x0005880001447983 */ /* 0x000f280000300a00 */
[----:B------:R-:W-:Y:S04]  /*1dae0*/  STL.64 [R1+0x9e8], R124 ;  /* 0x0009e87c01007387 */ /* 0x000fe80000100a00 */
[----:B------:R-:W4:Y:S04]  /*1daf0*/  LDL.LU.64 R66, [R1+0x568] ;  /* 0x0005680001427983 */ /* 0x000f280000300a00 */
[----:B------:R-:W-:Y:S04]  /*1db00*/  STL.64 [R1+0xa08], R122 ;  /* 0x000a087a01007387 */ /* 0x000fe80000100a00 */
        /* <DEDUP_REMOVED lines=12> */
[----:B------:R-:W-:Y:S01]  /*1dbd0*/  LDGSTS.E [R250+0x43200], desc[UR60][R116.64], P3 ;  /* 0x4320000074fa7fae */ /* 0x000fe2000992187c */
[----:B--2---:R-:W-:-:S03]  /*1dbe0*/  IMAD.WIDE R114, R5, 0x4, R188 ;  /* 0x0000000405727825 */ /* 0x004fc600078e02bc */
[----:B------:R-:W2:Y:S01]  /*1dbf0*/  LDL.LU.64 R188, [R1+0x548] ;  /* 0x0005480001bc7983 */ /* 0x000ea20000300a00 */
[----:B---3--:R-:W-:-:S03]  /*1dc00*/  IMAD.WIDE R112, R5, 0x4, R190 ;  /* 0x0000000405707825 */ /* 0x008fc600078e02be */
[----:B------:R-:W-:Y:S04]  /*1dc10*/  STL.64 [R1+0xa28], R120 ;  /* 0x000a287801007387 */ /* 0x000fe80000100a00 */
        /* <DEDUP_REMOVED lines=93> */
[----:B------:R4:W-:Y:S04]  /*1e1f0*/  STL.64 [R1+0xf20], R70 ;  /* 0x000f204601007387 */ /* 0x0009e80000100a00 */
[----:B------:R4:W-:Y:S01]  /*1e200*/  STL.64 [R1+0xf40], R68 ;  /* 0x000f404401007387 */ /* 0x0009e20000100a00 */
[----:B------:R-:W-:-:S03]  /*1e210*/  IMAD.WIDE R62, R5, 0x4, R62 ;  /* 0x00000004053e7825 */ /* 0x000fc600078e023e */
[----:B-1----:R-:W4:Y:S04]  /*1e220*/  LDL.LU.64 R40, [R1+0x240] ;  /* 0x0002400001287983 */ /* 0x002f280000300a00 */
        /* <DEDUP_REMOVED lines=35> */
[----:B------:R-:W-:Y:S04]  /*1e460*/  STL.64 [R1+0x1020], R54 ;  /* 0x0010203601007387 */ /* 0x000fe80000100a00 */
[----:B------:R-:W-:Y:S01]  /*1e470*/  LDGSTS.E [R250+0x63600], desc[UR60][R50.64], P3 ;  /* 0x6360000032fa7fae */ /* 0x000fe2000992187c */
[----:B---3--:R-:W-:-:S03]  /*1e480*/  IMAD.WIDE R48, R5, 0x4, R190 ;  /* 0x0000000405307825 */ /* 0x008fc600078e02be */
[----:B------:R-:W3:Y:S04]  /*1e490*/  LDL.LU.64 R190, [R1+0x80] ;  /* 0x0000800001be7983 */ /* 0x000ee80000300a00 */
[----:B------:R-:W-:Y:S01]  /*1e4a0*/  LDGSTS.E [R250+0x63a00], desc[UR60][R48.64], P3 ;  /* 0x63a0000030fa7fae */ /* 0x000fe2000992187c */
        /* <DEDUP_REMOVED lines=8> */
[----:B------:R-:W-:Y:S01]  /*1e530*/  LDGSTS.E [R250+0x63e00], desc[UR60][R46.64], P3 ;  /* 0x63e000002efa7fae */ /* 0x000fe2000992187c */
[----:B------:R-:W-:-:S03]  /*1e540*/  IMAD.WIDE R40, R5, 0x4, R162 ;  /* 0x0000000405287825 */ /* 0x000fc600078e02a2 */
[----:B------:R-:W-:Y:S01]  /*1e550*/  STL.64 [R1+0x10c0], R44 ;  /* 0x0010c02c01007387 */ /* 0x000fe20000100a00 */
[----:B------:R-:W-:-:S03]  /*1e560*/  IMAD.WIDE R38, R5, 0x4, R164 ;  /* 0x0000000405267825 */ /* 0x000fc600078e02a4 */
[----:B------:R-:W-:Y:S01]  /*1e570*/  STL.64 [R1+0x10e0], R42 ;  /* 0x0010e02a01007387 */ /* 0x000fe20000100a00 */
[----:B------:R-:W-:-:S03]  /*1e580*/  IMAD.WIDE R36, R5, 0x4, R166 ;  /* 0x0000000405247825 */ /* 0x000fc600078e02a6 */
[----:B------:R-:W-:Y:S01]  /*1e590*/  STL.64 [R1+0x1100], R40 ;  /* 0x0011002801007387 */ /* 0x000fe20000100a00 */
[----:B------:R-:W-:-:S03]  /*1e5a0*/  IMAD.WIDE R34, R5, 0x4, R170 ;  /* 0x0000000405227825 */ /* 0x000fc600078e02aa */
[----:B------:R-:W-:Y:S04]  /*1e5b0*/  STL.64 [R1+0x1120], R38 ;  /* 0x0011202601007387 */ /* 0x000fe80000100a00 */
[----:B------:R-:W-:Y:S01]  /*1e5c0*/  STL.64 [R1+0x1140], R36 ;  /* 0x0011402401007387 */ /* 0x000fe20000100a00 */
[----:B------:R-:W-:-:S03]  /*1e5d0*/  IMAD.WIDE R32, R5, 0x4, R172 ;  /* 0x0000000405207825 */ /* 0x000fc600078e02ac */
        /* <DEDUP_REMOVED lines=27> */
[----:B--2---:R-:W-:-:S05]  /*1e790*/  IMAD.WIDE R10, R5, 0x4, R188 ;  /* 0x00000004050a7825 */ /* 0x004fca00078e02bc */
[----:B------:R-:W-:Y:S04]  /*1e7a0*/  STL.64 [R1+0x1228], R10 ;  /* 0x0012280a01007387 */ /* 0x000fe80000100a00 */
[----:B------:R-:W-:Y:S01]  /*1e7b0*/  LDGSTS.E [R250+0x67600], desc[UR60][R10.64], P3 ;  /* 0x676000000afa7fae */ /* 0x000fe2000992187c */
[----:B---3--:R-:W-:-:S04]  /*1e7c0*/  IMAD.WIDE R8, R5, 0x4, R190 ;  /* 0x0000000405087825 */ /* 0x008fc800078e02be */
[C---:B----4-:R-:W-:Y:S01]  /*1e7d0*/  IMAD.WIDE R2, R5.reuse, 0x4, R192 ;  /* 0x0000000405027825 */ /* 0x050fe200078e02c0 */
[----:B------:R-:W-:Y:S04]  /*1e7e0*/  STL.64 [R1+0x1240], R8 ;  /* 0x0012400801007387 */ /* 0x000fe80000100a00 */
[----:B------:R2:W-:Y:S04]  /*1e7f0*/  STL.64 [R1+0x1258], R2 ;  /* 0x0012580201007387 */ /* 0x0005e80000100a00 */
[----:B------:R-:W2:Y:S04]  /*1e800*/  LDL.LU.64 R186, [R1+0x840] ;  /* 0x0008400001ba7983 */ /* 0x000ea80000300a00 */
[----:B------:R-:W3:Y:S04]  /*1e810*/  LDL.LU.64 R182, [R1+0x820] ;  /* 0x0008200001b67983 */ /* 0x000ee80000300a00 */
[----:B------:R-:W4:Y:S04]  /*1e820*/  LDL.LU.64 R70, [R1+0x800] ;  /* 0x0008000001467983 */ /* 0x000f280000300a00 */
[----:B------:R-:W3:Y:S04]  /*1e830*/  LDL.LU.64 R68, [R1+0x7e0] ;  /* 0x0007e00001447983 */ /* 0x000ee80000300a00 */
[----:B-1----:R-:W3:Y:S04]  /*1e840*/  LDL.LU.64 R66, [R1+0x7c0] ;  /* 0x0007c00001427983 */ /* 0x002ee80000300a00 */
[----:B------:R-:W3:Y:S04]  /*1e850*/  LDL.LU.64 R120, [R1+0x7a0] ;  /* 0x0007a00001787983 */ /* 0x000ee80000300a00 */
        /* <DEDUP_REMOVED lines=10> */
[----:B------:R-:W-:Y:S04]  /*1e900*/  LDGSTS.E [R250+0x67a00], desc[UR60][R8.64], P3 ;  /* 0x67a0000008fa7fae */ /* 0x000fe8000992187c */
[----:B------:R-:W3:Y:S04]  /*1e910*/  LDL.LU.64 R184, [R1+0x640] ;  /* 0x0006400001b87983 */ /* 0x000ee80000300a00 */
[----:B------:R2:W-:Y:S02]  /*1e920*/  LDGSTS.E [R250+0x67e00], desc[UR60][R2.64], P3 ;  /* 0x67e0000002fa7fae */ /* 0x0005e4000992187c */
[----:B--2---:R-:W-:-:S02]  /*1e930*/  IMAD.WIDE R2, R5, 0x4, R186 ;  /* 0x0000000405027825 */ /* 0x004fc400078e02ba */
[----:B------:R-:W2:Y:S02]  /*1e940*/  LDL.LU.64 R186, [R1+0x620] ;  /* 0x0006200001ba7983 */ /* 0x000ea40000300a00 */
[C---:B----4-:R-:W-:Y:S02]  /*1e950*/  IMAD.WIDE R10, R5.reuse, 0x4, R70 ;  /* 0x00000004050a7825 */ /* 0x050fe400078e0246 */
[----:B------:R-:W-:Y:S04]  /*1e960*/  LDGSTS.E [R251+0x40300], desc[UR60][R2.64], P3 ;  /* 0x4030000002fb7fae */ /* 0x000fe8000992187c */
[----:B------:R-:W4:Y:S01]  /*1e970*/  LDL.LU.64 R70, [R1+0x600] ;  /* 0x0006000001467983 */ /* 0x000f220000300a00 */
[----:B---3--:R-:W-:-:S03]  /*1e980*/  IMAD.WIDE R12, R5, 0x4, R68 ;  /* 0x00000004050c7825 */ /* 0x008fc600078e0244 */
[----:B------:R-:W3:Y:S01]  /*1e990*/  LDL.LU.64 R68, [R1+0x5e0] ;  /* 0x0005e00001447983 */ /* 0x000ee20000300a00 */
[----:B------:R-:W-:-:S03]  /*1e9a0*/  IMAD.WIDE R14, R5, 0x4, R66 ;  /* 0x00000004050e7825 */ /* 0x000fc600078e0242 */
[----:B------:R-:W3:Y:S01]  /*1e9b0*/  LDL.LU.64 R66, [R1+0x5c0] ;  /* 0x0005c00001427983 */ /* 0x000ee20000300a00 */
[----:B------:R-:W-:-:S03]  /*1e9c0*/  IMAD.WIDE R8, R5, 0x4, R182 ;  /* 0x0000000405087825 */ /* 0x000fc600078e02b6 */
[----:B------:R-:W3:Y:S01]  /*1e9d0*/  LDL.LU.64 R182, [R1+0x5a0] ;  /* 0x0005a00001b67983 */ /* 0x000ee20000300a00 */
[----:B------:R-:W-:-:S03]  /*1e9e0*/  IMAD.WIDE R164, R5, 0x4, R128 ;  /* 0x0000000405a47825 */ /* 0x000fc600078e0280 */
[----:B------:R-:W-:Y:S01]  /*1e9f0*/  LDGSTS.E [R251+0x40700], desc[UR60][R8.64], P3 ;  /* 0x4070000008fb7fae */ /* 0x000fe2000992187c */
[----:B------:R-:W-:-:S03]  /*1ea00*/  IMAD.WIDE R166, R5, 0x4, R124 ;  /* 0x0000000405a67825 */ /* 0x000fc600078e027c */
[----:B------:R-:W-:Y:S01]  /*1ea10*/  LDGSTS.E [R251+0x40b00], desc[UR60][R10.64], P3 ;  /* 0x40b000000afb7fae */ /* 0x000fe2000992187c */
[----:B------:R-:W-:-:S03]  /*1ea20*/  IMAD.WIDE R172, R5, 0x4, R126 ;  /* 0x0000000405ac7825 */ /* 0x000fc600078e027e */
[----:B------:R-:W-:Y:S01]  /*1ea30*/  LDGSTS.E [R251+0x40f00], desc[UR60][R12.64], P3 ;  /* 0x40f000000cfb7fae */ /* 0x000fe2000992187c */
[----:B------:R-:W-:-:S03]  /*1ea40*/  IMAD.WIDE R132, R5, 0x4, R132 ;  /* 0x0000000405847825 */ /* 0x000fc600078e0284 */
[----:B------:R-:W-:Y:S01]  /*1ea50*/  LDGSTS.E [R251+0x41300], desc[UR60][R14.64], P3 ;  /* 0x413000000efb7fae */ /* 0x000fe2000992187c */
[----:B------:R-:W-:-:S04]  /*1ea60*/  IMAD.WIDE R130, R5, 0x4, R130 ;  /* 0x0000000405827825 */ /* 0x000fc800078e0282 */
[C---:B------:R-:W-:Y:S02]  /*1ea70*/  IMAD.WIDE R128, R5.reuse, 0x4, R188 ;  /* 0x0000000405807825 */ /* 0x040fe400078e02bc */
[----:B------:R-:W3:Y:S02]  /*1ea80*/  LDL.LU.64 R188, [R1+0x580] ;  /* 0x0005800001bc7983 */ /* 0x000ee40000300a00 */
[C---:B------:R-:W-:Y:S02]  /*1ea90*/  IMAD.WIDE R126, R5.reuse, 0x4, R190 ;  /* 0x00000004057e7825 */ /* 0x040fe400078e02be */
[----:B------:R-:W3:Y:S02]  /*1eaa0*/  LDL.LU.64 R190, [R1+0x560] ;  /* 0x0005600001be7983 */ /* 0x000ee40000300a00 */
[C---:B------:R-:W-:Y:S02]  /*1eab0*/  IMAD.WIDE R124, R5.reuse, 0x4, R192 ;  /* 0x00000004057c7825 */ /* 0x040fe400078e02c0 */
[----:B------:R-:W-:Y:S02]  /*1eac0*/  STL.64 [R1+0xa10], R132 ;  /* 0x000a108401007387 */ /* 0x000fe40000100a00 */
[----:B------:R-:W-:-:S02]  /*1ead0*/  IMAD.WIDE R162, R5, 0x4, R120 ;  /* 0x0000000405a27825 */ /* 0x000fc400078e0278 */
[----:B------:R-:W3:Y:S02]  /*1eae0*/  LDL.LU.64 R192, [R1+0x540] ;  /* 0x0005400001c07983 */ /* 0x000ee40000300a00 */
[C---:B------:R-:W-:Y:S02]  /*1eaf0*/  IMAD.WIDE R120, R5.reuse, 0x4, R134 ;  /* 0x0000000405787825 */ /* 0x040fe400078e0286 */
[----:B------:R-:W-:Y:S04]  /*1eb00*/  STL.64 [R1+0xa30], R130 ;  /* 0x000a308201007387 */ /* 0x000fe80000100a00 */
[----:B------:R-:W-:Y:S04]  /*1eb10*/  STL.64 [R1+0xa50], R128 ;  /* 0x000a508001007387 */ /* 0x000fe80000100a00 */
[----:B------:R-:W3:Y:S01]  /*1eb20*/  LDL.LU.64 R134, [R1+0x520] ;  /* 0x0005200001867983 */ /* 0x000ee20000300a00 */
[----:B------:R-:W-:-:S03]  /*1eb30*/  IMAD.WIDE R122, R5, 0x4, R122 ;  /* 0x00000004057a7825 */ /* 0x000fc600078e027a */
[----:B------:R-:W-:Y:S01]  /*1eb40*/  STL.64 [R1+0xa70], R126 ;  /* 0x000a707e01007387 */ /* 0x000fe20000100a00 */
[----:B------:R-:W-:-:S03]  /*1eb50*/  IMAD.WIDE R118, R5, 0x4, R184 ;  /* 0x0000000405767825 */ /* 0x000fc600078e02b8 */
[----:B------:R-:W3:Y:S04]  /*1eb60*/  LDL.LU.64 R184, [R1+0x500] ;  /* 0x0005000001b87983 */ /* 0x000ee80000300a00 */
[----:B------:R-:W-:Y:S01]  /*1eb70*/  STL.64 [R1+0xa90], R124 ;  /* 0x000a907c01007387 */ /* 0x000fe20000100a00 */
[----:B------:R-:W-:-:S03]  /*1eb80*/  IMAD.WIDE R24, R5, 0x4, R168 ;  /* 0x0000000405187825 */ /* 0x000fc600078e02a8 */
        /* <DEDUP_REMOVED lines=16> */
[----:B----4-:R-:W-:-:S03]  /*1ec90*/  IMAD.WIDE R114, R5, 0x4, R70 ;  /* 0x0000000405727825 */ /* 0x010fc600078e0246 */
[----:B------:R-:W4:Y:S01]  /*1eca0*/  LDL.LU.64 R70, [R1+0x4c0] ;  /* 0x0004c00001467983 */ /* 0x000f220000300a00 */
[----:B---3--:R-:W-:-:S03]  /*1ecb0*/  IMAD.WIDE R112, R5, 0x4, R68 ;  /* 0x0000000405707825 */ /* 0x008fc600078e0244 */
[----:B------:R-:W-:Y:S01]  /*1ecc0*/  STL.64 [R1+0xad0], R120 ;  /* 0x000ad07801007387 */ /* 0x000fe20000100a00 */
[----:B------:R-:W-:-:S03]  /*1ecd0*/  IMAD.WIDE R110, R5, 0x4, R66 ;  /* 0x00000004056e7825 */ /* 0x000fc600078e0242 */
[----:B------:R-:W3:Y:S04]  /*1ece0*/  LDL.LU.64 R64, [R1+0x4a0] ;  /* 0x0004a00001407983 */ /* 0x000ee80000300a00 */
[----:B------:R-:W3:Y:S04]  /*1ecf0*/  LDL.LU.64 R68, [R1+0x480] ;  /* 0x0004800001447983 */ /* 0x000ee80000300a00 */
[----:B------:R-:W-:Y:S04]  /*1ed00*/  STL.64 [R1+0xaf0], R118 ;  /* 0x000af07601007387 */ /* 0x000fe80000100a00 */
[----:B------:R-:W3:Y:S04]  /*1ed10*/  LDL.LU.64 R66, [R1+0x460] ;  /* 0x0004600001427983 */ /* 0x000ee80000300a00 */
[----:B------:R-:W-:Y:S01]  /*1ed20*/  STL.64 [R1+0xb10], R116 ;  /* 0x000b107401007387 */ /* 0x000fe20000100a00 */
[----:B------:R-:W-:-:S03]  /*1ed30*/  IMAD.WIDE R108, R5, 0x4, R182 ;  /* 0x00000004056c7825 */ /* 0x000fc600078e02b6 */
[----:B------:R-:W3:Y:S04]  /*1ed40*/  LDL.LU.64 R180, [R1+0x440] ;  /* 0x0004400001b47983 */ /* 0x000ee80000300a00 */
[----:B------:R-:W-:Y:S01]  /*1ed50*/  STL.64 [R1+0xb30], R114 ;  /* 0x000b307201007387 */ /* 0x000fe20000100a00 */
[----:B------:R-:W-:-:S03]  /*1ed60*/  IMAD.WIDE R106, R5, 0x4, R188 ;  /* 0x00000004056a7825 */ /* 0x000fc600078e02bc */
[----:B------:R-:W3:Y:S01]  /*1ed70*/  LDL.LU.64 R188, [R1+0x420] ;  /* 0x0004200001bc7983 */ /* 0x000ee20000300a00 */
[----:B------:R-:W-:-:S03]  /*1ed80*/  IMAD.WIDE R104, R5, 0x4, R190 ;  /* 0x0000000405687825 */ /* 0x000fc600078e02be */
[----:B------:R-:W-:Y:S04]  /*1ed90*/  STL.64 [R1+0xb50], R112 ;  /* 0x000b507001007387 */ /* 0x000fe80000100a00 */
[----:B------:R-:W3:Y:S01]  /*1eda0*/  LDL.LU.64 R190, [R1+0x3f8] ;  /* 0x0003f80001be7983 */ /* 0x000ee20000300a00 */
[----:B------:R-:W-:-:S03]  /*1edb0*/  IMAD.WIDE R102, R5, 0x4, R192 ;  /* 0x0000000405667825 */ /* 0x000fc600078e02c0 */
[----:B------:R-:W-:Y:S04]  /*1edc0*/  STL.64 [R1+0xb70], R110 ;  /* 0x000b706e01007387 */ /* 0x000fe80000100a00 */
[----:B------:R-:W3:Y:S04]  /*1edd0*/  LDL.LU.64 R182, [R1+0x3d8] ;  /* 0x0003d80001b67983 */ /* 0x000ee80000300a00 */
[----:B------:R-:W3:Y:S01]  /*1ede0*/  LDL.LU.64 R192, [R1+0x3b8] ;  /* 0x0003b80001c07983 */ /* 0x000ee20000300a00 */
[----:B------:R-:W-:-:S03]  /*1edf0*/  IMAD.WIDE R100, R5, 0x4, R134 ;  /* 0x0000000405647825 */ /* 0x000fc600078e0286 */
[----:B------:R-:W-:Y:S04]  /*1ee00*/  STL.64 [R1+0xb90], R108 ;  /* 0x000b906c01007387 */ /* 0x000fe80000100a00 */
[----:B------:R-:W3:Y:S01]  /*1ee10*/  LDL.LU.64 R134, [R1+0x398] ;  /* 0x0003980001867983 */ /* 0x000ee20000300a00 */
[----:B------:R-:W-:-:S03]  /*1ee20*/  IMAD.WIDE R98, R5, 0x4, R184 ;  /* 0x0000000405627825 */ /* 0x000fc600078e02b8 */
[----:B------:R-:W-:Y:S04]  /*1ee30*/  STL.64 [R1+0xbb0], R106 ;  /* 0x000bb06a01007387 */ /* 0x000fe80000100a00 */
[----:B------:R-:W3:Y:S04]  /*1ee40*/  LDL.LU.64 R184, [R1+0x378] ;  /* 0x0003780001b87983 */ /* 0x000ee80000300a00 */
        /* <DEDUP_REMOVED lines=15> */
[----:B------:R-:W4:Y:S04]  /*1ef40*/  LDL.LU.64 R70, [R1+0x338] ;  /* 0x0003380001467983 */ /* 0x000f280000300a00 */
[----:B------:R-:W-:Y:S01]  /*1ef50*/  STL.64 [R1+0xc10], R100 ;  /* 0x000c106401007387 */ /* 0x000fe20000100a00 */
[----:B---3--:R-:W-:-:S03]  /*1ef60*/  IMAD.WIDE R92, R5, 0x4, R64 ;  /* 0x00000004055c7825 */ /* 0x008fc600078e0240 */
[----:B------:R-:W-:Y:S01]  /*1ef70*/  STL.64 [R1+0xc30], R98 ;  /* 0x000c306201007387 */ /* 0x000fe20000100a00 */
[----:B------:R-:W-:-:S03]  /*1ef80*/  IMAD.WIDE R90, R5, 0x4, R68 ;  /* 0x00000004055a7825 */ /* 0x000fc600078e0244 */
[----:B------:R-:W3:Y:S04]  /*1ef90*/  LDL.LU.64 R68, [R1+0x318] ;  /* 0x0003180001447983 */ /* 0x000ee80000300a00 */
[----:B------:R-:W-:Y:S01]  /*1efa0*/  STL.64 [R1+0xc50], R96 ;  /* 0x000c506001007387 */ /* 0x000fe20000100a00 */
[----:B------:R-:W-:-:S03]  /*1efb0*/  IMAD.WIDE R88, R5, 0x4, R66 ;  /* 0x0000000405587825 */ /* 0x000fc600078e0242 */
[----:B------:R-:W3:Y:S04]  /*1efc0*/  LDL.LU.64 R66, [R1+0x2f8] ;  /* 0x0002f80001427983 */ /* 0x000ee80000300a00 */
[----:B------:R-:W-:Y:S01]  /*1efd0*/  STL.64 [R1+0xc70], R94 ;  /* 0x000c705e01007387 */ /* 0x000fe20000100a00 */
[----:B------:R-:W-:-:S03]  /*1efe0*/  IMAD.WIDE R86, R5, 0x4, R180 ;  /* 0x0000000405567825 */ /* 0x000fc600078e02b4 */
[----:B------:R-:W-:Y:S04]  /*1eff0*/  STL.64 [R1+0xc90], R92 ;  /* 0x000c905c01007387 */ /* 0x000fe80000100a00 */
[----:B------:R-:W-:Y:S01]  /*1f000*/  LDGSTS.E [R251+0x47300], desc[UR60][R94.64], P3 ;  /* 0x473000005efb7fae */ /* 0x000fe2000992187c */
[----:B------:R-:W-:-:S03]  /*1f010*/  IMAD.WIDE R84, R5, 0x4, R188 ;  /* 0x0000000405547825 */ /* 0x000fc600078e02bc */
[----:B------:R-:W3:Y:S04]  /*1f020*/  LDL.LU.64 R188, [R1+0x2d8] ;  /* 0x0002d80001bc7983 */ /* 0x000ee80000300a00 */
[----:B------:R-:W-:Y:S01]  /*1f030*/  STL.64 [R1+0xcb8], R90 ;  /* 0x000cb85a01007387 */ /* 0x000fe20000100a00 */
[----:B------:R-:W-:-:S03]  /*1f040*/  IMAD.WIDE R82, R5, 0x4, R190 ;  /* 0x0000000405527825 */ /* 0x000fc600078e02be */
[----:B------:R-:W3:Y:S04]  /*1f050*/  LDL.LU.64 R190, [R1+0x2b8] ;  /* 0x0002b80001be7983 */ /* 0x000ee80000300a00 */
[----:B------:R-:W-:Y:S04]  /*1f060*/  STL.64 [R1+0xcf0], R88 ;  /* 0x000cf05801007387 */ /* 0x000fe80000100a00 */
        /* <DEDUP_REMOVED lines=8> */
[----:B------:R-:W-:Y:S01]  /*1f0f0*/  STL.64 [R1+0xdd8], R80 ;  /* 0x000dd85001007387 */ /* 0x000fe20000100a00 */
[----:B------:R-:W-:-:S03]  /*1f100*/  IMAD.WIDE R74, R5, 0x4, R184 ;  /* 0x00000004054a7825 */ /* 0x000fc600078e02b8 */
[----:B------:R-:W3:Y:S04]  /*1f110*/  LDL.LU.64 R56, [R1+0x258] ;  /* 0x0002580001387983 */ /* 0x000ee80000300a00 */
[----:B------:R-:W3:Y:S04]  /*1f120*/  LDL.LU.64 R54, [R1+0x238] ;  /* 0x0002380001367983 */ /* 0x000ee80000300a00 */
[----:B------:R-:W-:Y:S04]  /*1f130*/  STL.64 [R1+0xe08], R78 ;  /* 0x000e084e01007387 */ /* 0x000fe80000100a00 */
        /* <DEDUP_REMOVED lines=20> */
[----:B------:R-:W2:Y:S01]  /*1f280*/  LDL.LU.64 R180, [R1+0x158] ;  /* 0x0001580001b47983 */ /* 0x000ea20000300a00 */
[----:B----4-:R-:W-:-:S03]  /*1f290*/  IMAD.WIDE R70, R5, 0x4, R70 ;  /* 0x0000000405467825 */ /* 0x010fc600078e0246 */
[----:B------:R-:W4:Y:S04]  /*1f2a0*/  LDL.LU.64 R182, [R1+0x138] ;  /* 0x0001380001b67983 */ /* 0x000f280000300a00 */
[----:B------:R-:W-:Y:S04]  /*1f2b0*/  STL.64 [R1+0xe98], R70 ;  /* 0x000e984601007387 */ /* 0x000fe80000100a00 */
[----:B------:R-:W4:Y:S01]  /*1f2c0*/  LDL.LU.64 R184, [R1+0x118] ;  /* 0x0001180001b87983 */ /* 0x000f220000300a00 */
[----:B---3--:R-:W-:-:S03]  /*1f2d0*/  IMAD.WIDE R68, R5, 0x4, R68 ;  /* 0x0000000405447825 */ /* 0x008fc600078e0244 */
[----:B------:R-:W3:Y:S04]  /*1f2e0*/  LDL.LU.64 R186, [R1+0xf8] ;  /* 0x0000f80001ba7983 */ /* 0x000ee80000300a00 */
[----:B------:R-:W-:Y:S01]  /*1f2f0*/  STL.64 [R1+0xeb8], R68 ;  /* 0x000eb84401007387 */ /* 0x000fe20000100a00 */
[----:B------:R-:W-:-:S03]  /*1f300*/  IMAD.WIDE R66, R5, 0x4, R66 ;  /* 0x0000000405427825 */ /* 0x000fc600078e0242 */
[----:B------:R-:W-:Y:S04]  /*1f310*/  LDGSTS.E [R251+0x61f00], desc[UR60][R72.64], P3 ;  /* 0x61f0000048fb7fae */ /* 0x000fe8000992187c */
[----:B------:R-:W-:Y:S04]  /*1f320*/  LDGSTS.E [R251+0x62300], desc[UR60][R70.64], P3 ;  /* 0x6230000046fb7fae */ /* 0x000fe8000992187c */
[----:B------:R-:W-:Y:S04]  /*1f330*/  LDGSTS.E [R251+0x62700], desc[UR60][R68.64], P3 ;  /* 0x6270000044fb7fae */ /* 0x000fe8000992187c */
[----:B------:R-:W-:Y:S01]  /*1f340*/  LDGSTS.E [R251+0x62b00], desc[UR60][R66.64], P3 ;  /* 0x62b0000042fb7fae */ /* 0x000fe2000992187c */
[----:B------:R-:W-:-:S03]  /*1f350*/  IMAD.WIDE R64, R5, 0x4, R188 ;  /* 0x0000000405407825 */ /* 0x000fc600078e02bc */
[----:B------:R-:W3:Y:S04]  /*1f360*/  LDL.LU.64 R188, [R1+0xd8] ;  /* 0x0000d80001bc7983 */ /* 0x000ee80000300a00 */
[----:B------:R-:W-:Y:S01]  /*1f370*/  LDGSTS.E [R251+0x62f00], desc[UR60][R64.64], P3 ;  /* 0x62f0000040fb7fae */ /* 0x000fe2000992187c */
[----:B------:R-:W-:-:S03]  /*1f380*/  IMAD.WIDE R62, R5, 0x4, R190 ;  /* 0x00000004053e7825 */ /* 0x000fc600078e02be */
[----:B------:R-:W3:Y:S04]  /*1f390*/  LDL.LU.64 R190, [R1+0xb8] ;  /* 0x0000b80001be7983 */ /* 0x000ee80000300a00 */
[----:B------:R-:W-:Y:S04]  /*1f3a0*/  STL.64 [R1+0xed8], R66 ;  /* 0x000ed84201007387 */ /* 0x000fe80000100a00 */
[----:B------:R-:W-:Y:S01]  /*1f3b0*/  LDGSTS.E [R251+0x63300], desc[UR60][R62.64], P3 ;  /* 0x633000003efb7fae */ /* 0x000fe2000992187c */
[----:B------:R-:W-:-:S03]  /*1f3c0*/  IMAD.WIDE R60, R5, 0x4, R192 ;  /* 0x00000004053c7825 */ /* 0x000fc600078e02c0 */
[----:B------:R-:W3:Y:S04]  /*1f3d0*/  LDL.LU.64 R192, [R1+0x98] ;  /* 0x0000980001c07983 */ /* 0x000ee80000300a00 */
[----:B------:R-:W-:Y:S01]  /*1f3e0*/  LDGSTS.E [R251+0x63700], desc[UR60][R60.64], P3 ;  /* 0x637000003cfb7fae */ /* 0x000fe2000992187c */
[----:B------:R-:W-:-:S03]  /*1f3f0*/  IMAD.WIDE R58, R5, 0x4, R134 ;  /* 0x00000004053a7825 */ /* 0x000fc600078e0286 */
[----:B------:R-:W3:Y:S04]  /*1f400*/  LDL.LU.64 R134, [R1+0x78] ;  /* 0x0000780001867983 */ /* 0x000ee80000300a00 */
        /* <DEDUP_REMOVED lines=29> */
[----:B--2---:R-:W-:-:S04]  /*1f5e0*/  IMAD.WIDE R40, R5, 0x4, R180 ;  /* 0x0000000405287825 */ /* 0x004fc800078e02b4 */
[C---:B----4-:R-:W-:Y:S01]  /*1f5f0*/  IMAD.WIDE R38, R5.reuse, 0x4, R182 ;  /* 0x0000000405267825 */ /* 0x050fe200078e02b6 */
[----:B------:R-:W-:Y:S03]  /*1f600*/  STL.64 [R1+0x1078], R40 ;  /* 0x0010782801007387 */ /* 0x000fe60000100a00 */
[C---:B------:R-:W-:Y:S01]  /*1f610*/  IMAD.WIDE R36, R5.reuse, 0x4, R184 ;  /* 0x0000000405247825 */ /* 0x040fe200078e02b8 */
[----:B------:R-:W-:Y:S03]  /*1f620*/  STL.64 [R1+0x1098], R38 ;  /* 0x0010982601007387 */ /* 0x000fe60000100a00 */
[C---:B---3--:R-:W-:Y:S01]  /*1f630*/  IMAD.WIDE R34, R5.reuse, 0x4, R186 ;  /* 0x0000000405227825 */ /* 0x048fe200078e02ba */
[----:B------:R-:W-:Y:S04]  /*1f640*/  STL.64 [R1+0x10b8], R36 ;  /* 0x0010b82401007387 */ /* 0x000fe80000100a00 */
[----:B------:R-:W-:Y:S04]  /*1f650*/  STL.64 [R1+0x10d8], R34 ;  /* 0x0010d82201007387 */ /* 0x000fe80000100a00 */
[----:B------:R-:W-:Y:S04]  /*1f660*/  LDGSTS.E [R251+0x65f00], desc[UR60][R40.64], P3 ;  /* 0x65f0000028fb7fae */ /* 0x000fe8000992187c */
[----:B------:R-:W-:Y:S04]  /*1f670*/  LDGSTS.E [R251+0x66300], desc[UR60][R38.64], P3 ;  /* 0x6630000026fb7fae */ /* 0x000fe8000992187c */
[----:B------:R-:W-:Y:S04]  /*1f680*/  LDGSTS.E [R251+0x66700], desc[UR60][R36.64], P3 ;  /* 0x6670000024fb7fae */ /* 0x000fe8000992187c */
[----:B------:R-:W-:Y:S01]  /*1f690*/  LDGSTS.E [R251+0x66b00], desc[UR60][R34.64], P3 ;  /* 0x66b0000022fb7fae */ /* 0x000fe2000992187c */
[----:B------:R-:W-:-:S05]  /*1f6a0*/  IMAD.WIDE R32, R5, 0x4, R188 ;  /* 0x0000000405207825 */ /* 0x000fca00078e02bc */
[----:B------:R-:W-:Y:S01]  /*1f6b0*/  STL.64 [R1+0x10f8], R32 ;  /* 0x0010f82001007387 */ /* 0x000fe20000100a00 */
[----:B------:R-:W-:-:S03]  /*1f6c0*/  IMAD.WIDE R30, R5, 0x4, R190 ;  /* 0x00000004051e7825 */ /* 0x000fc600078e02be */
[----:B------:R-:W5:Y:S04]  /*1f6d0*/  LDL.LU.64 R168, [R1+0x1530] ;  /* 0x0015300001a87983 */ /* 0x000f680000300a00 */
[----:B------:R1:W-:Y:S04]  /*1f6e0*/  STL.64 [R1+0x1118], R30 ;  /* 0x0011181e01007387 */ /* 0x0003e80000100a00 */
[----:B------:R-:W-:Y:S01]  /*1f6f0*/  LDGSTS.E [R251+0x66f00], desc[UR60][R32.64], P3 ;  /* 0x66f0000020fb7fae */ /* 0x000fe2000992187c */
[----:B------:R-:W-:-:S03]  /*1f700*/  IMAD.WIDE R28, R5, 0x4, R192 ;  /* 0x00000004051c7825 */ /* 0x000fc600078e02c0 */
[----:B------:R1:W-:Y:S01]  /*1f710*/  LDGSTS.E [R251+0x67300], desc[UR60][R30.64], P3 ;  /* 0x673000001efb7fae */ /* 0x0003e2000992187c */
[----:B------:R-:W2:Y:S01]  /*1f720*/  LDC R193, c[0x0][0x230] ;  /* 0x00008c00ffc17b82 */ /* 0x000ea20000000800 */
[----:B------:R-:W-:Y:S02]  /*1f730*/  IMAD.WIDE R26, R5, 0x4, R134 ;  /* 0x00000004051a7825 */ /* 0x000fe400078e0286 */
[----:B------:R3:W-:Y:S04]  /*1f740*/  STL.64 [R1+0x1138], R28 ;  /* 0x0011381c01007387 */ /* 0x0007e80000100a00 */
[----:B------:R4:W-:Y:S04]  /*1f750*/  STL.64 [R1+0x1158], R26 ;  /* 0x0011581a01007387 */ /* 0x0009e80000100a00 */
[----:B------:R4:W-:Y:S04]  /*1f760*/  STL.64 [R1+0x1178], R24 ;  /* 0x0011781801007387 */ /* 0x0009e80000100a00 */
[----:B------:R1:W-:Y:S04]  /*1f770*/  STL [R1+0x404], RZ ;  /* 0x000404ff01007387 */ /* 0x0003e80000100800 */
        /* <DEDUP_REMOVED lines=254> */
[----:B------:R1:W-:Y:S04]  /*20760*/  STL [R1], RZ ;  /* 0x000000ff01007387 */ /* 0x0003e80000100800 */
        /* <DEDUP_REMOVED lines=104> */
[----:B------:R1:W-:Y:S01]  /*20df0*/  STL [R1+0x1a4], RZ ;  /* 0x0001a4ff01007387 */ /* 0x0003e20000100800 */
[----:B--2---:R-:W-:-:S03]  /*20e00*/  VIADD R176, R193, 0x7f ;  /* 0x0000007fc1b07836 */ /* 0x004fc60000000000 */
[----:B------:R2:W-:Y:S04]  /*20e10*/  STL [R1+0x1a8], RZ ;  /* 0x0001a8ff01007387 */ /* 0x0005e80000100800 */
[----:B------:R2:W-:Y:S04]  /*20e20*/  STL [R1+0x1ac], RZ ;  /* 0x0001acff01007387 */ /* 0x0005e80000100800 */
[----:B------:R2:W-:Y:S04]  /*20e30*/  STL [R1+0x1b0], RZ ;  /* 0x0001b0ff01007387 */ /* 0x0005e80000100800 */
[----:B------:R2:W-:Y:S04]  /*20e40*/  STL [R1+0x1b4], RZ ;  /* 0x0001b4ff01007387 */ /* 0x0005e80000100800 */
[----:B------:R2:W-:Y:S01]  /*20e50*/  STL [R1+0x1b8], RZ ;  /* 0x0001b8ff01007387 */ /* 0x0005e20000100800 */
[----:B------:R-:W3:Y:S03]  /*20e60*/  S2R R193, SR_TID.X ;  /* 0x0000000000c17919 */ /* 0x000ee60000002100 */
        /* <DEDUP_REMOVED lines=17> */
[----:B------:R-:W-:-:S02]  /*20f80*/  ISETP.GE.AND P0, PT, R176, 0x80, PT ;  /* 0x00000080b000780c */ /* 0x000fc40003f06270 */
[----:B---3--:R-:W-:Y:S01]  /*20f90*/  LOP3.LUT R170, R193, 0xff, RZ, 0xc0, !PT ;  /* 0x000000ffc1aa7812 */ /* 0x008fe200078ec0ff */
[----:B------:R3:W-:Y:S04]  /*20fa0*/  LDGSTS.E [R251+0x67700], desc[UR60][R28.64], P3 ;  /* 0x677000001cfb7fae */ /* 0x0007e8000992187c */
[----:B------:R4:W-:Y:S04]  /*20fb0*/  LDGSTS.E [R251+0x67b00], desc[UR60][R26.64], P3 ;  /* 0x67b000001afb7fae */ /* 0x0009e8000992187c */
[----:B------:R2:W-:Y:S01]  /*20fc0*/  LDGSTS.E [R251+0x67f00], desc[UR60][R24.64], P3 ;  /* 0x67f0000018fb7fae */ /* 0x0005e2000992187c */
[----:B-1----:R-:W-:-:S03]  /*20fd0*/  CS2R R30, SRZ ;  /* 0x00000000001e7805 */ /* 0x002fc6000001ff00 */
[----:B------:R-:W0:Y:S01]  /*20fe0*/  LDGDEPBAR ;  /* 0x00000000000079af */ /* 0x000e220000000000 */
[----:B---3--:R-:W-:Y:S02]  /*20ff0*/  CS2R R28, SRZ ;  /* 0x00000000001c7805 */ /* 0x008fe4000001ff00 */
[----:B------:R-:W-:Y:S02]  /*21000*/  CS2R R32, SRZ ;  /* 0x0000000000207805 */ /* 0x000fe4000001ff00 */
[----:B------:R-:W-:Y:S02]  /*21010*/  CS2R R34, SRZ ;  /* 0x0000000000227805 */ /* 0x000fe4000001ff00 */
[----:B----4-:R-:W-:Y:S02]  /*21020*/  CS2R R26, SRZ ;  /* 0x00000000001a7805 */ /* 0x010fe4000001ff00 */
[----:B------:R-:W-:Y:S02]  /*21030*/  CS2R R36, SRZ ;  /* 0x0000000000247805 */ /* 0x000fe4000001ff00 */
[----:B------:R-:W-:-:S02]  /*21040*/  CS2R R38, SRZ ;  /* 0x0000000000267805 */ /* 0x000fc4000001ff00 */
[----:B------:R-:W-:Y:S02]  /*21050*/  CS2R R40, SRZ ;  /* 0x0000000000287805 */ /* 0x000fe4000001ff00 */
[----:B--2---:R-:W-:Y:S02]  /*21060*/  CS2R R24, SRZ ;  /* 0x0000000000187805 */ /* 0x004fe4000001ff00 */
[----:B------:R-:W-:Y:S02]  /*21070*/  CS2R R42, SRZ ;  /* 0x00000000002a7805 */ /* 0x000fe4000001ff00 */
[----:B------:R-:W-:Y:S02]  /*21080*/  CS2R R44, SRZ ;  /* 0x00000000002c7805 */ /* 0x000fe4000001ff00 */
[----:B------:R-:W-:Y:S02]  /*21090*/  CS2R R46, SRZ ;  /* 0x00000000002e7805 */ /* 0x000fe4000001ff00 */
[----:B------:R-:W-:-:S02]  /*210a0*/  CS2R R48, SRZ ;  /* 0x0000000000307805 */ /* 0x000fc4000001ff00 */
[----:B------:R-:W-:Y:S02]  /*210b0*/  CS2R R50, SRZ ;  /* 0x0000000000327805 */ /* 0x000fe4000001ff00 */
[----:B------:R-:W-:Y:S02]  /*210c0*/  CS2R R52, SRZ ;  /* 0x0000000000347805 */ /* 0x000fe4000001ff00 */
        /* <DEDUP_REMOVED lines=48> */
[----:B------:R-:W-:Y:S01]  /*213d0*/  CS2R R150, SRZ ;  /* 0x0000000000967805 */ /* 0x000fe2000001ff00 */
[----:B------:R-:W-:Y:S01]  /*213e0*/  IMAD R170, R170, 0x10, R175 ;  /* 0x00000010aaaa7824 */ /* 0x000fe200078e02af */
[----:B------:R-:W-:Y:S06]  /*213f0*/  @!P0 BRA `(.L_x_0) ;  /* 0x000001b000088947 */ /* 0x000fec0003800000 */
        /* <DEDUP_REMOVED lines=18> */
[----:B------:R-:W4:Y:S01]  /*21520*/  LDL.LU.64 R148, [R1+0x920] ;  /* 0x0009200001947983 */ /* 0x000f220000300a00 */
[----:B--2---:R-:W-:-:S02]  /*21530*/  IMAD.MOV.U32 R177, RZ, RZ, R185 ;  /* 0x000000ffffb17224 */ /* 0x004fc400078e00b9 */
[----:B------:R-:W-:Y:S02]  /*21540*/  IMAD.MOV.U32 R185, RZ, RZ, R245 ;  /* 0x000000ffffb97224 */ /* 0x000fe400078e00f5 */
[----:B---3--:R-:W-:Y:S01]  /*21550*/  IMAD.MOV.U32 R179, RZ, RZ, R187 ;  /* 0x000000ffffb37224 */ /* 0x008fe200078e00bb */
[----:B------:R-:W-:Y:S01]  /*21560*/  MOV R180, R186 ;  /* 0x000000ba00b47202 */ /* 0x000fe20000000f00 */
[----:B------:R-:W-:Y:S02]  /*21570*/  IMAD.MOV.U32 R187, RZ, RZ, R203 ;  /* 0x000000ffffbb7224 */ /* 0x000fe400078e00cb */
[----:B----4-:R-:W-:Y:S02]  /*21580*/  IMAD.MOV.U32 R182, RZ, RZ, R188 ;  /* 0x000000ffffb67224 */ /* 0x010fe400078e00bc */
[----:B------:R-:W-:Y:S02]  /*21590*/  IMAD.MOV.U32 R188, RZ, RZ, R202 ;  /* 0x000000ffffbc7224 */ /* 0x000fe400078e00ca */
[----:B------:R-:W-:-:S02]  /*215a0*/  IMAD.MOV.U32 R202, RZ, RZ, R242 ;  /* 0x000000ffffca7224 */ /* 0x000fc400078e00f2 */
[----:B------:R-:W-:Y:S02]  /*215b0*/  IMAD.MOV.U32 R203, RZ, RZ, R241 ;  /* 0x000000ffffcb7224 */ /* 0x000fe400078e00f1 */
[----:B------:R-:W-:Y:S02]  /*215c0*/  IMAD.MOV.U32 R186, RZ, RZ, R244 ;  /* 0x000000ffffba7224 */ /* 0x000fe400078e00f4 */
[----:B------:R-:W-:Y:S02]  /*215d0*/  IMAD.MOV.U32 R181, RZ, RZ, R189 ;  /* 0x000000ffffb57224 */ /* 0x000fe400078e00bd */
[----:B------:R-:W-:Y:S01]  /*215e0*/  IMAD.MOV.U32 R189, RZ, RZ, R193 ;  /* 0x000000ffffbd7224 */ /* 0x000fe200078e00c1 */
[----:B------:R-:W-:Y:S01]  /*215f0*/  SHF.R.S32.HI R7, RZ, 0x1f, R176 ;  /* 0x0000001fff077819 */ /* 0x000fe200000114b0 */
[----:B------:R-:W-:Y:S02]  /*21600*/  IMAD.MOV.U32 R178, RZ, RZ, R184 ;  /* 0x000000ffffb27224 */ /* 0x000fe400078e00b8 */
[----:B------:R-:W-:-:S02]  /*21610*/  IMAD.MOV.U32 R242, RZ, RZ, R150 ;  /* 0x000000fffff27224 */ /* 0x000fc400078e0096 */
[----:B------:R-:W-:Y:S02]  /*21620*/  IMAD.MOV.U32 R241, RZ, RZ, R151 ;  /* 0x000000fffff17224 */ /* 0x000fe400078e0097 */
[----:B------:R-:W2:Y:S01]  /*21630*/  LDL.LU.64 R150, [R1+0x930] ;  /* 0x0009300001967983 */ /* 0x000ea20000300a00 */
[----:B------:R-:W-:Y:S02]  /*21640*/  IMAD.MOV.U32 R244, RZ, RZ, R246 ;  /* 0x000000fffff47224 */ /* 0x000fe400078e00f6 */
[----:B------:R-:W-:Y:S01]  /*21650*/  IMAD.MOV.U32 R193, RZ, RZ, R195 ;  /* 0x000000ffffc17224 */ /* 0x000fe200078e00c3 */
[----:B------:R-:W3:Y:S01]  /*21660*/  LDL.LU.64 R138, [R1+0x938] ;  /* 0x00093800018a7983 */ /* 0x000ee20000300a00 */
[----:B------:R-:W-:Y:S02]  /*21670*/  IMAD.MOV.U32 R246, RZ, RZ, R248 ;  /* 0x000000fffff67224 */ /* 0x000fe400078e00f8 */
[----:B------:R-:W-:Y:S02]  /*21680*/  IMAD.MOV.U32 R245, RZ, RZ, R249 ;  /* 0x000000fffff57224 */ /* 0x000fe400078e00f9 */
[----:B------:R-:W-:-:S02]  /*21690*/  IMAD.MOV.U32 R248, RZ, RZ, R250 ;  /* 0x000000fffff87224 */ /* 0x000fc400078e00fa */
[----:B------:R-:W-:Y:S02]  /*216a0*/  IMAD.MOV.U32 R195, RZ, RZ, R197 ;  /* 0x000000ffffc37224 */ /* 0x000fe400078e00c5 */
[----:B------:R-:W-:Y:S02]  /*216b0*/  IMAD.MOV.U32 R250, RZ, RZ, R140 ;  /* 0x000000fffffa7224 */ /* 0x000fe400078e008c */
[----:B------:R-:W-:Y:S02]  /*216c0*/  IMAD.MOV.U32 R249, RZ, RZ, R141 ;  /* 0x000000fffff97224 */ /* 0x000fe400078e008d */
[----:B------:R-:W4:Y:S01]  /*216d0*/  LDL.LU.64 R140, [R1+0x940] ;  /* 0x00094000018c7983 */ /* 0x000f220000300a00 */
[----:B------:R-:W-:Y:S02]  /*216e0*/  IMAD.MOV.U32 R197, RZ, RZ, R199 ;  /* 0x000000ffffc57224 */ /* 0x000fe400078e00c7 */
[----:B------:R-:W-:Y:S02]  /*216f0*/  IMAD.MOV.U32 R199, RZ, RZ, R201 ;  /* 0x000000ffffc77224 */ /* 0x000fe400078e00c9 */
[----:B------:R-:W-:-:S02]  /*21700*/  IMAD.MOV.U32 R201, RZ, RZ, R243 ;  /* 0x000000ffffc97224 */ /* 0x000fc400078e00f3 */
[----:B------:R-:W-:Y:S02]  /*21710*/  IMAD.MOV.U32 R243, RZ, RZ, R247 ;  /* 0x000000fffff37224 */ /* 0x000fe400078e00f7 */
[----:B------:R-:W-:Y:S02]  /*21720*/  IMAD.MOV.U32 R247, RZ, RZ, R251 ;  /* 0x000000fffff77224 */ /* 0x000fe400078e00fb */
[----:B------:R-:W-:Y:S02]  /*21730*/  IMAD.MOV.U32 R252, RZ, RZ, R136 ;  /* 0x000000fffffc7224 */ /* 0x000fe400078e0088 */
[----:B------:R-:W-:Y:S02]  /*21740*/  IMAD.MOV.U32 R251, RZ, RZ, R137 ;  /* 0x000000fffffb7224 */ /* 0x000fe400078e0089 */
[----:B------:R-:W4:Y:S01]  /*21750*/  LDL.LU.64 R136, [R1+0x8f8] ;  /* 0x0008f80001887983 */ /* 0x000f220000300a00 */
[----:B------:R-:W-:Y:S01]  /*21760*/  IMAD.MOV.U32 R0, RZ, RZ, R135 ;  /* 0x000000ffff007224 */ /* 0x000fe200078e0087 */
[----:B------:R-:W-:Y:S01]  /*21770*/  LEA.HI R7, R7, R176, RZ, 0x7 ;  /* 0x000000b007077211 */ /* 0x000fe200078f38ff */
[----:B------:R-:W-:Y:S01]  /*21780*/  IMAD.MOV.U32 R184, RZ, RZ, R190 ;  /* 0x000000ffffb87224 */ /* 0x000fe200078e00be */
[----:B------:R1:W-:Y:S01]  /*21790*/  STL [R1+0x604], R134 ;  /* 0x0006048601007387 */ /* 0x0003e20000100800 */
[----:B------:R-:W-:-:S02]  /*217a0*/  IMAD.MOV.U32 R183, RZ, RZ, R191 ;  /* 0x000000ffffb77224 */ /* 0x000fc400078e00bf */
[----:B------:R-:W-:Y:S01]  /*217b0*/  IMAD.MOV.U32 R190, RZ, RZ, R192 ;  /* 0x000000ffffbe7224 */ /* 0x000fe200078e00c0 */
[----:B------:R-:W-:Y:S01]  /*217c0*/  MOV R208, R236 ;  /* 0x000000ec00d07202 */ /* 0x000fe20000000f00 */
[----:B------:R-:W-:Y:S02]  /*217d0*/  IMAD.MOV.U32 R192, RZ, RZ, R220 ;  /* 0x000000ffffc07224 */ /* 0x000fe400078e00dc */
[----:B------:R-:W-:Y:S01]  /*217e0*/  IMAD.MOV.U32 R191, RZ, RZ, R221 ;  /* 0x000000ffffbf7224 */ /* 0x000fe200078e00dd */
[----:B-1----:R-:W4:Y:S04]  /*217f0*/  LDL.LU.64 R134, [R1+0x900] ;  /* 0x0009000001867983 */ /* 0x002f280000300a00 */
[----:B------:R1:W-:Y:S04]  /*21800*/  STL [R1+0x600], R0 ;  /* 0x0006000001007387 */ /* 0x0003e80000100800 */
[----:B------:R1:W-:Y:S02]  /*21810*/  STL [R1+0x60c], R142 ;  /* 0x00060c8e01007387 */ /* 0x0003e40000100800 */
[----:B-1----:R-:W-:-:S02]  /*21820*/  IMAD.MOV.U32 R0, RZ, RZ, R143 ;  /* 0x000000ffff007224 */ /* 0x002fc400078e008f */
[----:B------:R-:W4:Y:S04]  /*21830*/  LDL.LU.64 R142, [R1+0x910] ;  /* 0x00091000018e7983 */ /* 0x000f280000300a00 */
[----:B------:R1:W-:Y:S04]  /*21840*/  STL [R1+0x608], R0 ;  /* 0x0006080001007387 */ /* 0x0003e80000100800 */
[----:B------:R1:W-:Y:S02]  /*21850*/  STL [R1+0x614], R144 ;  /* 0x0006149001007387 */ /* 0x0003e40000100800 */
[----:B-1----:R-:W-:-:S02]  /*21860*/  IMAD.MOV.U32 R0, RZ, RZ, R145 ;  /* 0x000000ffff007224 */ /* 0x002fc400078e0091 */
[----:B------:R-:W4:Y:S04]  /*21870*/  LDL.LU.64 R144, [R1+0x918] ;  /* 0x0009180001907983 */ /* 0x000f280000300a00 */
[----:B------:R1:W-:Y:S04]  /*21880*/  STL [R1+0x610], R0 ;  /* 0x0006100001007387 */ /* 0x0003e80000100800 */
[----:B------:R1:W-:Y:S02]  /*21890*/  STL [R1+0x61c], R130 ;  /* 0x00061c8201007387 */ /* 0x0003e40000100800 */
[----:B-1----:R-:W-:-:S02]  /*218a0*/  MOV R0, R131 ;  /* 0x0000008300007202 */ /* 0x002fc40000000f00 */
[----:B------:R-:W4:Y:S04]  /*218b0*/  LDL.LU.64 R130, [R1+0x8d0] ;  /* 0x0008d00001827983 */ /* 0x000f280000300a00 */
        /* <DEDUP_REMOVED lines=13> */
[----:B--2---:R2:W-:Y:S01]  /*21990*/  STL [R1+0x63c], R150 ;  /* 0x00063c9601007387 */ /* 0x0045e20000100800 */
[----:B-1----:R-:W-:-:S03]  /*219a0*/  IMAD.MOV.U32 R0, RZ, RZ, R151 ;  /* 0x000000ffff007224 */ /* 0x002fc600078e0097 */
[----:B--2---:R-:W2:Y:S04]  /*219b0*/  LDL.LU.64 R150, [R1+0x8b0] ;  /* 0x0008b00001967983 */ /* 0x004ea80000300a00 */
[----:B------:R1:W-:Y:S04]  /*219c0*/  STL [R1+0x638], R0 ;  /* 0x0006380001007387 */ /* 0x0003e80000100800 */
[----:B---3--:R3:W-:Y:S01]  /*219d0*/  STL [R1+0x644], R138 ;  /* 0x0006448a01007387 */ /* 0x0087e20000100800 */
[----:B-1----:R-:W-:-:S03]  /*219e0*/  IMAD.MOV.U32 R0, RZ, RZ, R139 ;  /* 0x000000ffff007224 */ /* 0x002fc600078e008b */
[----:B---3--:R-:W3:Y:S04]  /*219f0*/  LDL.LU.64 R138, [R1+0x8b8] ;  /* 0x0008b800018a7983 */ /* 0x008ee80000300a00 */
[----:B------:R1:W-:Y:S04]  /*21a00*/  STL [R1+0x640], R0 ;  /* 0x0006400001007387 */ /* 0x0003e80000100800 */
[----:B----4-:R4:W-:Y:S01]  /*21a10*/  STL [R1+0x64c], R140 ;  /* 0x00064c8c01007387 */ /* 0x0109e20000100800 */
[----:B-1----:R-:W-:-:S03]  /*21a20*/  IMAD.MOV.U32 R0, RZ, RZ, R141 ;  /* 0x000000ffff007224 */ /* 0x002fc600078e008d */
[----:B----4-:R-:W4:Y:S04]  /*21a30*/  LDL.LU.64 R140, [R1+0x8c0] ;  /* 0x0008c000018c7983 */ /* 0x010f280000300a00 */
        /* <DEDUP_REMOVED lines=157> */
[----:B------:R-:W-:Y:S04]  /*22410*/  STL [R1+0x78c], R132 ;  /* 0x00078c8401007387 */ /* 0x000fe80000100800 */
[----:B------:R-:W4:Y:S01]  /*22420*/  LDL.LU.64 R128, [R1+0xe28] ;  /* 0x000e280001807983 */ /* 0x000f220000300a00 */
[----:B-1----:R-:W-:-:S05]  /*22430*/  IMAD.MOV.U32 R0, RZ, RZ, R133 ;  /* 0x000000ffff007224 */ /* 0x002fca00078e0085 */
[----:B------:R1:W-:Y:S04]  /*22440*/  STL [R1+0x788], R0 ;  /* 0x0007880001007387 */ /* 0x0003e80000100800 */
[----:B------:R1:W-:Y:S02]  /*22450*/  STL [R1+0x794], R148 ;  /* 0x0007949401007387 */ /* 0x0003e40000100800 */
[----:B-1----:R-:W-:Y:S02]  /*22460*/  IMAD.MOV.U32 R0, RZ, RZ, R149 ;  /* 0x000000ffff007224 */ /* 0x002fe400078e0095 */
[----:B------:R-:W4:Y:S04]  /*22470*/  LDL.LU.64 R148, [R1+0xe30] ;  /* 0x000e300001947983 */ /* 0x000f280000300a00 */
[----:B------:R1:W-:Y:S04]  /*22480*/  STL [R1+0x790], R0 ;  /* 0x0007900001007387 */ /* 0x0003e80000100800 */
[----:B--2---:R2:W-:Y:S01]  /*22490*/  STL [R1+0x79c], R150 ;  /* 0x00079c9601007387 */ /* 0x0045e20000100800 */
[----:B-1----:R-:W-:-:S03]  /*224a0*/  MOV R0, R151 ;  /* 0x0000009700007202 */ /* 0x002fc60000000f00 */
        /* <DEDUP_REMOVED lines=22> */
[----:B------:R1:W-:Y:S02]  /*22610*/  STL [R1+0x7cc], R144 ;  /* 0x0007cc9001007387 */ /* 0x0003e40000100800 */
[----:B-1----:R-:W-:-:S02]  /*22620*/  IMAD.MOV.U32 R0, RZ, RZ, R145 ;  /* 0x000000ffff007224 */ /* 0x002fc400078e0091 */
[----:B------:R-:W4:Y:S04]  /*22630*/  LDL.LU.64 R144, [R1+0xd88] ;  /* 0x000d880001907983 */ /* 0x000f280000300a00 */
[----:B------:R1:W-:Y:S04]  /*22640*/  STL [R1+0x7c8], R0 ;  /* 0x0007c80001007387 */ /* 0x0003e80000100800 */
[----:B------:R1:W-:Y:S04]  /*22650*/  STL [R1+0x7d4], R130 ;  /* 0x0007d48201007387 */ /* 0x0003e80000100800 */
[----:B------:R-:W4:Y:S01]  /*22660*/  LDL.LU.64 R134, [R1+0xd90] ;  /* 0x000d900001867983 */ /* 0x000f220000300a00 */
[----:B-1----:R-:W-:-:S03]  /*22670*/  IMAD.MOV.U32 R0, RZ, RZ, R131 ;  /* 0x000000ffff007224 */ /* 0x002fc600078e0083 */
[----:B------:R-:W-:Y:S04]  /*22680*/  STL [R1+0x7dc], R146 ;  /* 0x0007dc9201007387 */ /* 0x000fe80000100800 */
        /* <DEDUP_REMOVED lines=8> */
[----:B------:R1:W-:Y:S02]  /*22710*/  STL [R1+0x7e0], R0 ;  /* 0x0007e00001007387 */ /* 0x0003e40000100800 */
[----:B-1----:R-:W-:Y:S02]  /*22720*/  IMAD.MOV.U32 R0, RZ, RZ, R149 ;  /* 0x000000ffff007224 */ /* 0x002fe400078e0095 */
        /* <DEDUP_REMOVED lines=40> */
[----:B------:R-:W4:Y:S04]  /*229b0*/  LDL.LU.64 R146, [R1+0xc48] ;  /* 0x000c480001927983 */ /* 0x000f280000300a00 */
[----:B------:R1:W-:Y:S02]  /*229c0*/  STL [R1+0x838], R0 ;  /* 0x0008380001007387 */ /* 0x0003e40000100800 */
[----:B-1----:R-:W-:Y:S02]  /*229d0*/  IMAD.MOV.U32 R0, RZ, RZ, R149 ;  /* 0x000000ffff007224 */ /* 0x002fe400078e0095 */
[----:B------:R1:W-:Y:S04]  /*229e0*/  STL [R1+0x844], R148 ;  /* 0x0008449401007387 */ /* 0x0003e80000100800 */
[----:B-1----:R-:W4:Y:S04]  /*229f0*/  LDL.LU.64 R148, [R1+0xc58] ;  /* 0x000c580001947983 */ /* 0x002f280000300a00 */
[----:B------:R2:W-:Y:S02]  /*22a00*/  STL [R1+0x840], R0 ;  /* 0x0008400001007387 */ /* 0x0005e40000100800 */
[----:B--2---:R-:W-:-:S02]  /*22a10*/  IMAD.MOV.U32 R0, RZ, RZ, R151 ;  /* 0x000000ffff007224 */ /* 0x004fc400078e0097 */
[----:B------:R1:W-:Y:S04]  /*22a20*/  STL [R1+0x84c], R150 ;  /* 0x00084c9601007387 */ /* 0x0003e80000100800 */
[----:B-1----:R-:W2:Y:S04]  /*22a30*/  LDL.LU.64 R150, [R1+0xc60] ;  /* 0x000c600001967983 */ /* 0x002ea80000300a00 */
[----:B------:R1:W-:Y:S04]  /*22a40*/  STL [R1+0x848], R0 ;  /* 0x0008480001007387 */ /* 0x0003e80000100800 */
[----:B---3--:R-:W-:Y:S04]  /*22a50*/  STL [R1+0x854], R138 ;  /* 0x0008548a01007387 */ /* 0x008fe80000100800 */
[----:B------:R-:W3:Y:S01]  /*22a60*/  LDL.LU.64 R130, [R1+0xc68] ;  /* 0x000c680001827983 */ /* 0x000ee20000300a00 */
[----:B-1----:R-:W-:-:S05]  /*22a70*/  IMAD.MOV.U32 R0, RZ, RZ, R139 ;  /* 0x000000ffff007224 */ /* 0x002fca00078e008b */
[----:B------:R1:W-:Y:S04]  /*22a80*/  STL [R1+0x850], R0 ;  /* 0x0008500001007387 */ /* 0x0003e80000100800 */
[----:B----4-:R4:W-:Y:S01]  /*22a90*/  STL [R1+0x85c], R140 ;  /* 0x00085c8c01007387 */ /* 0x0109e20000100800 */
[----:B-1----:R-:W-:-:S03]  /*22aa0*/  MOV R0, R141 ;  /* 0x0000008d00007202 */ /* 0x002fc60000000f00 */
[----:B------:R-:W3:Y:S04]  /*22ab0*/  LDL.LU.64 R138, [R1+0xbb8] ;  /* 0x000bb800018a7983 */ /* 0x000ee80000300a00 */
[----:B------:R-:W-:Y:S04]  /*22ac0*/  STL [R1+0x864], R136 ;  /* 0x0008648801007387 */ /* 0x000fe80000100800 */
[----:B------:R1:W-:Y:S04]  /*22ad0*/  STL [R1+0x858], R0 ;  /* 0x0008580001007387 */ /* 0x0003e80000100800 */
[----:B----4-:R-:W4:Y:S01]  /*22ae0*/  LDL.LU.64 R140, [R1+0xbc0] ;  /* 0x000bc000018c7983 */ /* 0x010f220000300a00 */
        /* <DEDUP_REMOVED lines=19> */
[----:B------:R-:W-:Y:S01]  /*22c20*/  STL [R1+0x88c], R128 ;  /* 0x00088c8001007387 */ /* 0x000fe20000100800 */
[----:B-1----:R-:W-:-:S03]  /*22c30*/  IMAD.MOV.U32 R0, RZ, RZ, R129 ;  /* 0x000000ffff007224 */ /* 0x002fc600078e0081 */
[----:B------:R-:W-:Y:S04]  /*22c40*/  STL [R1+0x894], R146 ;  /* 0x0008949201007387 */ /* 0x000fe80000100800 */
[----:B------:R1:W-:Y:S02]  /*22c50*/  STL [R1+0x888], R0 ;  /* 0x0008880001007387 */ /* 0x0003e40000100800 */
[----:B-1----:R-:W-:Y:S02]  /*22c60*/  IMAD.MOV.U32 R0, RZ, RZ, R147 ;  /* 0x000000ffff007224 */ /* 0x002fe400078e0093 */
[----:B------:R-:W4:Y:S04]  /*22c70*/  LDL.LU.64 R146, [R1+0xc40] ;  /* 0x000c400001927983 */ /* 0x000f280000300a00 */
[----:B------:R1:W-:Y:S04]  /*22c80*/  STL [R1+0x890], R0 ;  /* 0x0008900001007387 */ /* 0x0003e80000100800 */
[----:B------:R1:W-:Y:S02]  /*22c90*/  STL [R1+0x89c], R148 ;  /* 0x00089c9401007387 */ /* 0x0003e40000100800 */
[----:B-1----:R-:W-:-:S02]  /*22ca0*/  IMAD.MOV.U32 R0, RZ, RZ, R149 ;  /* 0x000000ffff007224 */ /* 0x002fc400078e0095 */
[----:B------:R-:W4:Y:S04]  /*22cb0*/  LDL.LU.64 R148, [R1+0x9f8] ;  /* 0x0009f80001947983 */ /* 0x000f280000300a00 */
[----:B------:R2:W-:Y:S02]  /*22cc0*/  STL [R1+0x898], R0 ;  /* 0x0008980001007387 */ /* 0x0005e40000100800 */
[----:B--2---:R-:W-:Y:S02]  /*22cd0*/  IMAD.MOV.U32 R0, RZ, RZ, R151 ;  /* 0x000000ffff007224 */ /* 0x004fe400078e0097 */
[----:B------:R1:W-:Y:S04]  /*22ce0*/  STL [R1+0x8a4], R150 ;  /* 0x0008a49601007387 */ /* 0x0003e80000100800 */
[----:B-1----:R-:W2:Y:S04]  /*22cf0*/  LDL.LU.64 R150, [R1+0x908] ;  /* 0x0009080001967983 */ /* 0x002ea80000300a00 */
[----:B------:R1:W-:Y:S04]  /*22d00*/  STL [R1+0x8a0], R0 ;  /* 0x0008a00001007387 */ /* 0x0003e80000100800 */
[----:B---3--:R-:W-:Y:S01]  /*22d10*/  STL [R1+0x8ac], R130 ;  /* 0x0008ac8201007387 */ /* 0x008fe20000100800 */
[----:B-1----:R-:W-:-:S03]  /*22d20*/  IMAD.MOV.U32 R0, RZ, RZ, R131 ;  /* 0x000000ffff007224 */ /* 0x002fc600078e0083 */
[----:B------:R-:W-:Y:S04]  /*22d30*/  STL [R1+0x8b4], R138 ;  /* 0x0008b48a01007387 */ /* 0x000fe80000100800 */
[----:B------:R1:W-:Y:S02]  /*22d40*/  STL [R1+0x8a8], R0 ;  /* 0x0008a80001007387 */ /* 0x0003e40000100800 */
[----:B-1----:R-:W-:Y:S02]  /*22d50*/  IMAD.MOV.U32 R0, RZ, RZ, R139 ;  /* 0x000000ffff007224 */ /* 0x002fe400078e008b */
[----:B------:R-:W3:Y:S04]  /*22d60*/  LDL.LU.64 R138, [R1+0xc88] ;  /* 0x000c8800018a7983 */ /* 0x000ee80000300a00 */
        /* <DEDUP_REMOVED lines=24> */
[----:B------:R-:W-:Y:S04]  /*22ef0*/  STL [R1+0x8ec], R2 ;  /* 0x0008ec0201007387 */ /* 0x000fe80000100800 */
[----:B------:R-:W-:Y:S04]  /*22f00*/  STL [R1+0x8e8], R3 ;  /* 0x0008e80301007387 */ /* 0x000fe80000100800 */
        /* <DEDUP_REMOVED lines=12> */
[----:B------:R-:W-:Y:S04]  /*22fd0*/  STL [R1+0x90c], R8 ;  /* 0x00090c0801007387 */ /* 0x000fe80000100800 */
[----:B------:R-:W-:Y:S01]  /*22fe0*/  STL [R1+0x908], R9 ;  /* 0x0009080901007387 */ /* 0x000fe20000100800 */
[----:B---3--:R-:W-:-:S03]  /*22ff0*/  IMAD.MOV.U32 R0, RZ, RZ, R139 ;  /* 0x000000ffff007224 */ /* 0x008fc600078e008b */
[----:B------:R1:W-:Y:S04]  /*23000*/  STL [R1+0x914], R138 ;  /* 0x0009148a01007387 */ /* 0x0003e80000100800 */
[----:B------:R-:W3:Y:S04]  /*23010*/  LDL.LU.64 R134, [R1+0xd38] ;  /* 0x000d380001867983 */ /* 0x000ee80000300a00 */
[----:B------:R1:W-:Y:S04]  /*23020*/  STL [R1+0x910], R0 ;  /* 0x0009100001007387 */ /* 0x0003e80000100800 */
[----:B----4-:R4:W-:Y:S04]  /*23030*/  STL [R1+0x91c], R140 ;  /* 0x00091c8c01007387 */ /* 0x0109e80000100800 */
[----:B-1----:R-:W3:Y:S01]  /*23040*/  LDL.LU.64 R138, [R1+0xae8] ;  /* 0x000ae800018a7983 */ /* 0x002ee20000300a00 */
[----:B------:R-:W-:-:S03]  /*23050*/  IMAD.MOV.U32 R0, RZ, RZ, R141 ;  /* 0x000000ffff007224 */ /* 0x000fc600078e008d */
[----:B------:R-:W-:Y:S04]  /*23060*/  STL [R1+0x924], R136 ;  /* 0x0009248801007387 */ /* 0x000fe80000100800 */
[----:B------:R1:W-:Y:S04]  /*23070*/  STL [R1+0x918], R0 ;  /* 0x0009180001007387 */ /* 0x0003e80000100800 */
[----:B----4-:R-:W4:Y:S01]  /*23080*/  LDL.LU.64 R140, [R1+0x988] ;  /* 0x00098800018c7983 */ /* 0x010f220000300a00 */
[----:B-1----:R-:W-:-:S03]  /*23090*/  IMAD.MOV.U32 R0, RZ, RZ, R137 ;  /* 0x000000ffff007224 */ /* 0x002fc600078e0089 */
[----:B------:R-:W-:Y:S04]  /*230a0*/  STL [R1+0x92c], R10 ;  /* 0x00092c0a01007387 */ /* 0x000fe80000100800 */
[----:B------:R1:W-:Y:S04]  /*230b0*/  STL [R1+0x920], R0 ;  /* 0x0009200001007387 */ /* 0x0003e80000100800 */
[----:B------:R-:W-:Y:S01]  /*230c0*/  STL [R1+0x928], R11 ;  /* 0x0009280b01007387 */ /* 0x000fe20000100800 */
[----:B-1----:R-:W-:-:S03]  /*230d0*/  MOV R0, R143 ;  /* 0x0000008f00007202 */ /* 0x002fc60000000f00 */
[----:B------:R1:W-:Y:S04]  /*230e0*/  STL [R1+0x934], R142 ;  /* 0x0009348e01007387 */ /* 0x0003e80000100800 */
[----:B------:R-:W4:Y:S04]  /*230f0*/  LDL.LU.64 R136, [R1+0xd70] ;  /* 0x000d700001887983 */ /* 0x000f280000300a00 */
[----:B------:R1:W-:Y:S04]  /*23100*/  STL [R1+0x930], R0 ;  /* 0x0009300001007387 */ /* 0x0003e80000100800 */
[----:B------:R1:W-:Y:S04]  /*23110*/  STL [R1+0x93c], R144 ;  /* 0x00093c9001007387 */ /* 0x0003e80000100800 */
[----:B-1----:R-:W4:Y:S01]  /*23120*/  LDL.LU.64 R142, [R1+0xb28] ;  /* 0x000b2800018e7983 */ /* 0x002f220000300a00 */
[----:B------:R-:W-:-:S03]  /*23130*/  IMAD.MOV.U32 R0, RZ, RZ, R145 ;  /* 0x000000ffff007224 */ /* 0x000fc600078e0091 */
[----:B------:R-:W-:Y:S04]  /*23140*/  STL [R1+0x944], R132 ;  /* 0x0009448401007387 */ /* 0x000fe80000100800 */
[----:B------:R1:W-:Y:S04]  /*23150*/  STL [R1+0x938], R0 ;  /* 0x0009380001007387 */ /* 0x0003e80000100800 */
[----:B------:R-:W4:Y:S01]  /*23160*/  LDL.LU.64 R144, [R1+0x9a8] ;  /* 0x0009a80001907983 */ /* 0x000f220000300a00 */
[----:B-1----:R-:W-:-:S03]  /*23170*/  IMAD.MOV.U32 R0, RZ, RZ, R133 ;  /* 0x000000ffff007224 */ /* 0x002fc600078e0085 */
[----:B------:R-:W-:Y:S04]  /*23180*/  STL [R1+0x94c], R12 ;  /* 0x00094c0c01007387 */ /* 0x000fe80000100800 */
[----:B------:R1:W-:Y:S04]  /*23190*/  STL [R1+0x940], R0 ;  /* 0x0009400001007387 */ /* 0x0003e80000100800 */
        /* <DEDUP_REMOVED lines=16> */
[----:B------:R-:W-:Y:S04]  /*232a0*/  STL [R1+0x974], R134 ;  /* 0x0009748601007387 */ /* 0x000fe80000100800 */
[----:B------:R-:W-:Y:S04]  /*232b0*/  STL [R1+0x97c], R138 ;  /* 0x00097c8a01007387 */ /* 0x000fe80000100800 */
[----:B------:R1:W-:Y:S04]  /*232c0*/  STL [R1+0x970], R0 ;  /* 0x0009700001007387 */ /* 0x0003e80000100800 */
[----:B------:R-:W3:Y:S01]  /*232d0*/  LDL.LU.64 R132, [R1+0xdf0] ;  /* 0x000df00001847983 */ /* 0x000ee20000300a00 */
[----:B-1----:R-:W-:-:S03]  /*232e0*/  IMAD.MOV.U32 R0, RZ, RZ, R139 ;  /* 0x000000ffff007224 */ /* 0x002fc600078e008b */
[----:B----4-:R-:W-:Y:S04]  /*232f0*/  STL [R1+0x984], R140 ;  /* 0x0009848c01007387 */ /* 0x010fe80000100800 */
[----:B------:R1:W-:Y:S04]  /*23300*/  STL [R1+0x978], R0 ;  /* 0x0009780001007387 */ /* 0x0003e80000100800 */
[----:B------:R-:W4:Y:S01]  /*23310*/  LDL.LU.64 R138, [R1+0xb88] ;  /* 0x000b8800018a7983 */ /* 0x000f220000300a00 */
[----:B-1----:R-:W-:-:S03]  /*23320*/  IMAD.MOV.U32 R0, RZ, RZ, R141 ;  /* 0x000000ffff007224 */ /* 0x002fc600078e008d */
[----:B------:R-:W-:Y:S04]  /*23330*/  STL [R1+0x98c], R162 ;  /* 0x00098ca201007387 */ /* 0x000fe80000100800 */
[----:B------:R1:W-:Y:S04]  /*23340*/  STL [R1+0x980], R0 ;  /* 0x0009800001007387 */ /* 0x0003e80000100800 */
[----:B------:R-:W4:Y:S04]  /*23350*/  LDL.LU.64 R140, [R1+0x9e8] ;  /* 0x0009e800018c7983 */ /* 0x000f280000300a00 */
[----:B------:R-:W-:Y:S01]  /*23360*/  STL [R1+0x988], R163 ;  /* 0x000988a301007387 */ /* 0x000fe20000100800 */
[----:B-1----:R-:W-:-:S03]  /*23370*/  IMAD.MOV.U32 R0, RZ, RZ, R137 ;  /* 0x000000ffff007224 */ /* 0x002fc600078e0089 */
[----:B------:R-:W-:Y:S04]  /*23380*/  STL [R1+0x994], R136 ;  /* 0x0009948801007387 */ /* 0x000fe80000100800 */
[----:B------:R-:W-:Y:S04]  /*23390*/  STL [R1+0x99c], R142 ;  /* 0x00099c8e01007387 */ /* 0x000fe80000100800 */
[----:B------:R1:W-:Y:S04]  /*233a0*/  STL [R1+0x990], R0 ;  /* 0x0009900001007387 */ /* 0x0003e80000100800 */
[----:B------:R-:W4:Y:S01]  /*233b0*/  LDL.LU.64 R134, [R1+0xe20] ;  /* 0x000e200001867983 */ /* 0x000f220000300a00 */
[----:B-1----:R-:W-:-:S05]  /*233c0*/  IMAD.MOV.U32 R0, RZ, RZ, R143 ;  /* 0x000000ffff007224 */ /* 0x002fca00078e008f */
[----:B------:R1:W-:Y:S04]  /*233d0*/  STL [R1+0x998], R0 ;  /* 0x0009980001007387 */ /* 0x0003e80000100800 */
[----:B------:R1:W-:Y:S04]  /*233e0*/  STL [R1+0x9a4], R144 ;  /* 0x0009a49001007387 */ /* 0x0003e80000100800 */
[----:B------:R-:W4:Y:S01]  /*233f0*/  LDL.LU.64 R142, [R1+0xbe0] ;  /* 0x000be000018e7983 */ /* 0x000f220000300a00 */
[----:B-1----:R-:W-:-:S05]  /*23400*/  IMAD.MOV.U32 R0, RZ, RZ, R145 ;  /* 0x000000ffff007224 */ /* 0x002fca00078e0091 */
[----:B------:R1:W-:Y:S04]  /*23410*/  STL [R1+0x9a0], R0 ;  /* 0x0009a00001007387 */ /* 0x0003e80000100800 */
[----:B------:R-:W-:Y:S04]  /*23420*/  STL [R1+0x9ac], R164 ;  /* 0x0009aca401007387 */ /* 0x000fe80000100800 */
[----:B------:R-:W-:Y:S04]  /*23430*/  STL [R1+0x9a8], R165 ;  /* 0x0009a8a501007387 */ /* 0x000fe80000100800 */
[----:B------:R-:W4:Y:S04]  /*23440*/  LDL.LU.64 R144, [R1+0xa08] ;  /* 0x000a080001907983 */ /* 0x000f280000300a00 */
        /* <DEDUP_REMOVED lines=10> */
[----:B------:R-:W4:Y:S04]  /*234f0*/  LDL.LU.64 R136, [R1+0xc38] ;  /* 0x000c380001887983 */ /* 0x000f280000300a00 */
[----:B------:R1:W-:Y:S04]  /*23500*/  STL [R1+0x9c0], R0 ;  /* 0x0009c00001007387 */ /* 0x0003e80000100800 */
[----:B------:R-:W-:Y:S04]  /*23510*/  STL [R1+0x9cc], R166 ;  /* 0x0009cca601007387 */ /* 0x000fe80000100800 */
[----:B------:R-:W-:Y:S04]  /*23520*/  STL [R1+0x9c8], R167 ;  /* 0x0009c8a701007387 */ /* 0x000fe80000100800 */
[----:B--2---:R-:W2:Y:S04]  /*23530*/  LDL.LU.64 R150, [R1+0xa28] ;  /* 0x000a280001967983 */ /* 0x004ea80000300a00 */
[----:B---3--:R-:W-:Y:S04]  /*23540*/  STL [R1+0x9d4], R132 ;  /* 0x0009d48401007387 */ /* 0x008fe80000100800 */
[----:B------:R-:W3:Y:S01]  /*23550*/  LDL.LU.64 R130, [R1+0xa30] ;  /* 0x000a300001827983 */ /* 0x000ee20000300a00 */
[----:B-1----:R-:W-:-:S05]  /*23560*/  IMAD.MOV.U32 R0, RZ, RZ, R133 ;  /* 0x000000ffff007224 */ /* 0x002fca00078e0085 */
        /* <DEDUP_REMOVED lines=10> */
[----:B------:R-:W-:Y:S04]  /*23610*/  STL [R1+0x9e8], R173 ;  /* 0x0009e8ad01007387 */ /* 0x000fe80000100800 */
[----:B------:R-:W4:Y:S01]  /*23620*/  LDL.LU.64 R132, [R1+0xa48] ;  /* 0x000a480001847983 */ /* 0x000f220000300a00 */
[----:B-1----:R-:W-:-:S03]  /*23630*/  IMAD.MOV.U32 R0, RZ, RZ, R135 ;  /* 0x000000ffff007224 */ /* 0x002fc600078e0087 */
[----:B------:R1:W-:Y:S04]  /*23640*/  STL [R1+0x9f4], R134 ;  /* 0x0009f48601007387 */ /* 0x0003e80000100800 */
        /* <DEDUP_REMOVED lines=18> */
[----:B------:R2:W-:Y:S01]  /*23770*/  STL [R1+0xa1c], R136 ;  /* 0x000a1c8801007387 */ /* 0x0005e20000100800 */
[----:B-1----:R-:W-:-:S03]  /*23780*/  IMAD.MOV.U32 R0, RZ, RZ, R137 ;  /* 0x000000ffff007224 */ /* 0x002fc600078e0089 */
[----:B--2---:R-:W2:Y:S04]  /*23790*/  LDL.LU.64 R136, [R1+0xeb0] ;  /* 0x000eb00001887983 */ /* 0x004ea80000300a00 */
[----:B------:R1:W-:Y:S04]  /*237a0*/  STL [R1+0xa18], R0 ;  /* 0x000a180001007387 */ /* 0x0003e80000100800 */
[----:B------:R1:W-:Y:S02]  /*237b0*/  STL [R1+0xa24], R150 ;  /* 0x000a249601007387 */ /* 0x0003e40000100800 */
[----:B-1----:R-:W-:-:S02]  /*237c0*/  MOV R0, R151 ;  /* 0x0000009700007202 */ /* 0x002fc40000000f00 */
[----:B------:R-:W2:Y:S04]  /*237d0*/  LDL.LU.64 R150, [R1+0xd00] ;  /* 0x000d000001967983 */ /* 0x000ea80000300a00 */
        /* <DEDUP_REMOVED lines=41> */
[----:B------:R1:W-:Y:S02]  /*23a70*/  STL [R1+0xa7c], R150 ;  /* 0x000a7c9601007387 */ /* 0x0003e40000100800 */
[----:B-1----:R-:W-:-:S02]  /*23a80*/  IMAD.MOV.U32 R0, RZ, RZ, R151 ;  /* 0x000000ffff007224 */ /* 0x002fc400078e0097 */
        /* <DEDUP_REMOVED lines=51> */
[----:B-1----:R-:W-:-:S03]  /*23dc0*/  MOV R0, R139 ;  /* 0x0000008b00007202 */ /* 0x002fc60000000f00 */
        /* <DEDUP_REMOVED lines=172> */
[----:B---3--:R-:W3:Y:S04]  /*24890*/  LDL.64 R130, [R1+0x10d0] ;  /* 0x0010d00001827983 */ /* 0x008ee80000100a00 */
        /* <DEDUP_REMOVED lines=210> */
[----:B-1----:R-:W-:-:S03]  /*255c0*/  MOV R0, R137 ;  /* 0x0000008900007202 */ /* 0x002fc60000000f00 */
        /* <DEDUP_REMOVED lines=95> */
[----:B-1----:R-:W-:-:S03]  /*25bc0*/  MOV R0, R131 ;  /* 0x0000008300007202 */ /* 0x002fc60000000f00 */
        /* <DEDUP_REMOVED lines=34> */
[----:B--2---:R-:W-:Y:S01]  /*25df0*/  STL [R1+0xeec], R136 ;  /* 0x000eec8801007387 */ /* 0x004fe20000100800 */
[----:B-1----:R-:W-:-:S03]  /*25e00*/  IMAD.MOV.U32 R0, RZ, RZ, R137 ;  /* 0x000000ffff007224 */ /* 0x002fc600078e0089 */
[----:B------:R-:W2:Y:S04]  /*25e10*/  LDL.LU.64 R134, [R1+0x1120] ;  /* 0x0011200001867983 */ /* 0x000ea80000300a00 */
[----:B------:R1:W-:Y:S02]  /*25e20*/  STL [R1+0xee8], R0 ;  /* 0x000ee80001007387 */ /* 0x0003e40000100800 */
[----:B-1----:R-:W-:Y:S02]  /*25e30*/  IMAD.MOV.U32 R0, RZ, RZ, R151 ;  /* 0x000000ffff007224 */ /* 0x002fe400078e0097 */
[----:B------:R1:W-:Y:S04]  /*25e40*/  STL [R1+0xef4], R150 ;  /* 0x000ef49601007387 */ /* 0x0003e80000100800 */
[----:B-1----:R-:W2:Y:S04]  /*25e50*/  LDL.LU.64 R150, [R1+0xff8] ;  /* 0x000ff80001967983 */ /* 0x002ea80000300a00 */
[----:B------:R1:W-:Y:S04]  /*25e60*/  STL [R1+0xef0], R0 ;  /* 0x000ef00001007387 */ /* 0x0003e80000100800 */
[----:B---3--:R3:W-:Y:S04]  /*25e70*/  STL [R1+0xefc], R130 ;  /* 0x000efc8201007387 */ /* 0x0087e80000100800 */
[----:B------:R-:W2:Y:S01]  /*25e80*/  LDL.LU.64 R136, [R1+0x12d8] ;  /* 0x0012d80001887983 */ /* 0x000ea20000300a00 */
[----:B-1----:R-:W-:-:S03]  /*25e90*/  IMAD.MOV.U32 R0, RZ, RZ, R131 ;  /* 0x000000ffff007224 */ /* 0x002fc600078e0083 */
[----:B----4-:R-:W-:Y:S04]  /*25ea0*/  STL [R1+0xf04], R138 ;  /* 0x000f048a01007387 */ /* 0x010fe80000100800 */
[----:B------:R1:W-:Y:S04]  /*25eb0*/  STL [R1+0xef8], R0 ;  /* 0x000ef80001007387 */ /* 0x0003e80000100800 */
[----:B---3--:R-:W3:Y:S01]  /*25ec0*/  LDL.LU.64 R130, [R1+0x1230] ;  /* 0x0012300001827983 */ /* 0x008ee20000300a00 */
        /* <DEDUP_REMOVED lines=33> */
[----:B------:R1:W-:Y:S02]  /*260e0*/  STL [R1+0xf40], R0 ;  /* 0x000f400001007387 */ /* 0x0003e40000100800 */
[----:B-1----:R-:W-:Y:S02]  /*260f0*/  IMAD.MOV.U32 R0, RZ, RZ, R151 ;  /* 0x000000ffff007224 */ /* 0x002fe400078e0097 */
[----:B------:R1:W-:Y:S04]  /*26100*/  STL [R1+0xf4c], R150 ;  /* 0x000f4c9601007387 */ /* 0x0003e80000100800 */
[----:B------:R-:W-:Y:S04]  /*26110*/  STL [R1+0xf54], R136 ;  /* 0x000f548801007387 */ /* 0x000fe80000100800 */
[----:B------:R1:W-:Y:S04]  /*26120*/  STL [R1+0xf48], R0 ;  /* 0x000f480001007387 */ /* 0x0003e80000100800 */
[----:B-1----:R-:W2:Y:S01]  /*26130*/  LDL.LU.64 R150, [R1+0x1180] ;  /* 0x0011800001967983 */ /* 0x002ea20000300a00 */
[----:B------:R-:W-:-:S03]  /*26140*/  IMAD.MOV.U32 R0, RZ, RZ, R137 ;  /* 0x000000ffff007224 */ /* 0x000fc600078e0089 */
[----:B---3--:R-:W-:Y:S04]  /*26150*/  STL [R1+0xf5c], R130 ;  /* 0x000f5c8201007387 */ /* 0x008fe80000100800 */
[----:B------:R1:W-:Y:S04]  /*26160*/  STL [R1+0xf50], R0 ;  /* 0x000f500001007387 */ /* 0x0003e80000100800 */
[----:B------:R-:W3:Y:S01]  /*26170*/  LDL.LU.64 R136, [R1+0x1058] ;  /* 0x0010580001887983 */ /* 0x000ee20000300a00 */
[----:B-1----:R-:W-:-:S03]  /*26180*/  IMAD.MOV.U32 R0, RZ, RZ, R131 ;  /* 0x000000ffff007224 */ /* 0x002fc600078e0083 */
[----:B----4-:R-:W-:Y:S04]  /*26190*/  STL [R1+0xf64], R138 ;  /* 0x000f648a01007387 */ /* 0x010fe80000100800 */
[----:B------:R1:W-:Y:S04]  /*261a0*/  STL [R1+0xf58], R0 ;  /* 0x000f580001007387 */ /* 0x0003e80000100800 */
[----:B------:R-:W4:Y:S01]  /*261b0*/  LDL.LU.64 R126, [R1+0x1300] ;  /* 0x00130000017e7983 */ /* 0x000f220000300a00 */
[----:B-1----:R-:W-:-:S03]  /*261c0*/  MOV R0, R139 ;  /* 0x0000008b00007202 */ /* 0x002fc60000000f00 */
[----:B------:R-:W-:Y:S04]  /*261d0*/  STL [R1+0xf6c], R140 ;  /* 0x000f6c8c01007387 */ /* 0x000fe80000100800 */
[----:B------:R1:W-:Y:S04]  /*261e0*/  STL [R1+0xf60], R0 ;  /* 0x000f600001007387 */ /* 0x0003e80000100800 */
[----:B------:R-:W4:Y:S01]  /*261f0*/  LDL.LU.64 R138, [R1+0x1270] ;  /* 0x00127000018a7983 */ /* 0x000f220000300a00 */
[----:B-1----:R-:W-:-:S03]  /*26200*/  IMAD.MOV.U32 R0, RZ, RZ, R141 ;  /* 0x000000ffff007224 */ /* 0x002fc600078e008d */
[----:B------:R-:W-:Y:S04]  /*26210*/  STL [R1+0xf74], R132 ;  /* 0x000f748401007387 */ /* 0x000fe80000100800 */
[----:B------:R1:W-:Y:S04]  /*26220*/  STL [R1+0xf68], R0 ;  /* 0x000f680001007387 */ /* 0x0003e80000100800 */
[----:B------:R-:W4:Y:S04]  /*26230*/  LDL.LU.64 R140, [R1+0x1198] ;  /* 0x00119800018c7983 */ /* 0x000f280000300a00 */
        /* <DEDUP_REMOVED lines=18> */
[----:B--2---:R-:W-:Y:S04]  /*26360*/  STL [R1+0xf9c], R134 ;  /* 0x000f9c8601007387 */ /* 0x004fe80000100800 */
[----:B------:R1:W-:Y:S04]  /*26370*/  STL [R1+0xf90], R0 ;  /* 0x000f900001007387 */ /* 0x0003e80000100800 */
[----:B------:R-:W2:Y:S04]  /*26380*/  LDL.LU.64 R148, [R1+0x1310] ;  /* 0x0013100001947983 */ /* 0x000ea80000300a00 */
[----:B------:R-:W2:Y:S01]  /*26390*/  LDL.LU.64 R132, [R1+0x1290] ;  /* 0x0012900001847983 */ /* 0x000ea20000300a00 */
[----:B-1----:R-:W-:-:S05]  /*263a0*/  IMAD.MOV.U32 R0, RZ, RZ, R135 ;  /* 0x000000ffff007224 */ /* 0x002fca00078e0087 */
[----:B------:R1:W-:Y:S04]  /*263b0*/  STL [R1+0xf98], R0 ;  /* 0x000f980001007387 */ /* 0x0003e80000100800 */
[----:B------:R1:W-:Y:S02]  /*263c0*/  STL [R1+0xfa4], R150 ;  /* 0x000fa49601007387 */ /* 0x0003e40000100800 */
[----:B-1----:R-:W-:Y:S02]  /*263d0*/  IMAD.MOV.U32 R0, RZ, RZ, R151 ;  /* 0x000000ffff007224 */ /* 0x002fe400078e0097 */
[----:B------:R-:W2:Y:S04]  /*263e0*/  LDL.LU.64 R150, [R1+0x11c8] ;  /* 0x0011c80001967983 */ /* 0x000ea80000300a00 */
[----:B------:R3:W-:Y:S02]  /*263f0*/  STL [R1+0xfa0], R0 ;  /* 0x000fa00001007387 */ /* 0x0007e40000100800 */
[----:B---3--:R-:W-:-:S02]  /*26400*/  IMAD.MOV.U32 R0, RZ, RZ, R137 ;  /* 0x000000ffff007224 */ /* 0x008fc400078e0089 */
[----:B------:R1:W-:Y:S04]  /*26410*/  STL [R1+0xfac], R136 ;  /* 0x000fac8801007387 */ /* 0x0003e80000100800 */
[----:B------:R-:W3:Y:S04]  /*26420*/  LDL.LU.64 R134, [R1+0x10b8] ;  /* 0x0010b80001867983 */ /* 0x000ee80000300a00 */
[----:B------:R1:W-:Y:S04]  /*26430*/  STL [R1+0xfa8], R0 ;  /* 0x000fa80001007387 */ /* 0x0003e80000100800 */
[----:B----4-:R-:W-:Y:S04]  /*26440*/  STL [R1+0xfb4], R126 ;  /* 0x000fb47e01007387 */ /* 0x010fe80000100800 */
[----:B-1----:R-:W4:Y:S01]  /*26450*/  LDL.LU.64 R136, [R1+0x1318] ;  /* 0x0013180001887983 */ /* 0x002f220000300a00 */
[----:B------:R-:W-:-:S03]  /*26460*/  IMAD.MOV.U32 R0, RZ, RZ, R127 ;  /* 0x000000ffff007224 */ /* 0x000fc600078e007f */
[----:B------:R-:W-:Y:S04]  /*26470*/  STL [R1+0xfbc], R138 ;  /* 0x000fbc8a01007387 */ /* 0x000fe80000100800 */
[----:B------:R1:W-:Y:S02]  /*26480*/  STL [R1+0xfb0], R0 ;  /* 0x000fb00001007387 */ /* 0x0003e40000100800 */
[----:B-1----:R-:W-:Y:S02]  /*26490*/  IMAD.MOV.U32 R0, RZ, RZ, R139 ;  /* 0x000000ffff007224 */ /* 0x002fe400078e008b */
        /* <DEDUP_REMOVED lines=23> */
[----:B------:R2:W-:Y:S02]  /*26610*/  STL [R1+0xfe8], R0 ;  /* 0x000fe80001007387 */ /* 0x0005e40000100800 */
[----:B--2---:R-:W-:-:S02]  /*26620*/  IMAD.MOV.U32 R0, RZ, RZ, R149 ;  /* 0x000000ffff007224 */ /* 0x004fc400078e0095 */
[----:B------:R1:W-:Y:S04]  /*26630*/  STL [R1+0xff4], R148 ;  /* 0x000ff49401007387 */ /* 0x0003e80000100800 */
[----:B------:R-:W-:Y:S04]  /*26640*/  STL [R1+0xffc], R132 ;  /* 0x000ffc8401007387 */ /* 0x000fe80000100800 */
[----:B------:R2:W-:Y:S04]  /*26650*/  STL [R1+0xff0], R0 ;  /* 0x000ff00001007387 */ /* 0x0005e80000100800 */
[----:B-1----:R-:W4:Y:S01]  /*26660*/  LDL.LU.64 R148, [R1+0x11f8] ;  /* 0x0011f80001947983 */ /* 0x002f220000300a00 */
[----:B--2---:R-:W-:-:S03]  /*26670*/  IMAD.MOV.U32 R0, RZ, RZ, R133 ;  /* 0x000000ffff007224 */ /* 0x004fc600078e0085 */
[----:B------:R-:W-:Y:S04]  /*26680*/  STL [R1+0x1004], R150 ;  /* 0x0010049601007387 */ /* 0x000fe80000100800 */
[----:B------:R1:W-:Y:S02]  /*26690*/  STL [R1+0xff8], R0 ;  /* 0x000ff80001007387 */ /* 0x0003e40000100800 */
[----:B-1----:R-:W-:Y:S02]  /*266a0*/  IMAD.MOV.U32 R0, RZ, RZ, R151 ;  /* 0x000000ffff007224 */ /* 0x002fe400078e0097 */
[----:B------:R-:W2:Y:S04]  /*266b0*/  LDL.LU.64 R150, [R1+0x10f8] ;  /* 0x0010f80001967983 */ /* 0x000ea80000300a00 */
[----:B------:R3:W-:Y:S02]  /*266c0*/  STL [R1+0x1000], R0 ;  /* 0x0010000001007387 */ /* 0x0007e40000100800 */
[----:B---3--:R-:W-:-:S02]  /*266d0*/  IMAD.MOV.U32 R0, RZ, RZ, R135 ;  /* 0x000000ffff007224 */ /* 0x008fc400078e0087 */
[----:B------:R-:W-:Y:S04]  /*266e0*/  STL [R1+0x100c], R134 ;  /* 0x00100c8601007387 */ /* 0x000fe80000100800 */
[----:B----4-:R-:W-:Y:S04]  /*266f0*/  STL [R1+0x1014], R136 ;  /* 0x0010148801007387 */ /* 0x010fe80000100800 */
[----:B------:R1:W-:Y:S04]  /*26700*/  STL [R1+0x1008], R0 ;  /* 0x0010080001007387 */ /* 0x0003e80000100800 */
[----:B------:R-:W3:Y:S04]  /*26710*/  LDL.LU.64 R120, [R1+0x1328] ;  /* 0x0013280001787983 */ /* 0x000ee80000300a00 */
[----:B------:R-:W4:Y:S01]  /*26720*/  LDL.LU.64 R122, [R1+0x12c0] ;  /* 0x0012c000017a7983 */ /* 0x000f220000300a00 */
[----:B-1----:R-:W-:-:S05]  /*26730*/  IMAD.MOV.U32 R0, RZ, RZ, R137 ;  /* 0x000000ffff007224 */ /* 0x002fca00078e0089 */
[----:B------:R1:W-:Y:S04]  /*26740*/  STL [R1+0x1010], R0 ;  /* 0x0010100001007387 */ /* 0x0003e80000100800 */
[----:B------:R-:W-:Y:S04]  /*26750*/  STL [R1+0x101c], R138 ;  /* 0x00101c8a01007387 */ /* 0x000fe80000100800 */
[----:B------:R-:W4:Y:S01]  /*26760*/  LDL.LU.64 R124, [R1+0x1210] ;  /* 0x00121000017c7983 */ /* 0x000f220000300a00 */
[----:B-1----:R-:W-:-:S03]  /*26770*/  IMAD.MOV.U32 R0, RZ, RZ, R139 ;  /* 0x000000ffff007224 */ /* 0x002fc600078e008b */
[----:B------:R-:W4:Y:S04]  /*26780*/  LDL.LU.64 R126, [R1+0x1118] ;  /* 0x00111800017e7983 */ /* 0x000f280000300a00 */
[----:B------:R1:W-:Y:S04]  /*26790*/  STL [R1+0x1018], R0 ;  /* 0x0010180001007387 */ /* 0x0003e80000100800 */
[----:B------:R-:W-:Y:S04]  /*267a0*/  STL [R1+0x1024], R140 ;  /* 0x0010248c01007387 */ /* 0x000fe80000100800 */
[----:B------:R-:W4:Y:S01]  /*267b0*/  LDL.LU.64 R128, [R1+0x1330] ;  /* 0x0013300001807983 */ /* 0x000f220000300a00 */
[----:B-1----:R-:W-:-:S03]  /*267c0*/  MOV R0, R141 ;  /* 0x0000008d00007202 */ /* 0x002fc60000000f00 */
[----:B------:R-:W4:Y:S04]  /*267d0*/  LDL.LU.64 R130, [R1+0x12d0] ;  /* 0x0012d00001827983 */ /* 0x000f280000300a00 */
        /* <DEDUP_REMOVED lines=21> */
[----:B--2---:R2:W-:Y:S01]  /*26930*/  STL [R1+0x104c], R150 ;  /* 0x00104c9601007387 */ /* 0x0045e20000100800 */
[----:B-1----:R-:W-:-:S03]  /*26940*/  IMAD.MOV.U32 R0, RZ, RZ, R151 ;  /* 0x000000ffff007224 */ /* 0x002fc600078e0097 */
[----:B------:R-:W4:Y:S04]  /*26950*/  LDL.LU.64 R148, [R1+0x1258] ;  /* 0x0012580001947983 */ /* 0x000f280000300a00 */
[----:B--2---:R-:W2:Y:S04]  /*26960*/  LDL.LU.64 R150, [R1+0x1178] ;  /* 0x0011780001967983 */ /* 0x004ea80000300a00 */
[----:B------:R3:W-:Y:S02]  /*26970*/  STL [R1+0x1048], R0 ;  /* 0x0010480001007387 */ /* 0x0007e40000100800 */
[----:B---3--:R-:W-:-:S02]  /*26980*/  IMAD.MOV.U32 R0, RZ, RZ, R121 ;  /* 0x000000ffff007224 */ /* 0x008fc400078e0079 */
[----:B------:R-:W-:Y:S04]  /*26990*/  STL [R1+0x1054], R120 ;  /* 0x0010547801007387 */ /* 0x000fe80000100800 */
[----:B----4-:R-:W-:Y:S04]  /*269a0*/  STL [R1+0x105c], R122 ;  /* 0x00105c7a01007387 */ /* 0x010fe80000100800 */
[----:B------:R1:W-:Y:S02]  /*269b0*/  STL [R1+0x1050], R0 ;  /* 0x0010500001007387 */ /* 0x0003e40000100800 */
[----:B-1----:R-:W-:-:S02]  /*269c0*/  IMAD.MOV.U32 R0, RZ, RZ, R123 ;  /* 0x000000ffff007224 */ /* 0x002fc400078e007b */
[----:B------:R-:W-:Y:S04]  /*269d0*/  STL [R1+0x1064], R124 ;  /* 0x0010647c01007387 */ /* 0x000fe80000100800 */
[----:B------:R1:W-:Y:S04]  /*269e0*/  STL [R1+0x1058], R0 ;  /* 0x0010580001007387 */ /* 0x0003e80000100800 */
[----:B------:R-:W-:Y:S01]  /*269f0*/  STL [R1+0x106c], R126 ;  /* 0x00106c7e01007387 */ /* 0x000fe20000100800 */
[----:B-1----:R-:W-:-:S05]  /*26a00*/  IMAD.MOV.U32 R0, RZ, RZ, R125 ;  /* 0x000000ffff007224 */ /* 0x002fca00078e007d */
        /* <DEDUP_REMOVED lines=24> */
[----:B------:R1:W-:Y:S02]  /*26b90*/  STL [R1+0x10a0], R0 ;  /* 0x0010a00001007387 */ /* 0x0003e40000100800 */
[----:B-1----:R-:W-:Y:S02]  /*26ba0*/  IMAD.MOV.U32 R0, RZ, RZ, R143 ;  /* 0x000000ffff007224 */ /* 0x002fe400078e008f */
[----:B------:R-:W-:Y:S04]  /*26bb0*/  STL [R1+0x10b4], R144 ;  /* 0x0010b49001007387 */ /* 0x000fe80000100800 */
[----:B------:R1:W-:Y:S04]  /*26bc0*/  STL [R1+0x10a8], R0 ;  /* 0x0010a80001007387 */ /* 0x0003e80000100800 */
[----:B------:R-:W-:Y:S01]  /*26bd0*/  STL [R1+0x10bc], R146 ;  /* 0x0010bc9201007387 */ /* 0x000fe20000100800 */
[----:B-1----:R-:W-:-:S05]  /*26be0*/  IMAD.MOV.U32 R0, RZ, RZ, R145 ;  /* 0x000000ffff007224 */ /* 0x002fca00078e0091 */
[----:B------:R1:W-:Y:S02]  /*26bf0*/  STL [R1+0x10b0], R0 ;  /* 0x0010b00001007387 */ /* 0x0003e40000100800 */
[----:B-1----:R-:W-:Y:S02]  /*26c00*/  IMAD.MOV.U32 R0, RZ, RZ, R147 ;  /* 0x000000ffff007224 */ /* 0x002fe400078e0093 */
[----:B------:R-:W-:Y:S04]  /*26c10*/  STL [R1+0x10c4], R148 ;  /* 0x0010c49401007387 */ /* 0x000fe80000100800 */
[----:B------:R1:W-:Y:S01]  /*26c20*/  STL [R1+0x10b8], R0 ;  /* 0x0010b80001007387 */ /* 0x0003e20000100800 */
[----:B--2---:R-:W-:-:S03]  /*26c30*/  IMAD.MOV.U32 R2, RZ, RZ, R151 ;  /* 0x000000ffff027224 */ /* 0x004fc600078e0097 */
[----:B------:R-:W-:Y:S01]  /*26c40*/  STL [R1+0x10cc], R150 ;  /* 0x0010cc9601007387 */ /* 0x000fe20000100800 */
[----:B-1----:R-:W-:-:S05]  /*26c50*/  IMAD.MOV.U32 R0, RZ, RZ, R149 ;  /* 0x000000ffff007224 */ /* 0x002fca00078e0095 */
[----:B------:R1:W-:Y:S04]  /*26c60*/  STL [R1+0x10c0], R0 ;  /* 0x0010c00001007387 */ /* 0x0003e80000100800 */
[----:B------:R2:W-:Y:S04]  /*26c70*/  STL [R1+0x10c8], R2 ;  /* 0x0010c80201007387 */ /* 0x0005e80000100800 */
        /* <DEDUP_REMOVED lines=384> */
[----:B------:R-:W-:-:S02]  /*28480*/  SHF.R.S32.HI R3, RZ, 0x1f, R4 ;  /* 0x0000001fff037819 */ /* 0x000fc40000011404 */
[----:B-1----:R-:W-:Y:S01]  /*28490*/  SHF.R.S32.HI R0, RZ, 0x1f, R5 ;  /* 0x0000001fff007819 */ /* 0x002fe20000011405 */
[----:B------:R-:W-:Y:S01]  /*284a0*/  IMAD.MOV.U32 R204, RZ, RZ, R240 ;  /* 0x000000ffffcc7224 */ /* 0x000fe200078e00f0 */
[C---:B------:R-:W-:Y:S01]  /*284b0*/  SHF.L.U64.HI R3, R4.reuse, 0x2, R3 ;  /* 0x0000000204037819 */ /* 0x040fe20000010203 */
[----:B------:R-:W-:Y:S01]  /*284c0*/  IMAD.MOV.U32 R206, RZ, RZ, R238 ;  /* 0x000000ffffce7224 */ /* 0x000fe200078e00ee */
[C---:B------:R-:W-:Y:S01]  /*284d0*/  SHF.L.U64.HI R0, R5.reuse, 0x2, R0 ;  /* 0x0000000205007819 */ /* 0x040fe20000010200 */
[----:B------:R-:W-:Y:S01]  /*284e0*/  IMAD.MOV.U32 R205, RZ, RZ, R239 ;  /* 0x000000ffffcd7224 */ /* 0x000fe200078e00ef */
[----:B------:R-:W-:Y:S01]  /*284f0*/  MOV R171, 0x1 ;  /* 0x0000000100ab7802 */ /* 0x000fe20000000f00 */
[----:B------:R-:W-:Y:S01]  /*28500*/  IMAD.MOV.U32 R207, RZ, RZ, R237 ;  /* 0x000000ffffcf7224 */ /* 0x000fe200078e00ed */
[----:B------:R-:W-:Y:S01]  /*28510*/  CS2R R24, SRZ ;  /* 0x0000000000187805 */ /* 0x000fe2000001ff00 */
        /* <DEDUP_REMOVED lines=11> */
[----:B------:R-:W-:Y:S01]  /*285d0*/  MOV R231, R159 ;  /* 0x0000009f00e77202 */ /* 0x000fe20000000f00 */
        /* <DEDUP_REMOVED lines=14> */
[----:B--2---:R-:W-:Y:S01]  /*286c0*/  IMAD.SHL.U32 R2, R5, 0x4, RZ ;  /* 0x0000000405027824 */ /* 0x004fe200078e00ff */
        /* <DEDUP_REMOVED lines=28> */
[----:B------:R-:W-:Y:S01]  /*28890*/  SHF.R.S32.HI R5, RZ, 0x7, R7 ;  /* 0x00000007ff057819 */ /* 0x000fe20000011407 */
[----:B------:R-:W-:Y:S01]  /*288a0*/  IMAD.MOV.U32 R237, RZ, RZ, R21 ;  /* 0x000000ffffed7224 */ /* 0x000fe200078e0015 */
[----:B------:R-:W-:Y:S01]  /*288b0*/  CS2R R78, SRZ ;  /* 0x00000000004e7805 */ /* 0x000fe2000001ff00 */
[----:B------:R-:W-:Y:S01]  /*288c0*/  IMAD.MOV.U32 R240, RZ, RZ, R22 ;  /* 0x000000fffff07224 */ /* 0x000fe200078e0016 */
[----:B------:R-:W-:Y:S01]  /*288d0*/  CS2R R80, SRZ ;  /* 0x0000000000507805 */ /* 0x000fe2000001ff00 */
[----:B------:R-:W-:Y:S01]  /*288e0*/  IMAD.MOV.U32 R239, RZ, RZ, R23 ;  /* 0x000000ffffef7224 */ /* 0x000fe200078e0017 */
[----:B------:R-:W-:Y:S01]  /*288f0*/  CS2R R82, SRZ ;  /* 0x0000000000527805 */ /* 0x000fe2000001ff00 */
[----:B------:R-:W-:Y:S01]  /*28900*/  IMAD.SHL.U32 R4, R4, 0x4, RZ ;  /* 0x0000000404047824 */ /* 0x000fe200078e00ff */
[----:B------:R-:W-:Y:S01]  /*28910*/  CS2R R84, SRZ ;  /* 0x0000000000547805 */ /* 0x000fe2000001ff00 */
[----:B------:R-:W-:Y:S01]  /*28920*/  IMAD.MOV.U32 R176, RZ, RZ, -0x1 ;  /* 0xffffffffffb07424 */ /* 0x000fe200078e00ff */
[----:B------:R-:W-:Y:S01]  /*28930*/  CS2R R86, SRZ ;  /* 0x0000000000567805 */ /* 0x000fe2000001ff00 */
[----:B------:R-:W-:Y:S01]  /*28940*/  IMAD.MOV.U32 R174, RZ, RZ, RZ ;  /* 0x000000ffffae7224 */ /* 0x000fe200078e00ff */
        /* <DEDUP_REMOVED lines=31> */
[----:B---3--:R-:W-:-:S07]  /*28b40*/  CS2R R150, SRZ ;  /* 0x0000000000967805 */ /* 0x008fce000001ff00 */
.L_x_1:
[----:B------:R-:W-:Y:S01]  /*28b50*/  STL.64 [R1+0x1728], R150 ;  /* 0x0017289601007387 */ /* 0x000fe20000100a00 */
[----:B------:R-:W-:-:S04]  /*28b60*/  DEPBAR.LE SB0, 0x2 ;  /* 0x000080800000791a */ /* 0x000fc80000000000 */
        /* <DEDUP_REMOVED lines=57> */
[----:B-1----:R-:W2:Y:S04]  /*28f00*/  LDL.LU.64 R36, [R1+0x400] ;  /* 0x0004000001247983 */ /* 0x002ea80000300a00 */
[----:B------:R-:W2:Y:S04]  /*28f10*/  LDL.LU.64 R38, [R1+0x408] ;  /* 0x0004080001267983 */ /* 0x000ea80000300a00 */
        /* <DEDUP_REMOVED lines=61> */
[----:B------:R-:W2:Y:S01]  /*292f0*/  LDL.LU.64 R162, [R1+0x5f8] ;  /* 0x0005f80001a27983 */ /* 0x000ea20000300a00 */
[----:B------:R-:W-:Y:S01]  /*29300*/  UMOV UR11, 0x40000040 ;  /* 0x40000040000b7882 */ /* 0x000fe20000000000 */
[----:B------:R-:W-:Y:S01]  /*29310*/  UMOV UR9, 0x40000040 ;  /* 0x4000004000097882 */ /* 0x000fe20000000000 */
[----:B------:R-:W-:Y:S01]  /*29320*/  IMAD.U32 R167, RZ, RZ, UR11 ;  /* 0x0000000bffa77e24 */ /* 0x000fe2000f8e00ff */
[----:B------:R-:W1:Y:S01]  /*29330*/  S2R R5, SR_TID.X ;  /* 0x0000000000057919 */ /* 0x000e620000002100 */
[----:B------:R-:W-:Y:S01]  /*29340*/  UMOV UR17, UR9 ;  /* 0x0000000900117c82 */ /* 0x000fe20008000000 */
[----:B------:R-:W-:Y:S01]  /*29350*/  MOV R173, UR61 ;  /* 0x0000003d00ad7c02 */ /* 0x000fe20008000f00 */
[----:B------:R-:W-:Y:S01]  /*29360*/  BAR.SYNC.DEFER_BLOCKING 0x0 ;  /* 0x0000000000007b1d */ /* 0x000fe20000010000 */
[----:B------:R-:W-:-:S05]  /*29370*/  MOV R172, UR60 ;  /* 0x0000003c00ac7c02 */ /* 0x000fca0008000f00 */
[----:B------:R-:W-:Y:S04]  /*29380*/  STL.64 [R1+0x1558], R34 ;  /* 0x0015582201007387 */ /* 0x000fe80000100a00 */
[----:B------:R-:W-:Y:S04]  /*29390*/  STL.64 [R1+0x1550], R32 ;  /* 0x0015502001007387 */ /* 0x000fe80000100a00 */
[----:B------:R-:W-:Y:S04]  /*293a0*/  STL.64 [R1+0x1548], R30 ;  /* 0x0015481e01007387 */ /* 0x000fe80000100a00 */
[----:B------:R-:W-:Y:S04]  /*293b0*/  STL.64 [R1+0x1540], R28 ;  /* 0x0015401c01007387 */ /* 0x000fe80000100a00 */
[----:B------:R-:W-:Y:S01]  /*293c0*/  STL.64 [R1+0x1538], R26 ;  /* 0x0015381a01007387 */ /* 0x000fe20000100a00 */
[----:B-1----:R-:W-:Y:S01]  /*293d0*/  SHF.R.U32.HI R7, RZ, 0x5, R5 ;  /* 0x00000005ff077819 */ /* 0x002fe20000011605 */
[----:B------:R-:W-:-:S02]  /*293e0*/  VIADD R5, R176, 0x1 ;  /* 0x00000001b0057836 */ /* 0x000fc40000000000 */
[----:B------:R1:W-:Y:S02]  /*293f0*/  STL.64 [R1+0x1530], R24 ;  /* 0x0015301801007387 */ /* 0x0003e40000100a00 */
[----:B------:R-:W-:Y:S01]  /*29400*/  IMAD.SHL.U32 R7, R7, 0x80, RZ ;  /* 0x0000008007077824 */ /* 0x000fe200078e00ff */
[----:B------:R-:W-:-:S04]  /*29410*/  ISETP.GT.AND P0, PT, R5, 0x2, PT ;  /* 0x000000020500780c */ /* 0x000fc80003f04270 */
[----:B------:R-:W-:Y:S02]  /*29420*/  SEL R176, R5, RZ, !P0 ;  /* 0x000000ff05b07207 */ /* 0x000fe40004000000 */
[----:B------:R-:W-:Y:S01]  /*29430*/  LOP3.LUT R7, R7, 0x200, RZ, 0xc0, !PT ;  /* 0x0000020007077812 */ /* 0x000fe200078ec0ff */
[----:B-1----:R-:W3:Y:S02]  /*29440*/  LDL.LU.64 R24, [R1] ;  /* 0x0000000001187983 */ /* 0x002ee40000300a00 */
[C-C-:B------:R-:W-:Y:S02]  /*29450*/  IMAD R5, R176.reuse, 0x20000, R175.reuse ;  /* 0x00020000b0057824 */ /* 0x140fe400078e02af */
[----:B------:R-:W4:Y:S02]  /*29460*/  LDL.LU.64 R26, [R1+0x8] ;  /* 0x00000800011a7983 */ /* 0x000f240000300a00 */
[----:B------:R-:W-:Y:S02]  /*29470*/  VIADD R5, R5, 0xc0000 ;  /* 0x000c000005057836 */ /* 0x000fe40000000000 */
[----:B------:R-:W3:Y:S03]  /*29480*/  LDL.LU.64 R28, [R1+0x10] ;  /* 0x00001000011c7983 */ /* 0x000ee60000300a00 */
[----:B------:R-:W-:Y:S01]  /*29490*/  LEA.HI R7, R5, R7, RZ, 0x1c ;  /* 0x0000000705077211 */ /* 0x000fe200078fe0ff */
[----:B------:R-:W-:-:S03]  /*294a0*/  IMAD R5, R176, 0x40000, R175 ;  /* 0x00040000b0057824 */ /* 0x000fc600078e02af */
[----:B------:R-:W-:Y:S02]  /*294b0*/  LOP3.LUT R7, R7, 0x3fff, RZ, 0xc0, !PT ;  /* 0x00003fff07077812 */ /* 0x000fe400078ec0ff */
[----:B------:R-:W-:Y:S02]  /*294c0*/  SHF.R.U32.HI R5, RZ, 0x4, R5 ;  /* 0x00000004ff057819 */ /* 0x000fe40000011605 */
[----:B------:R-:W-:Y:S02]  /*294d0*/  R2UR UR4, R7 ;  /* 0x00000000070472ca */ /* 0x000fe400000e0000 */
[----:B------:R-:W-:Y:S02]  /*294e0*/  SGXT.U32 R5, R5, 0xe ;  /* 0x0000000e0505781a */ /* 0x000fe40000000000 */
[----:B------:R-:W-:Y:S02]  /*294f0*/  IADD3 R7, P0, R7, 0x2, RZ ;  /* 0x0000000207077810 */ /* 0x000fe40007f1e0ff */
[----:B------:R-:W-:-:S02]  /*29500*/  R2UR UR5, R5 ;  /* 0x00000000050572ca */ /* 0x000fc400000e0000 */
[----:B------:R-:W-:-:S04]  /*29510*/  IADD3 R5, P1, R5, 0x2, RZ ;  /* 0x0000000205057810 */ /* 0x000fc80007f3e0ff */
[----:B------:R-:W-:Y:S01]  /*29520*/  R2UR UR6, R5 ;  /* 0x00000000050672ca */ /* 0x000fe200000e0000 */
[----:B------:R-:W-:Y:S01]  /*29530*/  UMOV UR8, UR4 ;  /* 0x0000000400087c82 */ /* 0x000fe20008000000 */
[----:B------:R-:W-:Y:S01]  /*29540*/  R2UR UR4, R7 ;  /* 0x00000000070472ca */ /* 0x000fe200000e0000 */
[----:B------:R-:W-:Y:S01]  /*29550*/  IMAD.MOV.U32 R5, RZ, RZ, RZ ;  /* 0x000000ffff057224 */ /* 0x000fe200078e00ff */
[----:B------:R-:W-:Y:S01]  /*29560*/  UMOV UR16, UR8 ;  /* 0x0000000800107c82 */ /* 0x000fe20008000000 */
[----:B------:R-:W-:Y:S02]  /*29570*/  IMAD.MOV.U32 R7, RZ, RZ, RZ ;  /* 0x000000ffff077224 */ /* 0x000fe400078e00ff */
[----:B------:R-:W-:Y:S01]  /*29580*/  UMOV UR10, UR5 ;  /* 0x00000005000a7c82 */ /* 0x000fe20008000000 */
[----:B------:R-:W-:Y:S01]  /*29590*/  IADD3.X R5, R5, 0x40000040, RZ, P1, !PT ;  /* 0x4000004005057810 */ /* 0x000fe20000ffe4ff */
[----:B------:R-:W-:Y:S01]  /*295a0*/  IMAD.U32 R166, RZ, RZ, UR10 ;  /* 0x0000000affa67e24 */ /* 0x000fe2000f8e00ff */
[----:B------:R-:W-:-:S02]  /*295b0*/  IADD3.X R7, R7, 0x40000040, RZ, P0, !PT ;  /* 0x4000004007077810 */ /* 0x000fc400007fe4ff */
[----:B------:R-:W-:Y:S02]  /*295c0*/  R2UR UR7, R5 ;  /* 0x00000000050772ca */ /* 0x000fe400000e0000 */
[----:B------:R-:W-:-:S11]  /*295d0*/  R2UR UR5, R7 ;  /* 0x00000000070572ca */ /* 0x000fd600000e0000 */
[----:B------:R-:W-:Y:S02]  /*295e0*/  UIADD3.64 UR14, UR6, 0x7fe, URZ ;  /* 0x000007fe060e7897 */ /* 0x000fe4000fffe03f */
[----:B------:R-:W-:Y:S02]  /*295f0*/  UIADD3.64 UR12, UR4, 0x7fe, URZ ;  /* 0x000007fe040c7897 */ /* 0x000fe4000fffe03f */
[----:B------:R-:W-:Y:S02]  /*29600*/  UIADD3.64 UR18, UR6, 0x800, URZ ;  /* 0x0000080006127897 */ /* 0x000fe4000fffe03f */
[----:B------:R-:W-:Y:S01]  /*29610*/  MOV R9, UR15 ;  /* 0x0000000f00097c02 */ /* 0x000fe20008000f00 */
[----:B------:R-:W-:Y:S01]  /*29620*/  UIADD3.64 UR22, UR6, 0x802, URZ ;  /* 0x0000080206167897 */ /* 0x000fe2000fffe03f */
[----:B------:R-:W-:Y:S01]  /*29630*/  MOV R8, UR14 ;  /* 0x0000000e00087c02 */ /* 0x000fe20008000f00 */
[----:B------:R-:W-:Y:S01]  /*29640*/  UIADD3.64 UR20, UR4, 0x802, URZ ;  /* 0x0000080204147897 */ /* 0x000fe2000fffe03f */
[----:B------:R-:W-:Y:S01]  /*29650*/  MOV R7, UR13 ;  /* 0x0000000d00077c02 */ /* 0x000fe20008000f00 */
[----:B------:R-:W-:Y:S01]  /*29660*/  UIADD3.64 UR26, UR6, 0x804, URZ ;  /* 0x00000804061a7897 */ /* 0x000fe2000fffe03f */
[----:B------:R-:W-:Y:S01]  /*29670*/  MOV R5, UR12 ;  /* 0x0000000c00057c02 */ /* 0x000fe20008000f00 */
[----:B------:R-:W-:-:S02]  /*29680*/  UIADD3.64 UR24, UR4, 0x804, URZ ;  /* 0x0000080404187897 */ /* 0x000fc4000fffe03f */
[----:B------:R-:W-:Y:S02]  /*29690*/  UIADD3.64 UR30, UR6, 0xffe, URZ ;  /* 0x00000ffe061e7897 */ /* 0x000fe4000fffe03f */
[----:B------:R-:W-:Y:S02]  /*296a0*/  UIADD3.64 UR28, UR4, 0xffe, URZ ;  /* 0x00000ffe041c7897 */ /* 0x000fe4000fffe03f */
[----:B------:R-:W-:Y:S02]  /*296b0*/  UIADD3.64 UR34, UR6, 0x1000, URZ ;  /* 0x0000100006227897 */ /* 0x000fe4000fffe03f */
[----:B------:R-:W-:Y:S02]  /*296c0*/  UIADD3.64 UR32, UR4, 0x1000, URZ ;  /* 0x0000100004207897 */ /* 0x000fe4000fffe03f */
[----:B------:R-:W-:Y:S02]  /*296d0*/  UIADD3.64 UR38, UR6, 0x1002, URZ ;  /* 0x0000100206267897 */ /* 0x000fe4000fffe03f */
        /* <DEDUP_REMOVED lines=10> */
[----:B------:R-:W-:Y:S01]  /*29780*/  UIADD3.64 UR56, UR4, 0x1804, URZ ;  /* 0x0000180404387897 */ /* 0x000fe2000fffe03f */
[----:B--2---:R-:W-:-:S06]  /*29790*/  WARPGROUP.ARRIVE ;  /* 0x00000000000079c5 */ /* 0x004fcc0000000000 */
[----:B------:R-:W-:Y:S01]  /*297a0*/  HGMMA.64x256x8.F32.TF32 R36, gdesc[UR8], R36, gsb0 ;  /* 0x07e00000082479f0 */ /* 0x000fe20008002824 */
[----:B------:R-:W-:Y:S02]  /*297b0*/  UIADD3.64 UR10, UR6, 0x2, URZ ;  /* 0x00000002060a7897 */ /* 0x000fe4000fffe03f */
[----:B------:R-:W-:-:S04]  /*297c0*/  UIADD3.64 UR8, UR4, 0x2, URZ ;  /* 0x0000000204087897 */ /* 0x000fc8000fffe03f */
[----:B------:R-:W-:Y:S02]  /*297d0*/  IMAD.U32 R164, RZ, RZ, UR10 ;  /* 0x0000000affa47e24 */ /* 0x000fe4000f8e00ff */
[----:B------:R-:W-:Y:S01]  /*297e0*/  IMAD.U32 R165, RZ, RZ, UR11 ;  /* 0x0000000bffa57e24 */ /* 0x000fe2000f8e00ff */
[----:B------:R-:W-:Y:S01]  /*297f0*/  UMOV UR60, UR8 ;  /* 0x00000008003c7c82 */ /* 0x000fe20008000000 */
[----:B------:R-:W-:Y:S01]  /*29800*/  UMOV UR61, UR9 ;  /* 0x00000009003d7c82 */ /* 0x000fe20008000000 */
[----:B------:R-:W-:Y:S02]  /*29810*/  WARPGROUP.DEPBAR.LE gsb0, 0x0 ;  /* 0x00008000000079c5 */ /* 0x000fe40000010000 */
[----:B------:R-:W-:-:S14]  /*29820*/  WARPGROUP.ARRIVE ;  /* 0x00000000000079c5 */ /* 0x000fdc0000000000 */
[----:B------:R-:W-:Y:S03]  /*29830*/  HGMMA.64x256x8.F32.TF32 R36, gdesc[UR4], R36, gsb0 ;  /* 0x07e00000042479f0 */ /* 0x000fe60008002824 */
[----:B------:R-:W-:Y:S02]  /*29840*/  WARPGROUP.DEPBAR.LE gsb0, 0x0 ;  /* 0x00008000000079c5 */ /* 0x000fe40000010000 */
[----:B------:R-:W-:-:S15]  /*29850*/  WARPGROUP.ARRIVE ;  /* 0x00000000000079c5 */ /* 0x000fde0000000000 */
[----:B------:R-:W-:-:S08]  /*29860*/  NOP ;  /* 0x0000000000007918 */ /* 0x000fd00000000000 */
[----:B------:R-:W-:Y:S01]  /*29870*/  HGMMA.64x256x8.F32.TF32 R36, gdesc[UR8], R36, gsb0 ;  /* 0x07e00000082479f0 */ /* 0x000fe20008002824 */
[----:B------:R-:W-:Y:S02]  /*29880*/  UIADD3.64 UR10, UR6, 0x4, URZ ;  /* 0x00000004060a7897 */ /* 0x000fe4000fffe03f */
[----:B------:R-:W-:Y:S01]  /*29890*/  UIADD3.64 UR8, UR4, 0x4, URZ ;  /* 0x0000000404087897 */ /* 0x000fe2000fffe03f */
[----:B------:R-:W-:Y:S02]  /*298a0*/  WARPGROUP.DEPBAR.LE gsb0, 0x0 ;  /* 0x00008000000079c5 */ /* 0x000fe40000010000 */
[----:B------:R-:W-:-:S15]  /*298b0*/  WARPGROUP.ARRIVE ;  /* 0x00000000000079c5 */ /* 0x000fde0000000000 */
[----:B------:R-:W-:-:S07]  /*298c0*/  NOP ;  /* 0x0000000000007918 */ /* 0x000fce0000000000 */
[----:B------:R-:W-:Y:S03]  /*298d0*/  HGMMA.64x256x8.F32.TF32 R36, gdesc[UR8], R36, gsb0 ;  /* 0x07e00000082479f0 */ /* 0x000fe60008002824 */
[----:B------:R-:W-:Y:S02]  /*298e0*/  WARPGROUP.DEPBAR.LE gsb0, 0x0 ;  /* 0x00008000000079c5 */ /* 0x000fe40000010000 */
[----:B------:R-:W-:-:S15]  /*298f0*/  WARPGROUP.ARRIVE ;  /* 0x00000000000079c5 */ /* 0x000fde0000000000 */
[----:B------:R-:W-:-:S08]  /*29900*/  NOP ;  /* 0x0000000000007918 */ /* 0x000fd00000000000 */
[----:B------:R-:W-:Y:S01]  /*29910*/  HGMMA.64x256x8.F32.TF32 R36, gdesc[UR12], R36, gsb0 ;  /* 0x07e000000c2479f0 */ /* 0x000fe20008002824 */
[----:B------:R-:W-:Y:S01]  /*29920*/  UMOV UR14, UR16 ;  /* 0x00000010000e7c82 */ /* 0x000fe20008000000 */
[----:B------:R-:W-:Y:S01]  /*29930*/  UMOV UR15, UR17 ;  /* 0x00000011000f7c82 */ /* 0x000fe20008000000 */
        /* <DEDUP_REMOVED lines=46> */
[----:B------:R1:W-:Y:S04]  /*29c20*/  STL.64 [R1+0x400], R36 ;  /* 0x0004002401007387 */ /* 0x0003e80000100a00 */
        /* <DEDUP_REMOVED lines=57> */
[----:B------:R-:W-:Y:S04]  /*29fc0*/  STL.64 [R1+0x5d0], R152 ;  /* 0x0005d09801007387 */ /* 0x000fe80000100a00 */
[----:B------:R-:W-:Y:S04]  /*29fd0*/  STL.64 [R1+0x5d8], R154 ;  /* 0x0005d89a01007387 */ /* 0x000fe80000100a00 */
[----:B------:R-:W-:Y:S04]  /*29fe0*/  STL.64 [R1+0x5e0], R156 ;  /* 0x0005e09c01007387 */ /* 0x000fe80000100a00 */
[----:B------:R-:W-:Y:S04]  /*29ff0*/  STL.64 [R1+0x5e8], R158 ;  /* 0x0005e89e01007387 */ /* 0x000fe80000100a00 */
[----:B------:R-:W-:Y:S04]  /*2a000*/  STL.64 [R1+0x5f0], R160 ;  /* 0x0005f0a001007387 */ /* 0x000fe80000100a00 */
[----:B------:R-:W-:Y:S04]  /*2a010*/  STL.64 [R1+0x5f8], R162 ;  /* 0x0005f8a201007387 */ /* 0x000fe80000100a00 */
[----:B------:R-:W3:Y:S04]  /*2a020*/  LDL.LU.64 R30, [R1+0x18] ;  /* 0x00001800011e7983 */ /* 0x000ee80000300a00 */
[----:B------:R-:W3:Y:S04]  /*2a030*/  LDL.LU.64 R32, [R1+0x20] ;  /* 0x0000200001207983 */ /* 0x000ee80000300a00 */
[----:B------:R-:W3:Y:S04]  /*2a040*/  LDL.LU.64 R34, [R1+0x28] ;  /* 0x0000280001227983 */ /* 0x000ee80000300a00 */
[----:B-1----:R-:W3:Y:S04]  /*2a050*/  LDL.LU.64 R36, [R1+0x30] ;  /* 0x0000300001247983 */ /* 0x002ee80000300a00 */
[----:B--2---:R-:W2:Y:S04]  /*2a060*/  LDL.LU.64 R38, [R1+0x38] ;  /* 0x0000380001267983 */ /* 0x004ea80000300a00 */
[----:B----4-:R-:W4:Y:S04]  /*2a070*/  LDL.LU.64 R40, [R1+0x40] ;  /* 0x0000400001287983 */ /* 0x010f280000300a00 */
[----:B---3--:R-:W3:Y:S04]  /*2a080*/  LDL.LU.64 R42, [R1+0x48] ;  /* 0x00004800012a7983 */ /* 0x008ee80000300a00 */
[----:B------:R-:W2:Y:S04]  /*2a090*/  LDL.LU.64 R44, [R1+0x50] ;  /* 0x00005000012c7983 */ /* 0x000ea80000300a00 */
[----:B------:R-:W4:Y:S04]  /*2a0a0*/  LDL.LU.64 R46, [R1+0x58] ;  /* 0x00005800012e7983 */ /* 0x000f280000300a00 */
[----:B------:R-:W3:Y:S04]  /*2a0b0*/  LDL.LU.64 R48, [R1+0x60] ;  /* 0x0000600001307983 */ /* 0x000ee80000300a00 */
        /* <DEDUP_REMOVED lines=51> */
[----:B---3--:R-:W-:Y:S04]  /*2a3f0*/  STL.64 [R1+0x1928], R150 ;  /* 0x0019289601007387 */ /* 0x008fe80000100a00 */
[----:B----4-:R-:W-:Y:S04]  /*2a400*/  STL.64 [R1+0x1920], R148 ;  /* 0x0019209401007387 */ /* 0x010fe80000100a00 */
[----:B--2---:R-:W-:Y:S04]  /*2a410*/  STL.64 [R1+0x1918], R146 ;  /* 0x0019189201007387 */ /* 0x004fe80000100a00 */
        /* <DEDUP_REMOVED lines=125> */
[----:B------:R-:W-:Y:S01]  /*2abf0*/  UMOV UR12, UR14 ;  /* 0x0000000e000c7c82 */ /* 0x000fe20008000000 */
[----:B------:R-:W-:Y:S01]  /*2ac00*/  UMOV UR13, UR15 ;  /* 0x0000000f000d7c82 */ /* 0x000fe20008000000 */
[----:B------:R-:W-:-:S06]  /*2ac10*/  UIADD3.64 UR14, UR6, 0x1ffe, URZ ;  /* 0x00001ffe060e7897 */ /* 0x000fcc000fffe03f */
[----:B------:R-:W-:Y:S02]  /*2ac20*/  IMAD.U32 R162, RZ, RZ, UR14 ;  /* 0x0000000effa27e24 */ /* 0x000fe4000f8e00ff */
[----:B------:R-:W-:Y:S01]  /*2ac30*/  IMAD.U32 R163, RZ, RZ, UR15 ;  /* 0x0000000fffa37e24 */ /* 0x000fe2000f8e00ff */
[----:B--2---:R-:W-:-:S06]  /*2ac40*/  WARPGROUP.ARRIVE ;  /* 0x00000000000079c5 */ /* 0x004fcc0000000000 */
[----:B------:R-:W-:Y:S01]  /*2ac50*/  HGMMA.64x256x8.F32.TF32 R24, gdesc[UR12], R24, gsb0 ;  /* 0x07e000000c1879f0 */ /* 0x000fe20008002818 */
[----:B------:R-:W-:Y:S01]  /*2ac60*/  UIADD3.64 UR14, UR6, 0x2000, URZ ;  /* 0x00002000060e7897 */ /* 0x000fe2000fffe03f */
[----:B------:R-:W-:Y:S01]  /*2ac70*/  UMOV UR12, UR4 ;  /* 0x00000004000c7c82 */ /* 0x000fe20008000000 */
[----:B------:R-:W-:-:S04]  /*2ac80*/  UMOV UR13, UR5 ;  /* 0x00000005000d7c82 */ /* 0x000fc80008000000 */
[----:B------:R-:W-:Y:S02]  /*2ac90*/  IMAD.U32 R160, RZ, RZ, UR14 ;  /* 0x0000000effa07e24 */ /* 0x000fe4000f8e00ff */
[----:B------:R-:W-:Y:S01]  /*2aca0*/  IMAD.U32 R161, RZ, RZ, UR15 ;  /* 0x0000000fffa17e24 */ /* 0x000fe2000f8e00ff */
[----:B------:R-:W-:Y:S02]  /*2acb0*/  WARPGROUP.DEPBAR.LE gsb0, 0x0 ;  /* 0x00008000000079c5 */ /* 0x000fe40000010000 */
[----:B------:R-:W-:-:S15]  /*2acc0*/  WARPGROUP.ARRIVE ;  /* 0x00000000000079c5 */ /* 0x000fde0000000000 */
[----:B------:R-:W-:-:S01]  /*2acd0*/  NOP ;  /* 0x0000000000007918 */ /* 0x000fc20000000000 */
        /* <DEDUP_REMOVED lines=19> */
[----:B------:R-:W-:Y:S02]  /*2ae10*/  R2UR UR15, R9 ;  /* 0x00000000090f72ca */ /* 0x000fe400000e0000 */
[----:B------:R-:W-:Y:S02]  /*2ae20*/  R2UR UR14, R8 ;  /* 0x00000000080e72ca */ /* 0x000fe400000e0000 */
[----:B------:R-:W-:Y:S02]  /*2ae30*/  R2UR UR13, R7 ;  /* 0x00000000070d72ca */ /* 0x000fe400000e0000 */
[----:B------:R-:W-:-:S07]  /*2ae40*/  R2UR UR12, R5 ;  /* 0x00000000050c72ca */ /* 0x000fce00000e0000 */
[----:B------:R-:W-:Y:S02]  /*2ae50*/  MOV R7, UR15 ;  /* 0x0000000f00077c02 */ /* 0x000fe40008000f00 */
[----:B------:R-:W-:Y:S01]  /*2ae60*/  MOV R5, UR14 ;  /* 0x0000000e00057c02 */ /* 0x000fe20008000f00 */
[----:B------:R-:W-:Y:S01]  /*2ae70*/  UIADD3.64 UR14, UR6, 0x27fe, URZ ;  /* 0x000027fe060e7897 */ /* 0x000fe2000fffe03f */
[----:B------:R-:W-:Y:S02]  /*2ae80*/  UMOV UR9, UR13 ;  /* 0x0000000d00097c82 */ /* 0x000fe40008000000 */
[----:B------:R-:W-:Y:S01]  /*2ae90*/  UMOV UR8, UR12 ;  /* 0x0000000c00087c82 */ /* 0x000fe20008000000 */
[----:B------:R-:W-:Y:S01]  /*2aea0*/  UMOV UR13, UR9 ;  /* 0x00000009000d7c82 */ /* 0x000fe20008000000 */
[----:B------:R-:W-:Y:S01]  /*2aeb0*/  UMOV UR12, UR8 ;  /* 0x00000008000c7c82 */ /* 0x000fe20008000000 */
[----:B------:R-:W-:Y:S02]  /*2aec0*/  IMAD.U32 R154, RZ, RZ, UR14 ;  /* 0x0000000eff9a7e24 */ /* 0x000fe4000f8e00ff */
[----:B------:R-:W-:Y:S01]  /*2aed0*/  IMAD.U32 R155, RZ, RZ, UR15 ;  /* 0x0000000fff9b7e24 */ /* 0x000fe2000f8e00ff */
[----:B------:R-:W-:-:S02]  /*2aee0*/  WARPGROUP.DEPBAR.LE gsb0, 0x0 ;  /* 0x00008000000079c5 */ /* 0x000fc40000010000 */
[----:B------:R-:W-:-:S06]  /*2aef0*/  WARPGROUP.ARRIVE ;  /* 0x00000000000079c5 */ /* 0x000fcc0000000000 */
[----:B------:R-:W-:Y:S01]  /*2af00*/  HGMMA.64x256x8.F32.TF32 R24, gdesc[UR12], R24, gsb0 ;  /* 0x07e000000c1879f0 */ /* 0x000fe20008002818 */
[----:B------:R-:W-:Y:S01]  /*2af10*/  UIADD3.64 UR14, UR6, 0x2800, URZ ;  /* 0x00002800060e7897 */ /* 0x000fe2000fffe03f */
[----:B------:R-:W-:Y:S01]  /*2af20*/  UMOV UR12, UR16 ;  /* 0x00000010000c7c82 */ /* 0x000fe20008000000 */
[----:B------:R-:W-:-:S04]  /*2af30*/  UMOV UR13, UR17 ;  /* 0x00000011000d7c82 */ /* 0x000fc80008000000 */
[----:B------:R-:W-:Y:S01]  /*2af40*/  MOV R152, UR14 ;  /* 0x0000000e00987c02 */ /* 0x000fe20008000f00 */
[----:B------:R-:W-:Y:S01]  /*2af50*/  IMAD.U32 R153, RZ, RZ, UR15 ;  /* 0x0000000fff997e24 */ /* 0x000fe2000f8e00ff */
[----:B------:R-:W-:Y:S02]  /*2af60*/  WARPGROUP.DEPBAR.LE gsb0, 0x0 ;  /* 0x00008000000079c5 */ /* 0x000fe40000010000 */
[----:B------:R-:W-:-:S15]  /*2af70*/  WARPGROUP.ARRIVE ;  /* 0x00000000000079c5 */ /* 0x000fde0000000000 */
[----:B------:R-:W-:-:S02]  /*2af80*/  NOP ;  /* 0x0000000000007918 */ /* 0x000fc40000000000 */
        /* <DEDUP_REMOVED lines=75> */
[----:B------:R-:W-:-:S05]  /*2b440*/  UMOV UR13, UR53 ;  /* 0x00000035000d7c82 */ /* 0x000fca0008000000 */
[----:B------:R-:W-:Y:S01]  /*2b450*/  UMOV UR60, UR14 ;  /* 0x0000000e003c7c82 */ /* 0x000fe20008000000 */
[----:B------:R-:W-:Y:S01]  /*2b460*/  UMOV UR61, UR15 ;  /* 0x0000000f003d7c82 */ /* 0x000fe20008000000 */
[----:B------:R-:W-:Y:S02]  /*2b470*/  WARPGROUP.DEPBAR.LE gsb0, 0x0 ;  /* 0x00008000000079c5 */ /* 0x000fe40000010000 */
[----:B------:R-:W-:-:S15]  /*2b480*/  WARPGROUP.ARRIVE ;  /* 0x00000000000079c5 */ /* 0x000fde0000000000 */
[----:B------:R-:W-:-:S01]  /*2b490*/  NOP ;  /* 0x0000000000007918 */ /* 0x000fc20000000000 */
[----:B------:R-:W-:Y:S01]  /*2b4a0*/  HGMMA.64x256x8.F32.TF32 R24, gdesc[UR12], R24, gsb0 ;  /* 0x07e000000c1879f0 */ /* 0x000fe20008002818 */
[----:B------:R-:W-:Y:S01]  /*2b4b0*/  UIADD3.64 UR14, UR6, 0x3804, URZ ;  /* 0x00003804060e7897 */ /* 0x000fe2000fffe03f */
[----:B------:R-:W-:Y:S01]  /*2b4c0*/  UMOV UR12, UR56 ;  /* 0x00000038000c7c82 */ /* 0x000fe20008000000 */
[----:B------:R-:W-:Y:S01]  /*2b4d0*/  UMOV UR13, UR57 ;  /* 0x00000039000d7c82 */ /* 0x000fe20008000000 */
[----:B------:R-:W-:Y:S02]  /*2b4e0*/  WARPGROUP.DEPBAR.LE gsb0, 0x0 ;  /* 0x00008000000079c5 */ /* 0x000fe40000010000 */
[----:B------:R-:W-:-:S15]  /*2b4f0*/  WARPGROUP.ARRIVE ;  /* 0x00000000000079c5 */ /* 0x000fde0000000000 */
[----:B------:R-:W-:-:S07]  /*2b500*/  NOP ;  /* 0x0000000000007918 */ /* 0x000fce0000000000 */
[----:B------:R-:W-:Y:S03]  /*2b510*/  HGMMA.64x256x8.F32.TF32 R24, gdesc[UR12], R24, gsb0 ;  /* 0x07e000000c1879f0 */ /* 0x000fe60008002818 */
[----:B------:R-:W-:Y:S02]  /*2b520*/  WARPGROUP.DEPBAR.LE gsb0, 0x0 ;  /* 0x00008000000079c5 */ /* 0x000fe40000010000 */
        /* <DEDUP_REMOVED lines=130> */
[----:B------:R-:W-:-:S02]  /*2bd50*/  R2UR UR14, R166 ;  /* 0x00000000a60e72ca */ /* 0x000fc400000e0000 */
[----:B------:R-:W-:Y:S01]  /*2bd60*/  R2UR UR15, R167 ;  /* 0x00000000a70f72ca */ /* 0x000fe200000e0000 */
[----:B------:R-:W-:Y:S01]  /*2bd70*/  UIADD3.64 UR12, UR4, 0x3fe, URZ ;  /* 0x000003fe040c7897 */ /* 0x000fe2000fffe03f */
[----:B------:R-:W1:Y:S06]  /*2bd80*/  LDC R167, c[0x0][0x230] ;  /* 0x00008c00ffa77b82 */ /* 0x000e6c0000000800 */
[----:B------:R-:W-:Y:S01]  /*2bd90*/  UMOV UR8, UR12 ;  /* 0x0000000c00087c82 */ /* 0x000fe20008000000 */
[----:B------:R-:W-:Y:S01]  /*2bda0*/  UMOV UR9, UR13 ;  /* 0x0000000d00097c82 */ /* 0x000fe20008000000 */
[----:B--2---:R-:W-:-:S06]  /*2bdb0*/  WARPGROUP.ARRIVE ;  /* 0x00000000000079c5 */ /* 0x004fcc0000000000 */
        /* <DEDUP_REMOVED lines=10> */
[----:B------:R-:W-:Y:S02]  /*2be60*/  R2UR UR14, R164 ;  /* 0x00000000a40e72ca */ /* 0x000fe400000e0000 */
[----:B------:R-:W-:Y:S01]  /*2be70*/  R2UR UR15, R165 ;  /* 0x00000000a50f72ca */ /* 0x000fe200000e0000 */
[----:B------:R-:W-:-:S07]  /*2be80*/  UIADD3.64 UR12, UR4, 0x402, URZ ;  /* 0x00000402040c7897 */ /* 0x000fce000fffe03f */
[----:B------:R-:W-:Y:S01]  /*2be90*/  UMOV UR20, UR12 ;  /* 0x0000000c00147c82 */ /* 0x000fe20008000000 */
[----:B------:R-:W-:Y:S01]  /*2bea0*/  UMOV UR21, UR13 ;  /* 0x0000000d00157c82 */ /* 0x000fe20008000000 */
[----:B------:R-:W-:Y:S02]  /*2beb0*/  WARPGROUP.DEPBAR.LE gsb0, 0x0 ;  /* 0x00008000000079c5 */ /* 0x000fe40000010000 */
[----:B------:R-:W-:-:S13]  /*2bec0*/  WARPGROUP.ARRIVE ;  /* 0x00000000000079c5 */ /* 0x000fda0000000000 */
        /* <DEDUP_REMOVED lines=12> */
[----:B------:R-:W-:Y:S01]  /*2bf90*/  UIADD3.64 UR12, UR4, 0xbfe, URZ ;  /* 0x00000bfe040c7897 */ /* 0x000fe2000fffe03f */
[----:B------:R-:W2:Y:S01]  /*2bfa0*/  LDC R5, c[0x0][0x230] ;  /* 0x00008c00ff057b82 */ /* 0x000ea20000000800 */
[----:B------:R-:W-:Y:S01]  /*2bfb0*/  UIADD3.64 UR16, UR4, 0xc00, URZ ;  /* 0x00000c0004107897 */ /* 0x000fe2000fffe03f */
[----:B------:R-:W-:Y:S02]  /*2bfc0*/  WARPGROUP.DEPBAR.LE gsb0, 0x0 ;  /* 0x00008000000079c5 */ /* 0x000fe40000010000 */
[----:B------:R-:W-:-:S15]  /*2bfd0*/  WARPGROUP.ARRIVE ;  /* 0x00000000000079c5 */ /* 0x000fde0000000000 */
[----:B------:R-:W-:-:S04]  /*2bfe0*/  NOP ;  /* 0x0000000000007918 */ /* 0x000fc80000000000 */
[----:B------:R-:W-:Y:S03]  /*2bff0*/  HGMMA.64x256x8.F32.TF32 R24, gdesc[UR12], R24, gsb0 ;  /* 0x07e000000c1879f0 */ /* 0x000fe60008002818 */
[----:B------:R-:W-:Y:S02]  /*2c000*/  WARPGROUP.DEPBAR.LE gsb0, 0x0 ;  /* 0x00008000000079c5 */ /* 0x000fe40000010000 */
[----:B------:R-:W-:-:S15]  /*2c010*/  WARPGROUP.ARRIVE ;  /* 0x00000000000079c5 */ /* 0x000fde0000000000 */
[----:B------:R-:W-:-:S08]  /*2c020*/  NOP ;  /* 0x0000000000007918 */ /* 0x000fd00000000000 */
[----:B------:R-:W-:Y:S01]  /*2c030*/  HGMMA.64x256x8.F32.TF32 R24, gdesc[UR16], R24, gsb0 ;  /* 0x07e00000101879f0 */ /* 0x000fe20008002818 */
[----:B------:R-:W-:Y:S01]  /*2c040*/  UMOV UR18, UR20 ;  /* 0x0000001400127c82 */ /* 0x000fe20008000000 */
[----:B------:R-:W-:Y:S01]  /*2c050*/  UMOV UR19, UR21 ;  /* 0x0000001500137c82 */ /* 0x000fe20008000000 */
[----:B------:R-:W-:Y:S02]  /*2c060*/  UIADD3.64 UR20, UR4, 0xc02, URZ ;  /* 0x00000c0204147897 */ /* 0x000fe4000fffe03f */
[----:B------:R-:W-:Y:S01]  /*2c070*/  UIADD3.64 UR24, UR4, 0xc04, URZ ;  /* 0x00000c0404187897 */ /* 0x000fe2000fffe03f */
[----:B------:R-:W-:Y:S02]  /*2c080*/  WARPGROUP.DEPBAR.LE gsb0, 0x0 ;  /* 0x00008000000079c5 */ /* 0x000fe40000010000 */
[----:B------:R-:W-:-:S15]  /*2c090*/  WARPGROUP.ARRIVE ;  /* 0x00000000000079c5 */ /* 0x000fde0000000000 */
[----:B------:R-:W-:-:S05]  /*2c0a0*/  NOP ;  /* 0x0000000000007918 */ /* 0x000fca0000000000 */
[----:B------:R-:W-:Y:S01]  /*2c0b0*/  HGMMA.64x256x8.F32.TF32 R24, gdesc[UR20], R24, gsb0 ;  /* 0x07e00000141879f0 */ /* 0x000fe20008002818 */
[----:B------:R-:W-:Y:S02]  /*2c0c0*/  UIADD3.64 UR28, UR4, 0x13fe, URZ ;  /* 0x000013fe041c7897 */ /* 0x000fe4000fffe03f */
[----:B------:R-:W-:Y:S02]  /*2c0d0*/  WARPGROUP.DEPBAR.LE gsb0, 0x0 ;  /* 0x00008000000079c5 */ /* 0x000fe40000010000 */
[----:B------:R-:W-:-:S15]  /*2c0e0*/  WARPGROUP.ARRIVE ;  /* 0x00000000000079c5 */ /* 0x000fde0000000000 */
[----:B------:R-:W-:-:S08]  /*2c0f0*/  NOP ;  /* 0x0000000000007918 */ /* 0x000fd00000000000 */
        /* <DEDUP_REMOVED lines=31> */
[----:B------:R-:W-:Y:S01]  /*2c2f0*/  UIADD3.64 UR4, UR4, 0x1c04, URZ ;  /* 0x00001c0404047897 */ /* 0x000fe2000fffe03f */
[----:B------:R-:W-:Y:S01]  /*2c300*/  UMOV UR22, UR6 ;  /* 0x0000000600167c82 */ /* 0x000fe20008000000 */
[----:B------:R-:W-:Y:S01]  /*2c310*/  UMOV UR23, UR7 ;  /* 0x0000000700177c82 */ /* 0x000fe20008000000 */
[----:B------:R-:W-:Y:S01]  /*2c320*/  UMOV UR6, UR58 ;  /* 0x0000003a00067c82 */ /* 0x000fe20008000000 */
[----:B------:R-:W-:Y:S01]  /*2c330*/  UMOV UR7, UR59 ;  /* 0x0000003b00077c82 */ /* 0x000fe20008000000 */
[----:B------:R-:W-:Y:S02]  /*2c340*/  WARPGROUP.DEPBAR.LE gsb0, 0x0 ;  /* 0x00008000000079c5 */ /* 0x000fe40000010000 */
[----:B------:R-:W-:-:S15]  /*2c350*/  WARPGROUP.ARRIVE ;  /* 0x00000000000079c5 */ /* 0x000fde0000000000 */
[----:B------:R-:W-:-:S05]  /*2c360*/  NOP ;  /* 0x0000000000007918 */ /* 0x000fca0000000000 */
[----:B------:R-:W-:Y:S03]  /*2c370*/  HGMMA.64x256x8.F32.TF32 R24, gdesc[UR52], R24, gsb0 ;  /* 0x07e00000341879f0 */ /* 0x000fe60008002818 */
[----:B------:R-:W-:Y:S02]  /*2c380*/  WARPGROUP.DEPBAR.LE gsb0, 0x0 ;  /* 0x00008000000079c5 */ /* 0x000fe40000010000 */
[----:B------:R-:W-:-:S15]  /*2c390*/  WARPGROUP.ARRIVE ;  /* 0x00000000000079c5 */ /* 0x000fde0000000000 */
[----:B------:R-:W-:-:S08]  /*2c3a0*/  NOP ;  /* 0x0000000000007918 */ /* 0x000fd00000000000 */
[----:B------:R-:W-:Y:S03]  /*2c3b0*/  HGMMA.64x256x8.F32.TF32 R24, gdesc[UR4], R24, gsb0 ;  /* 0x07e00000041879f0 */ /* 0x000fe60008002818 */
[----:B------:R-:W-:Y:S02]  /*2c3c0*/  WARPGROUP.DEPBAR.LE gsb0, 0x0 ;  /* 0x00008000000079c5 */ /* 0x000fe40000010000 */
[----:B------:R-:W-:Y:S04]  /*2c3d0*/  STL.64 [R1], R24 ;  /* 0x0000001801007387 */ /* 0x000fe80000100a00 */
        /* <DEDUP_REMOVED lines=63> */
[----:B---3--:R-:W3:Y:S04]  /*2c7d0*/  LDL.LU.64 R150, [R1+0x1728] ;  /* 0x0017280001967983 */ /* 0x008ee80000300a00 */
        /* <DEDUP_REMOVED lines=62> */
[----:B------:R-:W3:Y:S01]  /*2cbc0*/  LDL.LU.64 R24, [R1+0x1530] ;  /* 0x0015300001187983 */ /* 0x000ee20000300a00 */
[----:B------:R-:W-:Y:S01]  /*2cbd0*/  UMOV UR14, UR10 ;  /* 0x0000000a000e7c82 */ /* 0x000fe20008000000 */
[----:B------:R-:W-:Y:S01]  /*2cbe0*/  UMOV UR15, UR11 ;  /* 0x0000000b000f7c82 */ /* 0x000fe20008000000 */
[----:B------:R-:W-:-:S02]  /*2cbf0*/  R2UR UR10, R162 ;  /* 0x00000000a20a72ca */ /* 0x000fc400000e0000 */
[----:B------:R-:W-:Y:S01]  /*2cc00*/  R2UR UR11, R163 ;  /* 0x00000000a30b72ca */ /* 0x000fe200000e0000 */
[----:B---3--:R-:W-:-:S12]  /*2cc10*/  WARPGROUP.ARRIVE ;  /* 0x00000000000079c5 */ /* 0x008fd80000000000 */
[----:B------:R-:W-:Y:S01]  /*2cc20*/  HGMMA.64x256x8.F32.TF32 R24, gdesc[UR8], R24, gsb0 ;  /* 0x07e00000081879f0 */ /* 0x000fe20008002818 */
[----:B------:R-:W-:Y:S02]  /*2cc30*/  R2UR UR10, R160 ;  /* 0x00000000a00a72ca */ /* 0x000fe400000e0000 */
[----:B------:R-:W-:Y:S01]  /*2cc40*/  R2UR UR11, R161 ;  /* 0x00000000a10b72ca */ /* 0x000fe200000e0000 */
[----:B------:R-:W-:Y:S01]  /*2cc50*/  UMOV UR8, UR22 ;  /* 0x0000001600087c82 */ /* 0x000fe20008000000 */
[----:B------:R-:W-:Y:S01]  /*2cc60*/  UMOV UR9, UR23 ;  /* 0x0000001700097c82 */ /* 0x000fe20008000000 */
[----:B------:R-:W-:Y:S02]  /*2cc70*/  WARPGROUP.DEPBAR.LE gsb0, 0x0 ;  /* 0x00008000000079c5 */ /* 0x000fe40000010000 */
[----:B------:R-:W-:-:S15]  /*2cc80*/  WARPGROUP.ARRIVE ;  /* 0x00000000000079c5 */ /* 0x000fde0000000000 */
[----:B------:R-:W-:-:S05]  /*2cc90*/  NOP ;  /* 0x0000000000007918 */ /* 0x000fca0000000000 */
        /* <DEDUP_REMOVED lines=13> */
[----:B------:R-:W-:Y:S02]  /*2cd70*/  R2UR UR14, R154 ;  /* 0x000000009a0e72ca */ /* 0x000fe400000e0000 */
[----:B------:R-:W-:Y:S01]  /*2cd80*/  R2UR UR15, R155 ;  /* 0x000000009b0f72ca */ /* 0x000fe200000e0000 */
[----:B------:R-:W-:Y:S02]  /*2cd90*/  WARPGROUP.DEPBAR.LE gsb0, 0x0 ;  /* 0x00008000000079c5 */ /* 0x000fe40000010000 */
[----:B------:R-:W-:-:S15]  /*2cda0*/  WARPGROUP.ARRIVE ;  /* 0x00000000000079c5 */ /* 0x000fde0000000000 */
[----:B------:R-:W-:-:S02]  /*2cdb0*/  NOP ;  /* 0x0000000000007918 */ /* 0x000fc40000000000 */
[----:B------:R-:W-:Y:S01]  /*2cdc0*/  HGMMA.64x256x8.F32.TF32 R24, gdesc[UR8], R24, gsb0 ;  /* 0x07e00000081879f0 */ /* 0x000fe20008002818 */
[----:B------:R-:W-:Y:S02]  /*2cdd0*/  R2UR UR18, R152 ;  /* 0x00000000981272ca */ /* 0x000fe400000e0000 */
[----:B------:R-:W-:Y:S01]  /*2cde0*/  R2UR UR19, R153 ;  /* 0x00000000991372ca */ /* 0x000fe200000e0000 */
[----:B------:R-:W-:Y:S02]  /*2cdf0*/  WARPGROUP.DEPBAR.LE gsb0, 0x0 ;  /* 0x00008000000079c5 */ /* 0x000fe40000010000 */
[----:B------:R-:W-:-:S15]  /*2ce00*/  WARPGROUP.ARRIVE ;  /* 0x00000000000079c5 */ /* 0x000fde0000000000 */
[----:B------:R-:W-:-:S07]  /*2ce10*/  NOP ;  /* 0x0000000000007918 */ /* 0x000fce0000000000 */
        /* <DEDUP_REMOVED lines=20> */
[----:B------:R-:W-:Y:S02]  /*2cf60*/  R2UR UR35, R17 ;  /* 0x00000000112372ca */ /* 0x000fe400000e0000 */
[----:B------:R-:W-:Y:S02]  /*2cf70*/  R2UR UR38, R14 ;  /* 0x000000000e2672ca */ /* 0x000fe400000e0000 */
[----:B------:R-:W-:Y:S02]  /*2cf80*/  R2UR UR39, R15 ;  /* 0x000000000f2772ca */ /* 0x000fe400000e0000 */
[----:B------:R-:W-:Y:S02]  /*2cf90*/  R2UR UR42, R12 ;  /* 0x000000000c2a72ca */ /* 0x000fe400000e0000 */
[----:B------:R-:W-:-:S02]  /*2cfa0*/  R2UR UR43, R13 ;  /* 0x000000000d2b72ca */ /* 0x000fc400000e0000 */
[----:B------:R-:W-:Y:S02]  /*2cfb0*/  R2UR UR46, R10 ;  /* 0x000000000a2e72ca */ /* 0x000fe400000e0000 */
[----:B------:R-:W-:Y:S02]  /*2cfc0*/  R2UR UR47, R11 ;  /* 0x000000000b2f72ca */ /* 0x000fe400000e0000 */
[----:B------:R-:W-:Y:S02]  /*2cfd0*/  R2UR UR50, R8 ;  /* 0x00000000083272ca */ /* 0x000fe400000e0000 */
[----:B------:R-:W-:Y:S01]  /*2cfe0*/  R2UR UR51, R9 ;  /* 0x00000000093372ca */ /* 0x000fe200000e0000 */
[----:B------:R-:W-:Y:S01]  /*2cff0*/  UMOV UR54, UR60 ;  /* 0x0000003c00367c82 */ /* 0x000fe20008000000 */
[----:B------:R-:W-:Y:S01]  /*2d000*/  UMOV UR55, UR61 ;  /* 0x0000003d00377c82 */ /* 0x000fe20008000000 */
[----:B------:R-:W-:Y:S01]  /*2d010*/  UMOV UR6, UR56 ;  /* 0x0000003800067c82 */ /* 0x000fe20008000000 */
[----:B------:R-:W-:Y:S01]  /*2d020*/  UMOV UR7, UR57 ;  /* 0x0000003900077c82 */ /* 0x000fe20008000000 */
[----:B------:R-:W3:Y:S04]  /*2d030*/  LDL.LU R17, [R1+0x6d0] ;  /* 0x0006d00001117983 */ /* 0x000ee80000300800 */
[----:B------:R-:W4:Y:S04]  /*2d040*/  LDL.LU R16, [R1+0x6d4] ;  /* 0x0006d40001107983 */ /* 0x000f280000300800 */
[----:B------:R-:W3:Y:S04]  /*2d050*/  LDL.LU R14, [R1+0x6d8] ;  /* 0x0006d800010e7983 */ /* 0x000ee80000300800 */
[----:B------:R-:W4:Y:S04]  /*2d060*/  LDL.LU R12, [R1+0x6dc] ;  /* 0x0006dc00010c7983 */ /* 0x000f280000300800 */
[----:B------:R-:W3:Y:S04]  /*2d070*/  LDL.LU R15, [R1+0x6e0] ;  /* 0x0006e000010f7983 */ /* 0x000ee80000300800 */
[----:B------:R-:W3:Y:S04]  /*2d080*/  LDL.LU R13, [R1+0x6e4] ;  /* 0x0006e400010d7983 */ /* 0x000ee80000300800 */
[----:B------:R-:W3:Y:S04]  /*2d090*/  LDL.LU R21, [R1+0x6e8] ;  /* 0x0006e80001157983 */ /* 0x000ee80000300800 */
[----:B------:R-:W3:Y:S01]  /*2d0a0*/  LDL.LU R20, [R1+0x6ec] ;  /* 0x0006ec0001147983 */ /* 0x000ee20000300800 */
[----:B------:R-:W-:-:S02]  /*2d0b0*/  WARPGROUP.DEPBAR.LE gsb0, 0x0 ;  /* 0x00008000000079c5 */ /* 0x000fc40000010000 */
[----:B------:R-:W-:-:S06]  /*2d0c0*/  WARPGROUP.ARRIVE ;  /* 0x00000000000079c5 */ /* 0x000fcc0000000000 */
        /* <DEDUP_REMOVED lines=24> */
[----:B------:R-:W-:Y:S01]  /*2d250*/  HGMMA.64x256x8.F32.TF32 R24, gdesc[UR52], R24, gsb0 ;  /* 0x07e00000341879f0 */ /* 0x000fe20008002818 */
[----:B-1----:R-:W-:Y:S02]  /*2d260*/  VIADD R167, R167, 0x7f ;  /* 0x0000007fa7a77836 */ /* 0x002fe40000000000 */
[----:B------:R-:W1:Y:S03]  /*2d270*/  S2R R165, SR_TID.X ;  /* 0x0000000000a57919 */ /* 0x000e660000002100 */
[----:B------:R-:W-:Y:S01]  /*2d280*/  SHF.R.S32.HI R164, RZ, 0x1f, R167 ;  /* 0x0000001fffa47819 */ /* 0x000fe200000114a7 */
[----:B--2---:R-:W-:-:S03]  /*2d290*/  VIADD R5, R5, 0xffffff00 ;  /* 0xffffff0005057836 */ /* 0x004fc60000000000 */
[----:B------:R-:W-:Y:S01]  /*2d2a0*/  LEA.HI R164, R164, R167, RZ, 0x7 ;  /* 0x000000a7a4a47211 */ /* 0x000fe200078f38ff */
[----:B------:R-:W-:-:S03]  /*2d2b0*/  IMAD R5, R174, -0x80, R5 ;  /* 0xffffff80ae057824 */ /* 0x000fc600078e0205 */
[----:B------:R-:W-:Y:S02]  /*2d2c0*/  SHF.R.S32.HI R164, RZ, 0x7, R164 ;  /* 0x00000007ffa47819 */ /* 0x000fe400000114a4 */
[----:B------:R-:W-:-:S03]  /*2d2d0*/  ISETP.GT.AND P1, PT, R5, RZ, PT ;  /* 0x000000ff0500720c */ /* 0x000fc60003f24270 */
[----:B------:R-:W-:Y:S01]  /*2d2e0*/  VIADD R7, R164, 0xfffffffe ;  /* 0xfffffffea4077836 */ /* 0x000fe20000000000 */
[----:B------:R-:W-:-:S04]  /*2d2f0*/  ISETP.GT.AND P2, PT, R5, 0x1, PT ;  /* 0x000000010500780c */ /* 0x000fc80003f44270 */
[----:B------:R-:W-:Y:S02]  /*2d300*/  ISETP.GE.AND P0, PT, R174, R7, PT ;  /* 0x00000007ae00720c */ /* 0x000fe40003f06270 */
[----:B------:R-:W-:Y:S02]  /*2d310*/  SEL R7, RZ, 0x4, !P1 ;  /* 0x00000004ff077807 */ /* 0x000fe40004800000 */
[----:B------:R-:W-:Y:S02]  /*2d320*/  SEL R8, RZ, 0x4, !P2 ;  /* 0x00000004ff087807 */ /* 0x000fe40005000000 */
[----:B------:R-:W-:Y:S02]  /*2d330*/  SEL R7, R7, RZ, !P0 ;  /* 0x000000ff07077207 */ /* 0x000fe40004000000 */
[----:B------:R-:W-:Y:S02]  /*2d340*/  SEL R8, R8, RZ, !P0 ;  /* 0x000000ff08087207 */ /* 0x000fe40004000000 */
[----:B------:R-:W-:Y:S01]  /*2d350*/  ISETP.NE.U32.AND P2, PT, R7, RZ, PT ;  /* 0x000000ff0700720c */ /* 0x000fe20003f45070 */
[----:B------:R-:W-:Y:S01]  /*2d360*/  VIADD R7, R171, 0x1 ;  /* 0x00000001ab077836 */ /* 0x000fe20000000000 */
[----:B------:R-:W-:Y:S01]  /*2d370*/  ISETP.NE.U32.AND P3, PT, R8, RZ, PT ;  /* 0x000000ff0800720c */ /* 0x000fe20003f65070 */
[----:B-1----:R-:W-:-:S03]  /*2d380*/  IMAD.SHL.U32 R8, R165, 0x10, RZ ;  /* 0x00000010a5087824 */ /* 0x002fc600078e00ff */
[----:B------:R-:W-:Y:S02]  /*2d390*/  ISETP.GT.AND P1, PT, R7, 0x2, PT ;  /* 0x000000020700780c */ /* 0x000fe40003f24270 */
[----:B------:R-:W-:Y:S02]  /*2d3a0*/  LOP3.LUT R8, R8, 0x70, RZ, 0xc0, !PT ;  /* 0x0000007008087812 */ /* 0x000fe400078ec0ff */
[----:B------:R-:W-:Y:S02]  /*2d3b0*/  LOP3.LUT R9, R165, 0xff, RZ, 0xc0, !PT ;  /* 0x000000ffa5097812 */ /* 0x000fe400078ec0ff */
[----:B------:R-:W-:Y:S02]  /*2d3c0*/  SEL R171, R7, RZ, !P1 ;  /* 0x000000ff07ab7207 */ /* 0x000fe40004800000 */
[----:B------:R-:W-:Y:S02]  /*2d3d0*/  IADD3 R178, P4, R178, R4, RZ ;  /* 0x00000004b2b27210 */ /* 0x000fe40007f9e0ff */
[----:B------:R-:W-:-:S02]  /*2d3e0*/  R2UR UR61, R173 ;  /* 0x00000000ad3d72ca */ /* 0x000fc400000e0000 */
[----:B------:R-:W-:Y:S01]  /*2d3f0*/  R2UR UR60, R172 ;  /* 0x00000000ac3c72ca */ /* 0x000fe200000e0000 */
[----:B------:R-:W-:Y:S01]  /*2d400*/  IMAD R8, R9, 0x80, R8 ;  /* 0x0000008009087824 */ /* 0x000fe200078e0208 */
[----:B------:R-:W-:Y:S01]  /*2d410*/  IADD3.X R177, R177, R3, RZ, P4, !PT ;  /* 0x00000003b1b17210 */ /* 0x000fe200027fe4ff */
[----:B------:R-:W-:Y:S01]  /*2d420*/  IMAD R9, R171, 0x20000, R175 ;  /* 0x00020000ab097824 */ /* 0x000fe200078e02af */
[----:B------:R-:W-:Y:S01]  /*2d430*/  IADD3 R180, P5, R180, R4, RZ ;  /* 0x00000004b4b47210 */ /* 0x000fe20007fbe0ff */
[----:B------:R-:W-:Y:S02]  /*2d440*/  IMAD.MOV.U32 R10, RZ, RZ, R178 ;  /* 0x000000ffff0a7224 */ /* 0x000fe400078e00b2 */
[----:B------:R-:W-:Y:S01]  /*2d450*/  IMAD.MOV.U32 R11, RZ, RZ, R177 ;  /* 0x000000ffff0b7224 */ /* 0x000fe200078e00b1 */
[----:B------:R-:W-:Y:S01]  /*2d460*/  IADD3 R7, R8, 0x100000, R9 ;  /* 0x0010000008077810 */ /* 0x000fe20007ffe009 */
[----:B------:R-:W-:Y:S01]  /*2d470*/  IMAD.X R179, R179, 0x1, R3, P5 ;  /* 0x00000001b3b37824 */ /* 0x000fe200028e0603 */
[----:B------:R-:W-:-:S02]  /*2d480*/  WARPGROUP.DEPBAR.LE gsb0, 0x0 ;  /* 0x00008000000079c5 */ /* 0x000fc40000010000 */
[----:B------:R-:W-:-:S06]  /*2d490*/  WARPGROUP.ARRIVE ;  /* 0x00000000000079c5 */ /* 0x000fcc0000000000 */
[----:B------:R-:W-:Y:S01]  /*2d4a0*/  HGMMA.64x256x8.F32.TF32 R24, gdesc[UR4], R24, gsb0 ;  /* 0x07e00000041879f0 */ /* 0x000fe20008002818 */
[----:B------:R-:W-:Y:S02]  /*2d4b0*/  ISETP.GT.AND P1, PT, R5, 0x2, PT ;  /* 0x000000020500780c */ /* 0x000fe40003f24270 */
[----:B------:R-:W-:-:S05]  /*2d4c0*/  IADD3 R184, P4, R184, R4, RZ ;  /* 0x00000004b8b87210 */ /* 0x000fca0007f9e0ff */
[----:B------:R-:W-:Y:S01]  /*2d4d0*/  IMAD.X R183, R183, 0x1, R3, P4 ;  /* 0x00000001b7b77824 */ /* 0x000fe200020e0603 */
[----:B------:R-:W-:-:S05]  /*2d4e0*/  IADD3 R244, P4, R244, R4, RZ ;  /* 0x00000004f4f47210 */ /* 0x000fca0007f9e0ff */
[----:B------:R-:W-:Y:S01]  /*2d4f0*/  IMAD.X R243, R243, 0x1, R3, P4 ;  /* 0x00000001f3f37824 */ /* 0x000fe200020e0603 */
[----:B------:R-:W-:-:S05]  /*2d500*/  IADD3 R248, P4, R248, R4, RZ ;  /* 0x00000004f8f87210 */ /* 0x000fca0007f9e0ff */
[----:B------:R-:W-:Y:S01]  /*2d510*/  IMAD.X R247, R247, 0x1, R3, P4 ;  /* 0x00000001f7f77824 */ /* 0x000fe200020e0603 */
[----:B----4-:R-:W-:-:S05]  /*2d520*/  IADD3 R12, P4, R12, R4, RZ ;  /* 0x000000040c0c7210 */ /* 0x010fca0007f9e0ff */
[----:B---3--:R-:W-:Y:S01]  /*2d530*/  IMAD.X R14, R14, 0x1, R3, P4 ;  /* 0x000000010e0e7824 */ /* 0x008fe200020e0603 */
[----:B------:R-:W-:-:S05]  /*2d540*/  IADD3 R20, P4, R20, R4, RZ ;  /* 0x0000000414147210 */ /* 0x000fca0007f9e0ff */
[----:B------:R-:W-:Y:S01]  /*2d550*/  IMAD.X R21, R21, 0x1, R3, P4 ;  /* 0x0000000115157824 */ /* 0x000fe200020e0603 */
[----:B------:R-:W-:Y:S02]  /*2d560*/  WARPGROUP.DEPBAR.LE gsb0, 0x0 ;  /* 0x00008000000079c5 */ /* 0x000fe40000010000 */
[----:B------:R-:W-:Y:S06]  /*2d570*/  BAR.SYNC.DEFER_BLOCKING 0x0 ;  /* 0x0000000000007b1d */ /* 0x000fec0000010000 */
[----:B------:R-:W-:Y:S01]  /*2d580*/  @!PT LDS RZ, [RZ] ;  /* 0x00000000fffff984 */ /* 0x000fe20000000800 */
[----:B------:R-:W-:Y:S01]  /*2d590*/  @!PT LDS RZ, [RZ] ;  /* 0x00000000fffff984 */ /* 0x000fe20000000800 */
[----:B------:R-:W-:Y:S01]  /*2d5a0*/  @!PT LDS RZ, [RZ] ;  /* 0x00000000fffff984 */ /* 0x000fe20000000800 */
[----:B------:R1:W-:Y:S02]  /*2d5b0*/  LDGSTS.E [R7+-0x40000], desc[UR60][R10.64], P2 ;  /* 0xc00000000a077fae */ /* 0x0003e4000912187c */
[----:B-1----:R-:W-:-:S02]  /*2d5c0*/  IMAD.MOV.U32 R10, RZ, RZ, R180 ;  /* 0x000000ffff0a7224 */ /* 0x002fc400078e00b4 */
[----:B------:R-:W-:-:S05]  /*2d5d0*/  IMAD.MOV.U32 R11, RZ, RZ, R179 ;  /* 0x000000ffff0b7224 */ /* 0x000fca00078e00b3 */
[----:B------:R1:W-:Y:S01]  /*2d5e0*/  LDGSTS.E [R7+-0x3fffc], desc[UR60][R10.64], P3 ;  /* 0xc00040000a077fae */ /* 0x0003e2000992187c */
[----:B------:R-:W-:Y:S02]  /*2d5f0*/  IADD3 R182, P3, R182, R4, RZ ;  /* 0x00000004b6b67210 */ /* 0x000fe40007f7e0ff */
[----:B-1----:R-:W-:Y:S02]  /*2d600*/  SEL R10, RZ, 0x4, !P1 ;  /* 0x00000004ff0a7807 */ /* 0x002fe40004800000 */
[----:B------:R-:W-:Y:S02]  /*2d610*/  ISETP.GT.AND P1, PT, R5, 0x3, PT ;  /* 0x000000030500780c */ /* 0x000fe40003f24270 */
[----:B------:R-:W-:-:S04]  /*2d620*/  SEL R10, R10, RZ, !P0 ;  /* 0x000000ff0a0a7207 */ /* 0x000fc80004000000 */
[----:B------:R-:W-:Y:S02]  /*2d630*/  ISETP.NE.U32.AND P2, PT, R10, RZ, PT ;  /* 0x000000ff0a00720c */ /* 0x000fe40003f45070 */
[----:B------:R-:W-:Y:S01]  /*2d640*/  SEL R10, RZ, 0x4, !P1 ;  /* 0x00000004ff0a7807 */ /* 0x000fe20004800000 */
[----:B------:R-:W-:-:S03]  /*2d650*/  IMAD.X R181, R181, 0x1, R3, P3 ;  /* 0x00000001b5b57824 */ /* 0x000fc600018e0603 */
[----:B------:R-:W-:Y:S01]  /*2d660*/  SEL R10, R10, RZ, !P0 ;  /* 0x000000ff0a0a7207 */ /* 0x000fe20004000000 */
[----:B------:R-:W-:-:S03]  /*2d670*/  IMAD.MOV.U32 R11, RZ, RZ, R181 ;  /* 0x000000ffff0b7224 */ /* 0x000fc600078e00b5 */
[----:B------:R-:W-:Y:S01]  /*2d680*/  ISETP.NE.U32.AND P1, PT, R10, RZ, PT ;  /* 0x000000ff0a00720c */ /* 0x000fe20003f25070 */
[----:B------:R-:W-:-:S05]  /*2d690*/  IMAD.MOV.U32 R10, RZ, RZ, R182 ;  /* 0x000000ffff0a7224 */ /* 0x000fca00078e00b6 */
[----:B------:R1:W-:Y:S02]  /*2d6a0*/  LDGSTS.E [R7+-0x3fff8], desc[UR60][R10.64], P2 ;  /* 0xc00080000a077fae */ /* 0x0003e4000912187c */
[----:B-1----:R-:W-:Y:S02]  /*2d6b0*/  IMAD.MOV.U32 R10, RZ, RZ, R184 ;  /* 0x000000ffff0a7224 */ /* 0x002fe400078e00b8 */
[----:B------:R-:W-:-:S05]  /*2d6c0*/  IMAD.MOV.U32 R11, RZ, RZ, R183 ;  /* 0x000000ffff0b7224 */ /* 0x000fca00078e00b7 */
[----:B------:R1:W-:Y:S01]  /*2d6d0*/  LDGSTS.E [R7+-0x3fff4], desc[UR60][R10.64], P1 ;  /* 0xc000c0000a077fae */ /* 0x0003e2000892187c */
[----:B------:R-:W-:-:S04]  /*2d6e0*/  ISETP.GT.AND P1, PT, R5, 0x20, PT ;  /* 0x000000200500780c */ /* 0x000fc80003f24270 */
[----:B-1----:R-:W-:Y:S02]  /*2d6f0*/  SEL R10, RZ, 0x4, !P1 ;  /* 0x00000004ff0a7807 */ /* 0x002fe40004800000 */
[----:B------:R-:W-:Y:S02]  /*2d700*/  ISETP.GT.AND P1, PT, R5, 0x21, PT ;  /* 0x000000210500780c */ /* 0x000fe40003f24270 */
[----:B------:R-:W-:Y:S02]  /*2d710*/  SEL R10, R10, RZ, !P0 ;  /* 0x000000ff0a0a7207 */ /* 0x000fe40004000000 */
[----:B------:R-:W-:Y:S02]  /*2d720*/  IADD3 R242, P3, R242, R4, RZ ;  /* 0x00000004f2f27210 */ /* 0x000fe40007f7e0ff */
        /* <DEDUP_REMOVED lines=24> */
[----:B-1----:R-:W-:Y:S01]  /*2d8b0*/  IMAD.MOV.U32 R10, RZ, RZ, R248 ;  /* 0x000000ffff0a7224 */ /* 0x002fe200078e00f8 */
[----:B------:R-:W-:-:S05]  /*2d8c0*/  MOV R11, R247 ;  /* 0x000000f7000b7202 */ /* 0x000fca0000000f00 */
[----:B------:R1:W-:Y:S01]  /*2d8d0*/  LDGSTS.E [R7+-0x37ff4], desc[UR60][R10.64], P1 ;  /* 0xc800c0000a077fae */ /* 0x0003e2000892187c */
[C---:B------:R-:W-:Y:S02]  /*2d8e0*/  ISETP.GT.AND P1, PT, R5.reuse, 0x40, PT ;  /* 0x000000400500780c */ /* 0x040fe40003f24270 */
[----:B------:R-:W-:Y:S02]  /*2d8f0*/  IADD3 R16, P3, R16, R4, RZ ;  /* 0x0000000410107210 */ /* 0x000fe40007f7e0ff */
[----:B-1----:R-:W-:Y:S02]  /*2d900*/  SEL R10, RZ, 0x4, !P1 ;  /* 0x00000004ff0a7807 */ /* 0x002fe40004800000 */
[----:B------:R-:W-:Y:S02]  /*2d910*/  ISETP.GT.AND P1, PT, R5, 0x41, PT ;  /* 0x000000410500780c */ /* 0x000fe40003f24270 */
[----:B------:R-:W-:Y:S01]  /*2d920*/  SEL R10, R10, RZ, !P0 ;  /* 0x000000ff0a0a7207 */ /* 0x000fe20004000000 */
[----:B------:R-:W-:-:S03]  /*2d930*/  IMAD.X R17, R17, 0x1, R3, P3 ;  /* 0x0000000111117824 */ /* 0x000fc600018e0603 */
[----:B------:R-:W-:Y:S02]  /*2d940*/  ISETP.NE.U32.AND P2, PT, R10, RZ, PT ;  /* 0x000000ff0a00720c */ /* 0x000fe40003f45070 */
[----:B------:R-:W-:Y:S01]  /*2d950*/  SEL R10, RZ, 0x4, !P1 ;  /* 0x00000004ff0a7807 */ /* 0x000fe20004800000 */
[----:B------:R-:W-:Y:S03]  /*2d960*/  STL [R1+0x6d4], R16 ;  /* 0x0006d41001007387 */ /* 0x000fe60000100800 */
[----:B------:R-:W-:Y:S01]  /*2d970*/  SEL R10, R10, RZ, !P0 ;  /* 0x000000ff0a0a7207 */ /* 0x000fe20004000000 */
[----:B------:R1:W-:Y:S04]  /*2d980*/  STL [R1+0x6d0], R17 ;  /* 0x0006d01101007387 */ /* 0x0003e80000100800 */
[----:B------:R-:W-:Y:S01]  /*2d990*/  STL [R1+0x6dc], R12 ;  /* 0x0006dc0c01007387 */ /* 0x000fe20000100800 */
[----:B------:R-:W-:-:S03]  /*2d9a0*/  ISETP.NE.U32.AND P1, PT, R10, RZ, PT ;  /* 0x000000ff0a00720c */ /* 0x000fc60003f25070 */
[----:B------:R2:W-:Y:S04]  /*2d9b0*/  STL [R1+0x6d8], R14 ;  /* 0x0006d80e01007387 */ /* 0x0005e80000100800 */
[----:B------:R-:W3:Y:S01]  /*2d9c0*/  LDL.LU R19, [R1+0x7d0] ;  /* 0x0007d00001137983 */ /* 0x000ee20000300800 */
[----:B------:R-:W-:-:S03]  /*2d9d0*/  IMAD.MOV.U32 R10, RZ, RZ, R16 ;  /* 0x000000ffff0a7224 */ /* 0x000fc600078e0010 */
[----:B------:R-:W4:Y:S01]  /*2d9e0*/  LDL.LU R18, [R1+0x7d4] ;  /* 0x0007d40001127983 */ /* 0x000f220000300800 */
[----:B------:R-:W-:-:S03]  /*2d9f0*/  IMAD.MOV.U32 R11, RZ, RZ, R17 ;  /* 0x000000ffff0b7224 */ /* 0x000fc600078e0011 */
[----:B-1----:R-:W3:Y:S04]  /*2da00*/  LDL.LU R17, [R1+0x7d8] ;  /* 0x0007d80001117983 */ /* 0x002ee80000300800 */
[----:B------:R-:W3:Y:S04]  /*2da10*/  LDL.LU R16, [R1+0x7dc] ;  /* 0x0007dc0001107983 */ /* 0x000ee80000300800 */
[----:B------:R1:W-:Y:S02]  /*2da20*/  LDGSTS.E [R7+-0x30000], desc[UR60][R10.64], P2 ;  /* 0xd00000000a077fae */ /* 0x0003e4000912187c */
[----:B-1----:R-:W-:-:S02]  /*2da30*/  IMAD.MOV.U32 R10, RZ, RZ, R12 ;  /* 0x000000ffff0a7224 */ /* 0x002fc400078e000c */
[----:B------:R-:W-:Y:S01]  /*2da40*/  IMAD.MOV.U32 R11, RZ, RZ, R14 ;  /* 0x000000ffff0b7224 */ /* 0x000fe200078e000e */
[----:B------:R-:W-:Y:S01]  /*2da50*/  IADD3 R13, P3, R13, R4, RZ ;  /* 0x000000040d0d7210 */ /* 0x000fe20007f7e0ff */
[----:B--2---:R-:W2:Y:S04]  /*2da60*/  LDL.LU R14, [R1+0x7e4] ;  /* 0x0007e400010e7983 */ /* 0x004ea80000300800 */
[----:B------:R1:W-:Y:S01]  /*2da70*/  LDGSTS.E [R7+-0x2fffc], desc[UR60][R10.64], P1 ;  /* 0xd00040000a077fae */ /* 0x0003e2000892187c */
[----:B------:R-:W-:Y:S01]  /*2da80*/  ISETP.GT.AND P1, PT, R5, 0x42, PT ;  /* 0x000000420500780c */ /* 0x000fe20003f24270 */
[----:B------:R-:W-:Y:S02]  /*2da90*/  IMAD.X R15, R15, 0x1, R3, P3 ;  /* 0x000000010f0f7824 */ /* 0x000fe400018e0603 */
[----:B------:R-:W2:Y:S01]  /*2daa0*/  LDL.LU R12, [R1+0x7ec] ;  /* 0x0007ec00010c7983 */ /* 0x000ea20000300800 */
[----:B-1----:R-:W-:-:S02]  /*2dab0*/  SEL R10, RZ, 0x4, !P1 ;  /* 0x00000004ff0a7807 */ /* 0x002fc40004800000 */
[----:B------:R-:W-:Y:S02]  /*2dac0*/  ISETP.GT.AND P1, PT, R5, 0x43, PT ;  /* 0x000000430500780c */ /* 0x000fe40003f24270 */
[----:B------:R-:W-:-:S04]  /*2dad0*/  SEL R10, R10, RZ, !P0 ;  /* 0x000000ff0a0a7207 */ /* 0x000fc80004000000 */
[----:B------:R-:W-:Y:S02]  /*2dae0*/  ISETP.NE.U32.AND P2, PT, R10, RZ, PT ;  /* 0x000000ff0a00720c */ /* 0x000fe40003f45070 */
[----:B------:R-:W-:Y:S01]  /*2daf0*/  SEL R10, RZ, 0x4, !P1 ;  /* 0x00000004ff0a7807 */ /* 0x000fe20004800000 */
[----:B------:R-:W-:Y:S03]  /*2db00*/  STL [R1+0x6e4], R13 ;  /* 0x0006e40d01007387 */ /* 0x000fe60000100800 */
[----:B------:R-:W-:Y:S01]  /*2db10*/  SEL R10, R10, RZ, !P0 ;  /* 0x000000ff0a0a7207 */ /* 0x000fe20004000000 */
[----:B------:R1:W-:Y:S01]  /*2db20*/  STL [R1+0x6e0], R15 ;  /* 0x0006e00f01007387 */ /* 0x0003e20000100800 */
[----:B------:R-:W-:Y:S02]  /*2db30*/  IMAD.MOV.U32 R11, RZ, RZ, R15 ;  /* 0x000000ffff0b7224 */ /* 0x000fe400078e000f */
[----:B------:R-:W-:Y:S01]  /*2db40*/  ISETP.NE.U32.AND P1, PT, R10, RZ, PT ;  /* 0x000000ff0a00720c */ /* 0x000fe20003f25070 */
[----:B------:R-:W-:Y:S01]  /*2db50*/  STL [R1+0x6ec], R20 ;  /* 0x0006ec1401007387 */ /* 0x000fe20000100800 */
[----:B------:R-:W-:-:S03]  /*2db60*/  IMAD.MOV.U32 R10, RZ, RZ, R13 ;  /* 0x000000ffff0a7224 */ /* 0x000fc600078e000d */
[----:B-1----:R-:W2:Y:S04]  /*2db70*/  LDL.LU R15, [R1+0x7e0] ;  /* 0x0007e000010f7983 */ /* 0x002ea80000300800 */
[----:B------:R-:W-:Y:S04]  /*2db80*/  STL [R1+0x6e8], R21 ;  /* 0x0006e81501007387 */ /* 0x000fe80000100800 */
[----:B------:R-:W2:Y:S04]  /*2db90*/  LDL.LU R13, [R1+0x7e8] ;  /* 0x0007e800010d7983 */ /* 0x000ea80000300800 */
[----:B------:R1:W-:Y:S02]  /*2dba0*/  LDGSTS.E [R7+-0x2fff8], desc[UR60][R10.64], P2 ;  /* 0xd00080000a077fae */ /* 0x0003e4000912187c */
[----:B-1----:R-:W-:-:S02]  /*2dbb0*/  IMAD.MOV.U32 R10, RZ, RZ, R20 ;  /* 0x000000ffff0a7224 */ /* 0x002fc400078e0014 */
[----:B------:R-:W-:-:S05]  /*2dbc0*/  IMAD.MOV.U32 R11, RZ, RZ, R21 ;  /* 0x000000ffff0b7224 */ /* 0x000fca00078e0015 */
[----:B------:R1:W-:Y:S01]  /*2dbd0*/  LDGSTS.E [R7+-0x2fff4], desc[UR60][R10.64], P1 ;  /* 0xd000c0000a077fae */ /* 0x0003e2000892187c */
[----:B------:R-:W-:-:S04]  /*2dbe0*/  ISETP.GT.AND P1, PT, R5, 0x60, PT ;  /* 0x000000600500780c */ /* 0x000fc80003f24270 */
[----:B-1----:R-:W-:Y:S02]  /*2dbf0*/  SEL R10, RZ, 0x4, !P1 ;  /* 0x00000004ff0a7807 */ /* 0x002fe40004800000 */
[----:B------:R-:W-:Y:S02]  /*2dc00*/  ISETP.GT.AND P1, PT, R5, 0x61, PT ;  /* 0x000000610500780c */ /* 0x000fe40003f24270 */
[----:B------:R-:W-:-:S04]  /*2dc10*/  SEL R10, R10, RZ, !P0 ;  /* 0x000000ff0a0a7207 */ /* 0x000fc80004000000 */
[----:B------:R-:W-:Y:S02]  /*2dc20*/  ISETP.NE.U32.AND P2, PT, R10, RZ, PT ;  /* 0x000000ff0a00720c */ /* 0x000fe40003f45070 */
[----:B------:R-:W-:-:S04]  /*2dc30*/  SEL R10, RZ, 0x4, !P1 ;  /* 0x00000004ff0a7807 */ /* 0x000fc80004800000 */
[----:B------:R-:W-:-:S04]  /*2dc40*/  SEL R10, R10, RZ, !P0 ;  /* 0x000000ff0a0a7207 */ /* 0x000fc80004000000 */
[----:B------:R-:W-:Y:S02]  /*2dc50*/  ISETP.NE.U32.AND P1, PT, R10, RZ, PT ;  /* 0x000000ff0a00720c */ /* 0x000fe40003f25070 */
[----:B----4-:R-:W-:-:S05]  /*2dc60*/  IADD3 R18, P3, R18, R4, RZ ;  /* 0x0000000412127210 */ /* 0x010fca0007f7e0ff */
[----:B---3--:R-:W-:Y:S01]  /*2dc70*/  IMAD.X R19, R19, 0x1, R3, P3 ;  /* 0x0000000113137824 */ /* 0x008fe200018e0603 */
[----:B------:R-:W-:Y:S01]  /*2dc80*/  IADD3 R16, P4, R16, R4, RZ ;  /* 0x0000000410107210 */ /* 0x000fe20007f9e0ff */
[----:B------:R-:W-:Y:S02]  /*2dc90*/  IMAD.MOV.U32 R10, RZ, RZ, R18 ;  /* 0x000000ffff0a7224 */ /* 0x000fe400078e0012 */
[----:B------:R-:W-:Y:S02]  /*2dca0*/  IMAD.MOV.U32 R11, RZ, RZ, R19 ;  /* 0x000000ffff0b7224 */ /* 0x000fe400078e0013 */
[----:B------:R-:W-:-:S03]  /*2dcb0*/  IMAD.X R17, R17, 0x1, R3, P4 ;  /* 0x0000000111117824 */ /* 0x000fc600020e0603 */
[----:B------:R1:W-:Y:S02]  /*2dcc0*/  LDGSTS.E [R7+-0x28000], desc[UR60][R10.64], P2 ;  /* 0xd80000000a077fae */ /* 0x0003e4000912187c */
[----:B-1----:R-:W-:Y:S02]  /*2dcd0*/  IMAD.MOV.U32 R10, RZ, RZ, R16 ;  /* 0x000000ffff0a7224 */ /* 0x002fe400078e0010 */
[----:B------:R-:W-:-:S05]  /*2dce0*/  IMAD.MOV.U32 R11, RZ, RZ, R17 ;  /* 0x000000ffff0b7224 */ /* 0x000fca00078e0011 */
[----:B------:R1:W-:Y:S01]  /*2dcf0*/  LDGSTS.E [R7+-0x27ffc], desc[UR60][R10.64], P1 ;  /* 0xd80040000a077fae */ /* 0x0003e2000892187c */
[C---:B------:R-:W-:Y:S02]  /*2dd00*/  ISETP.GT.AND P1, PT, R5.reuse, 0x62, PT ;  /* 0x000000620500780c */ /* 0x040fe40003f24270 */
[-C--:B--2---:R-:W-:Y:S02]  /*2dd10*/  IADD3 R14, P3, R14, R4.reuse, RZ ;  /* 0x000000040e0e7210 */ /* 0x084fe40007f7e0ff */
[----:B-1----:R-:W-:Y:S02]  /*2dd20*/  SEL R10, RZ, 0x4, !P1 ;  /* 0x00000004ff0a7807 */ /* 0x002fe40004800000 */
[----:B------:R-:W-:Y:S02]  /*2dd30*/  ISETP.GT.AND P1, PT, R5, 0x63, PT ;  /* 0x000000630500780c */ /* 0x000fe40003f24270 */
[----:B------:R-:W-:Y:S02]  /*2dd40*/  SEL R10, R10, RZ, !P0 ;  /* 0x000000ff0a0a7207 */ /* 0x000fe40004000000 */
[----:B------:R-:W-:-:S02]  /*2dd50*/  IADD3 R12, P4, R12, R4, RZ ;  /* 0x000000040c0c7210 */ /* 0x000fc40007f9e0ff */
[----:B------:R-:W-:Y:S02]  /*2dd60*/  ISETP.NE.U32.AND P2, PT, R10, RZ, PT ;  /* 0x000000ff0a00720c */ /* 0x000fe40003f45070 */
[----:B------:R-:W-:Y:S01]  /*2dd70*/  SEL R10, RZ, 0x4, !P1 ;  /* 0x00000004ff0a7807 */ /* 0x000fe20004800000 */
[----:B------:R-:W-:Y:S03]  /*2dd80*/  STL [R1+0x7d4], R18 ;  /* 0x0007d41201007387 */ /* 0x000fe60000100800 */
[----:B------:R-:W-:Y:S01]  /*2dd90*/  SEL R10, R10, RZ, !P0 ;  /* 0x000000ff0a0a7207 */ /* 0x000fe20004000000 */
[----:B------:R1:W-:Y:S04]  /*2dda0*/  STL [R1+0x7d0], R19 ;  /* 0x0007d01301007387 */ /* 0x0003e80000100800 */
[----:B------:R-:W-:Y:S01]  /*2ddb0*/  STL [R1+0x7dc], R16 ;  /* 0x0007dc1001007387 */ /* 0x000fe20000100800 */
[----:B------:R-:W-:-:S03]  /*2ddc0*/  IMAD.X R15, R15, 0x1, R3, P3 ;  /* 0x000000010f0f7824 */ /* 0x000fc600018e0603 */
[----:B------:R-:W-:Y:S01]  /*2ddd0*/  STL [R1+0x7d8], R17 ;  /* 0x0007d81101007387 */ /* 0x000fe20000100800 */
[----:B------:R-:W-:-:S03]  /*2dde0*/  ISETP.NE.U32.AND P1, PT, R10, RZ, PT ;  /* 0x000000ff0a00720c */ /* 0x000fc60003f25070 */
[----:B------:R-:W-:Y:S01]  /*2ddf0*/  STL [R1+0x7e4], R14 ;  /* 0x0007e40e01007387 */ /* 0x000fe20000100800 */
[----:B------:R-:W-:-:S03]  /*2de00*/  IMAD.X R13, R13, 0x1, R3, P4 ;  /* 0x000000010d0d7824 */ /* 0x000fc600020e0603 */
[----:B------:R2:W-:Y:S01]  /*2de10*/  STL [R1+0x7e0], R15 ;  /* 0x0007e00f01007387 */ /* 0x0005e20000100800 */
[----:B------:R-:W-:Y:S02]  /*2de20*/  IMAD.MOV.U32 R10, RZ, RZ, R14 ;  /* 0x000000ffff0a7224 */ /* 0x000fe400078e000e */
[----:B------:R-:W-:Y:S01]  /*2de30*/  IMAD.MOV.U32 R11, RZ, RZ, R15 ;  /* 0x000000ffff0b7224 */ /* 0x000fe200078e000f */
[----:B------:R-:W-:Y:S04]  /*2de40*/  STL [R1+0x7ec], R12 ;  /* 0x0007ec0c01007387 */ /* 0x000fe80000100800 */
[----:B------:R3:W-:Y:S04]  /*2de50*/  STL [R1+0x7e8], R13 ;  /* 0x0007e80d01007387 */ /* 0x0007e80000100800 */
[----:B-1----:R-:W4:Y:S04]  /*2de60*/  LDL.LU R19, [R1+0x600] ;  /* 0x0006000001137983 */ /* 0x002f280000300800 */
[----:B------:R-:W4:Y:S04]  /*2de70*/  LDL.LU R18, [R1+0x604] ;  /* 0x0006040001127983 */ /* 0x000f280000300800 */
[----:B------:R1:W-:Y:S04]  /*2de80*/  LDGSTS.E [R7+-0x27ff8], desc[UR60][R10.64], P2 ;  /* 0xd80080000a077fae */ /* 0x0003e8000912187c */
[----:B--2---:R-:W2:Y:S01]  /*2de90*/  LDL.LU R15, [R1+0x608] ;  /* 0x00060800010f7983 */ /* 0x004ea20000300800 */
[----:B-1----:R-:W-:-:S03]  /*2dea0*/  MOV R11, R13 ;  /* 0x0000000d000b7202 */ /* 0x002fc60000000f00 */
[----:B---3--:R-:W3:Y:S01]  /*2deb0*/  LDL.LU R13, [R1+0x60c] ;  /* 0x00060c00010d7983 */ /* 0x008ee20000300800 */
[----:B------:R-:W-:Y:S01]  /*2dec0*/  IMAD.MOV.U32 R10, RZ, RZ, R12 ;  /* 0x000000ffff0a7224 */ /* 0x000fe200078e000c */
[C---:B------:R-:W-:Y:S02]  /*2ded0*/  ISETP.GT.AND P2, PT, R5.reuse, 0x5, PT ;  /* 0x000000050500780c */ /* 0x040fe40003f44270 */
[-C--:B------:R-:W-:Y:S01]  /*2dee0*/  IADD3 R186, P3, R186, R4.reuse, RZ ;  /* 0x00000004baba7210 */ /* 0x080fe20007f7e0ff */
[----:B------:R-:W2:Y:S04]  /*2def0*/  LDL.LU R17, [R1+0x6f0] ;  /* 0x0006f00001117983 */ /* 0x000ea80000300800 */
[----:B------:R1:W-:Y:S01]  /*2df00*/  LDGSTS.E [R7+-0x27ff4], desc[UR60][R10.64], P1 ;  /* 0xd800c0000a077fae */ /* 0x0003e2000892187c */
[----:B------:R-:W-:Y:S01]  /*2df10*/  ISETP.GT.AND P1, PT, R5, 0x4, PT ;  /* 0x000000040500780c */ /* 0x000fe20003f24270 */
[----:B------:R-:W-:Y:S01]  /*2df20*/  IMAD.X R185, R185, 0x1, R3, P3 ;  /* 0x00000001b9b97824 */ /* 0x000fe200018e0603 */
[----:B------:R-:W-:Y:S01]  /*2df30*/  IADD3 R188, P4, R188, R4, RZ ;  /* 0x00000004bcbc7210 */ /* 0x000fe20007f9e0ff */
[----:B------:R-:W2:Y:S01]  /*2df40*/  LDL.LU R16, [R1+0x6f4] ;  /* 0x0006f40001107983 */ /* 0x000ea20000300800 */
[----:B-1----:R-:W-:-:S02]  /*2df50*/  SEL R10, RZ, 0x4, !P1 ;  /* 0x00000004ff0a7807 */ /* 0x002fc40004800000 */
[----:B------:R-:W-:Y:S01]  /*2df60*/  SEL R7, RZ, 0x4, !P2 ;  /* 0x00000004ff077807 */ /* 0x000fe20005000000 */
[----:B------:R-:W-:Y:S01]  /*2df70*/  IMAD.MOV.U32 R11, RZ, RZ, R185 ;  /* 0x000000ffff0b7224 */ /* 0x000fe200078e00b9 */
[----:B------:R-:W-:Y:S01]  /*2df80*/  SEL R10, R10, RZ, !P0 ;  /* 0x000000ff0a0a7207 */ /* 0x000fe20004000000 */
[----:B------:R-:W-:Y:S01]  /*2df90*/  IMAD.X R187, R187, 0x1, R3, P4 ;  /* 0x00000001bbbb7824 */ /* 0x000fe200020e0603 */
[----:B------:R-:W-:Y:S01]  /*2dfa0*/  SEL R7, R7, RZ, !P0 ;  /* 0x000000ff07077207 */ /* 0x000fe20004000000 */
[----:B------:R-:W2:Y:S01]  /*2dfb0*/  LDL.LU R14, [R1+0x6f8] ;  /* 0x0006f800010e7983 */ /* 0x000ea20000300800 */
[----:B------:R-:W-:Y:S02]  /*2dfc0*/  ISETP.NE.U32.AND P1, PT, R10, RZ, PT ;  /* 0x000000ff0a00720c */ /* 0x000fe40003f25070 */
[----:B------:R-:W-:Y:S01]  /*2dfd0*/  ISETP.NE.U32.AND P2, PT, R7, RZ, PT ;  /* 0x000000ff0700720c */ /* 0x000fe20003f45070 */
[----:B------:R-:W2:Y:S01]  /*2dfe0*/  LDL.LU R12, [R1+0x6fc] ;  /* 0x0006fc00010c7983 */ /* 0x000ea20000300800 */
[----:B------:R-:W-:Y:S01]  /*2dff0*/  LOP3.LUT R7, R8, 0x10, RZ, 0x3c, !PT ;  /* 0x0000001008077812 */ /* 0x000fe200078e3cff */
[----:B------:R-:W-:-:S03]  /*2e000*/  IMAD.MOV.U32 R10, RZ, RZ, R186 ;  /* 0x000000ffff0a7224 */ /* 0x000fc600078e00ba */
[----:B------:R-:W-:-:S05]  /*2e010*/  IADD3 R7, R7, 0x100000, R9 ;  /* 0x0010000007077810 */ /* 0x000fca0007ffe009 */
[----:B------:R1:W-:Y:S01]  /*2e020*/  LDGSTS.E [R7+-0x40000], desc[UR60][R10.64], P1 ;  /* 0xc00000000a077fae */ /* 0x0003e2000892187c */
[----:B------:R-:W-:Y:S01]  /*2e030*/  ISETP.GT.AND P1, PT, R5, 0x6, PT ;  /* 0x000000060500780c */ /* 0x000fe20003f24270 */
[----:B-1----:R-:W-:Y:S02]  /*2e040*/  IMAD.MOV.U32 R10, RZ, RZ, R188 ;  /* 0x000000ffff0a7224 */ /* 0x002fe400078e00bc */
        /* <DEDUP_REMOVED lines=9> */
[----:B------:R-:W-:Y:S02]  /*2e0e0*/  SEL R10, R10, RZ, !P0 ;  /* 0x000000ff0a0a7207 */ /* 0x000fe40004000000 */
[----:B------:R-:W-:Y:S02]  /*2e0f0*/  IADD3 R192, P4, R192, R4, RZ ;  /* 0x00000004c0c07210 */ /* 0x000fe40007f9e0ff */
[----:B------:R-:W-:Y:S01]  /*2e100*/  ISETP.NE.U32.AND P1, PT, R10, RZ, PT ;  /* 0x000000ff0a00720c */ /* 0x000fe20003f25070 */
[----:B------:R-:W-:Y:S02]  /*2e110*/  IMAD.MOV.U32 R10, RZ, RZ, R190 ;  /* 0x000000ffff0a7224 */ /* 0x000fe400078e00be */
[----:B------:R-:W-:Y:S02]  /*2e120*/  IMAD.MOV.U32 R11, RZ, RZ, R189 ;  /* 0x000000ffff0b7224 */ /* 0x000fe400078e00bd */
[----:B------:R-:W-:-:S03]  /*2e130*/  IMAD.X R191, R191, 0x1, R3, P4 ;  /* 0x00000001bfbf7824 */ /* 0x000fc600020e0603 */
        /* <DEDUP_REMOVED lines=31> */
[----:B------:R-:W-:Y:S02]  /*2e330*/  IMAD.X R19, R19, 0x1, R3, P3 ;  /* 0x0000000113137824 */ /* 0x000fe400018e0603 */
[----:B------:R-:W-:Y:S02]  /*2e340*/  IMAD.MOV.U32 R10, RZ, RZ, R18 ;  /* 0x000000ffff0a7224 */ /* 0x000fe400078e0012 */
[----:B------:R-:W-:Y:S01]  /*2e350*/  IMAD.MOV.U32 R11, RZ, RZ, R19 ;  /* 0x000000ffff0b7224 */ /* 0x000fe200078e0013 */
[----:B------:R-:W-:Y:S01]  /*2e360*/  STL [R1+0x604], R18 ;  /* 0x0006041201007387 */ /* 0x000fe20000100800 */
[----:B---3--:R-:W-:-:S03]  /*2e370*/  IADD3 R13, P4, R13, R4, RZ ;  /* 0x000000040d0d7210 */ /* 0x008fc60007f9e0ff */
[----:B------:R-:W-:Y:S02]  /*2e380*/  STL [R1+0x600], R19 ;  /* 0x0006001301007387 */ /* 0x000fe40000100800 */
[----:B--2---:R-:W-:Y:S02]  /*2e390*/  IMAD.X R15, R15, 0x1, R3, P4 ;  /* 0x000000010f0f7824 */ /* 0x004fe400020e0603 */
[----:B------:R-:W-:Y:S04]  /*2e3a0*/  STL [R1+0x60c], R13 ;  /* 0x00060c0d01007387 */ /* 0x000fe80000100800 */
[----:B------:R1:W-:Y:S04]  /*2e3b0*/  LDGSTS.E [R7+-0x37ff8], desc[UR60][R10.64], P2 ;  /* 0xc80080000a077fae */ /* 0x0003e8000912187c */
[----:B------:R2:W-:Y:S01]  /*2e3c0*/  STL [R1+0x608], R15 ;  /* 0x0006080f01007387 */ /* 0x0005e20000100800 */
[----:B-1----:R-:W-:Y:S01]  /*2e3d0*/  MOV R11, R15 ;  /* 0x0000000f000b7202 */ /* 0x002fe20000000f00 */
[----:B------:R-:W-:-:S02]  /*2e3e0*/  IMAD.MOV.U32 R10, RZ, RZ, R13 ;  /* 0x000000ffff0a7224 */ /* 0x000fc400078e000d */
[----:B--2---:R-:W2:Y:S04]  /*2e3f0*/  LDL.LU R15, [R1+0x700] ;  /* 0x00070000010f7983 */ /* 0x004ea80000300800 */
[----:B------:R-:W3:Y:S04]  /*2e400*/  LDL.LU R13, [R1+0x704] ;  /* 0x00070400010d7983 */ /* 0x000ee80000300800 */
[----:B------:R-:W4:Y:S04]  /*2e410*/  LDL.LU R21, [R1+0x708] ;  /* 0x0007080001157983 */ /* 0x000f280000300800 */
[----:B------:R-:W4:Y:S04]  /*2e420*/  LDL.LU R20, [R1+0x70c] ;  /* 0x00070c0001147983 */ /* 0x000f280000300800 */
[----:B------:R1:W-:Y:S01]  /*2e430*/  LDGSTS.E [R7+-0x37ff4], desc[UR60][R10.64], P1 ;  /* 0xc800c0000a077fae */ /* 0x0003e2000892187c */
[----:B------:R-:W-:-:S02]  /*2e440*/  ISETP.GT.AND P1, PT, R5, 0x44, PT ;  /* 0x000000440500780c */ /* 0x000fc40003f24270 */
[-C--:B------:R-:W-:Y:S02]  /*2e450*/  IADD3 R16, P3, R16, R4.reuse, RZ ;  /* 0x0000000410107210 */ /* 0x080fe40007f7e0ff */
[----:B------:R-:W-:Y:S02]  /*2e460*/  IADD3 R12, P4, R12, R4, RZ ;  /* 0x000000040c0c7210 */ /* 0x000fe40007f9e0ff */
[----:B-1----:R-:W-:Y:S01]  /*2e470*/  SEL R10, RZ, 0x4, !P1 ;  /* 0x00000004ff0a7807 */ /* 0x002fe20004800000 */
[--C-:B------:R-:W-:Y:S01]  /*2e480*/  IMAD.X R17, R17, 0x1, R3.reuse, P3 ;  /* 0x0000000111117824 */ /* 0x100fe200018e0603 */
[----:B------:R-:W-:Y:S02]  /*2e490*/  ISETP.GT.AND P1, PT, R5, 0x45, PT ;  /* 0x000000450500780c */ /* 0x000fe40003f24270 */
[----:B------:R-:W-:Y:S01]  /*2e4a0*/  SEL R10, R10, RZ, !P0 ;  /* 0x000000ff0a0a7207 */ /* 0x000fe20004000000 */
[----:B------:R-:W-:Y:S01]  /*2e4b0*/  IMAD.X R14, R14, 0x1, R3, P4 ;  /* 0x000000010e0e7824 */ /* 0x000fe200020e0603 */
[----:B------:R-:W-:Y:S02]  /*2e4c0*/  STL [R1+0x6f4], R16 ;  /* 0x0006f41001007387 */ /* 0x000fe40000100800 */
[----:B------:R-:W-:-:S02]  /*2e4d0*/  ISETP.NE.U32.AND P2, PT, R10, RZ, PT ;  /* 0x000000ff0a00720c */ /* 0x000fc40003f45070 */
[----:B------:R-:W-:Y:S01]  /*2e4e0*/  SEL R10, RZ, 0x4, !P1 ;  /* 0x00000004ff0a7807 */ /* 0x000fe20004800000 */
[----:B------:R1:W-:Y:S04]  /*2e4f0*/  STL [R1+0x6f0], R17 ;  /* 0x0006f01101007387 */ /* 0x0003e80000100800 */
[----:B------:R-:W-:Y:S01]  /*2e500*/  STL [R1+0x6fc], R12 ;  /* 0x0006fc0c01007387 */ /* 0x000fe20000100800 */
[----:B------:R-:W-:-:S03]  /*2e510*/  SEL R10, R10, RZ, !P0 ;  /* 0x000000ff0a0a7207 */ /* 0x000fc60004000000 */
[----:B------:R1:W-:Y:S04]  /*2e520*/  STL [R1+0x6f8], R14 ;  /* 0x0006f80e01007387 */ /* 0x0003e80000100800 */
[----:B------:R-:W4:Y:S01]  /*2e530*/  LDL.LU R19, [R1+0x7f0] ;  /* 0x0007f00001137983 */ /* 0x000f220000300800 */
[----:B------:R-:W-:-:S03]  /*2e540*/  ISETP.NE.U32.AND P1, PT, R10, RZ, PT ;  /* 0x000000ff0a00720c */ /* 0x000fc60003f25070 */
[----:B------:R-:W4:Y:S01]  /*2e550*/  LDL.LU R18, [R1+0x7f4] ;  /* 0x0007f40001127983 */ /* 0x000f220000300800 */
[----:B------:R-:W-:Y:S02]  /*2e560*/  IMAD.MOV.U32 R11, RZ, RZ, R17 ;  /* 0x000000ffff0b7224 */ /* 0x000fe400078e0011 */
[----:B------:R-:W-:Y:S01]  /*2e570*/  IMAD.MOV.U32 R10, RZ, RZ, R16 ;  /* 0x000000ffff0a7224 */ /* 0x000fe200078e0010 */
[----:B-1----:R-:W4:Y:S04]  /*2e580*/  LDL.LU R17, [R1+0x7f8] ;  /* 0x0007f80001117983 */ /* 0x002f280000300800 */
[----:B------:R-:W4:Y:S04]  /*2e590*/  LDL.LU R16, [R1+0x7fc] ;  /* 0x0007fc0001107983 */ /* 0x000f280000300800 */
[----:B------:R1:W-:Y:S02]  /*2e5a0*/  LDGSTS.E [R7+-0x30000], desc[UR60][R10.64], P2 ;  /* 0xd00000000a077fae */ /* 0x0003e4000912187c */
[----:B-1----:R-:W-:-:S02]  /*2e5b0*/  IMAD.MOV.U32 R10, RZ, RZ, R12 ;  /* 0x000000ffff0a7224 */ /* 0x002fc400078e000c */
[----:B------:R-:W-:Y:S02]  /*2e5c0*/  IMAD.MOV.U32 R11, RZ, RZ, R14 ;  /* 0x000000ffff0b7224 */ /* 0x000fe400078e000e */
[----:B------:R-:W4:Y:S04]  /*2e5d0*/  LDL.LU R14, [R1+0x804] ;  /* 0x00080400010e7983 */ /* 0x000f280000300800 */
[----:B------:R1:W-:Y:S01]  /*2e5e0*/  LDGSTS.E [R7+-0x2fffc], desc[UR60][R10.64], P1 ;  /* 0xd00040000a077fae */ /* 0x0003e2000892187c */
[----:B------:R-:W-:-:S03]  /*2e5f0*/  ISETP.GT.AND P1, PT, R5, 0x46, PT ;  /* 0x000000460500780c */ /* 0x000fc60003f24270 */
[----:B------:R-:W4:Y:S01]  /*2e600*/  LDL.LU R12, [R1+0x80c] ;  /* 0x00080c00010c7983 */ /* 0x000f220000300800 */
[----:B-1----:R-:W-:Y:S02]  /*2e610*/  SEL R10, RZ, 0x4, !P1 ;  /* 0x00000004ff0a7807 */ /* 0x002fe40004800000 */
[----:B------:R-:W-:Y:S02]  /*2e620*/  ISETP.GT.AND P1, PT, R5, 0x47, PT ;  /* 0x000000470500780c */ /* 0x000fe40003f24270 */
[----:B------:R-:W-:-:S04]  /*2e630*/  SEL R10, R10, RZ, !P0 ;  /* 0x000000ff0a0a7207 */ /* 0x000fc80004000000 */
[----:B------:R-:W-:Y:S02]  /*2e640*/  ISETP.NE.U32.AND P2, PT, R10, RZ, PT ;  /* 0x000000ff0a00720c */ /* 0x000fe40003f45070 */
[----:B------:R-:W-:-:S04]  /*2e650*/  SEL R10, RZ, 0x4, !P1 ;  /* 0x00000004ff0a7807 */ /* 0x000fc80004800000 */
[----:B------:R-:W-:-:S04]  /*2e660*/  SEL R10, R10, RZ, !P0 ;  /* 0x000000ff0a0a7207 */ /* 0x000fc80004000000 */
[----:B------:R-:W-:Y:S02]  /*2e670*/  ISETP.NE.U32.AND P1, PT, R10, RZ, PT ;  /* 0x000000ff0a00720c */ /* 0x000fe40003f25070 */
[----:B---3--:R-:W-:-:S05]  /*2e680*/  IADD3 R13, P3, R13, R4, RZ ;  /* 0x000000040d0d7210 */ /* 0x008fca0007f7e0ff */
[----:B--2---:R-:W-:Y:S01]  /*2e690*/  IMAD.X R15, R15, 0x1, R3, P3 ;  /* 0x000000010f0f7824 */ /* 0x004fe200018e0603 */
[----:B----4-:R-:W-:Y:S01]  /*2e6a0*/  IADD3 R20, P4, R20, R4, RZ ;  /* 0x0000000414147210 */ /* 0x010fe20007f9e0ff */
[----:B------:R-:W-:Y:S02]  /*2e6b0*/  STL [R1+0x704], R13 ;  /* 0x0007040d01007387 */ /* 0x000fe40000100800 */
[----:B------:R-:W-:Y:S02]  /*2e6c0*/  IMAD.MOV.U32 R11, RZ, RZ, R15 ;  /* 0x000000ffff0b7224 */ /* 0x000fe400078e000f */
[----:B------:R-:W-:Y:S01]  /*2e6d0*/  IMAD.X R21, R21, 0x1, R3, P4 ;  /* 0x0000000115157824 */ /* 0x000fe200020e0603 */
[----:B------:R1:W-:Y:S01]  /*2e6e0*/  STL [R1+0x700], R15 ;  /* 0x0007000f01007387 */ /* 0x0003e20000100800 */
[----:B------:R-:W-:-:S03]  /*2e6f0*/  IMAD.MOV.U32 R10, RZ, RZ, R13 ;  /* 0x000000ffff0a7224 */ /* 0x000fc600078e000d */
[----:B------:R-:W-:Y:S04]  /*2e700*/  STL [R1+0x70c], R20 ;  /* 0x00070c1401007387 */ /* 0x000fe80000100800 */
[----:B------:R2:W-:Y:S04]  /*2e710*/  LDGSTS.E [R7+-0x2fff8], desc[UR60][R10.64], P2 ;  /* 0xd00080000a077fae */ /* 0x0005e8000912187c */
[----:B-1----:R-:W3:Y:S04]  /*2e720*/  LDL.LU R15, [R1+0x800] ;  /* 0x00080000010f7983 */ /* 0x002ee80000300800 */
[----:B------:R-:W-:Y:S04]  /*2e730*/  STL [R1+0x708], R21 ;  /* 0x0007081501007387 */ /* 0x000fe80000100800 */
[----:B------:R-:W4:Y:S01]  /*2e740*/  LDL.LU R13, [R1+0x808] ;  /* 0x00080800010d7983 */ /* 0x000f220000300800 */
[----:B--2---:R-:W-:-:S02]  /*2e750*/  IMAD.MOV.U32 R10, RZ, RZ, R20 ;  /* 0x000000ffff0a7224 */ /* 0x004fc400078e0014 */
        /* <DEDUP_REMOVED lines=21> */
[-C--:B------:R-:W-:Y:S02]  /*2e8b0*/  IADD3 R14, P3, R14, R4.reuse, RZ ;  /* 0x000000040e0e7210 */ /* 0x080fe40007f7e0ff */
        /* <DEDUP_REMOVED lines=8> */
[----:B------:R-:W-:Y:S04]  /*2e940*/  STL [R1+0x7f0], R19 ;  /* 0x0007f01301007387 */ /* 0x000fe80000100800 */
[----:B------:R-:W-:Y:S01]  /*2e950*/  STL [R1+0x7fc], R16 ;  /* 0x0007fc1001007387 */ /* 0x000fe20000100800 */
[----:B------:R-:W-:Y:S01]  /*2e960*/  ISETP.NE.U32.AND P1, PT, R10, RZ, PT ;  /* 0x000000ff0a00720c */ /* 0x000fe20003f25070 */
[----:B------:R-:W-:-:S02]  /*2e970*/  IMAD.MOV.U32 R10, RZ, RZ, R14 ;  /* 0x000000ffff0a7224 */ /* 0x000fc400078e000e */
[----:B------:R1:W-:Y:S04]  /*2e980*/  STL [R1+0x7f8], R17 ;  /* 0x0007f81101007387 */ /* 0x0003e80000100800 */
[----:B------:R2:W-:Y:S01]  /*2e990*/  STL [R1+0x804], R14 ;  /* 0x0008040e01007387 */ /* 0x0005e20000100800 */
[----:B---3--:R-:W-:-:S04]  /*2e9a0*/  IMAD.X R15, R15, 0x1, R3, P3 ;  /* 0x000000010f0f7824 */ /* 0x008fc800018e0603 */
[----:B------:R-:W-:Y:S01]  /*2e9b0*/  IMAD.MOV.U32 R11, RZ, RZ, R15 ;  /* 0x000000ffff0b7224 */ /* 0x000fe200078e000f */
[----:B------:R-:W-:Y:S01]  /*2e9c0*/  STL [R1+0x800], R15 ;  /* 0x0008000f01007387 */ /* 0x000fe20000100800 */
[----:B----4-:R-:W-:-:S03]  /*2e9d0*/  IMAD.X R13, R13, 0x1, R3, P4 ;  /* 0x000000010d0d7824 */ /* 0x010fc600020e0603 */
[----:B------:R3:W-:Y:S04]  /*2e9e0*/  STL [R1+0x80c], R12 ;  /* 0x00080c0c01007387 */ /* 0x0007e80000100800 */
[----:B------:R4:W-:Y:S04]  /*2e9f0*/  STL [R1+0x808], R13 ;  /* 0x0008080d01007387 */ /* 0x0009e80000100800 */
[----:B-1----:R-:W4:Y:S04]  /*2ea00*/  LDL.LU R17, [R1+0x610] ;  /* 0x0006100001117983 */ /* 0x002f280000300800 */
[----:B------:R-:W4:Y:S04]  /*2ea10*/  LDL.LU R16, [R1+0x614] ;  /* 0x0006140001107983 */ /* 0x000f280000300800 */
[----:B------:R1:W-:Y:S04]  /*2ea20*/  LDGSTS.E [R7+-0x27ff8], desc[UR60][R10.64], P2 ;  /* 0xd80080000a077fae */ /* 0x0003e8000912187c */
[----:B--2---:R-:W2:Y:S01]  /*2ea30*/  LDL.LU R14, [R1+0x618] ;  /* 0x00061800010e7983 */ /* 0x004ea20000300800 */
[----:B-1----:R-:W-:-:S03]  /*2ea40*/  IMAD.MOV.U32 R10, RZ, RZ, R12 ;  /* 0x000000ffff0a7224 */ /* 0x002fc600078e000c */
[----:B---3--:R-:W3:Y:S04]  /*2ea50*/  LDL.LU R12, [R1+0x61c] ;  /* 0x00061c00010c7983 */ /* 0x008ee80000300800 */
[----:B------:R-:W2:Y:S04]  /*2ea60*/  LDL.LU R19, [R1+0x620] ;  /* 0x0006200001137983 */ /* 0x000ea80000300800 */
[----:B------:R-:W2:Y:S01]  /*2ea70*/  LDL.LU R18, [R1+0x624] ;  /* 0x0006240001127983 */ /* 0x000ea20000300800 */
[----:B------:R-:W-:-:S03]  /*2ea80*/  MOV R11, R13 ;  /* 0x0000000d000b7202 */ /* 0x000fc60000000f00 */
[----:B------:R-:W2:Y:S04]  /*2ea90*/  LDL.LU R15, [R1+0x628] ;  /* 0x00062800010f7983 */ /* 0x000ea80000300800 */
[----:B----4-:R-:W4:Y:S04]  /*2eaa0*/  LDL.LU R13, [R1+0x62c] ;  /* 0x00062c00010d7983 */ /* 0x010f280000300800 */
[----:B------:R1:W-:Y:S01]  /*2eab0*/  LDGSTS.E [R7+-0x27ff4], desc[UR60][R10.64], P1 ;  /* 0xd800c0000a077fae */ /* 0x0003e2000892187c */
[C---:B------:R-:W-:Y:S02]  /*2eac0*/  ISETP.GT.AND P1, PT, R5.reuse, 0x8, PT ;  /* 0x000000080500780c */ /* 0x040fe40003f24270 */
[----:B------:R-:W-:-:S02]  /*2ead0*/  ISETP.GT.AND P2, PT, R5, 0x9, PT ;  /* 0x000000090500780c */ /* 0x000fc40003f44270 */
[----:B------:R-:W-:Y:S02]  /*2eae0*/  IADD3 R194, P3, R194, R4, RZ ;  /* 0x00000004c2c27210 */ /* 0x000fe40007f7e0ff */
[----:B-1----:R-:W-:Y:S02]  /*2eaf0*/  SEL R10, RZ, 0x4, !P1 ;  /* 0x00000004ff0a7807 */ /* 0x002fe40004800000 */
[----:B------:R-:W-:Y:S02]  /*2eb00*/  SEL R7, RZ, 0x4, !P2 ;  /* 0x00000004ff077807 */ /* 0x000fe40005000000 */
[----:B------:R-:W-:Y:S02]  /*2eb10*/  SEL R10, R10, RZ, !P0 ;  /* 0x000000ff0a0a7207 */ /* 0x000fe40004000000 */
[----:B------:R-:W-:Y:S02]  /*2eb20*/  SEL R7, R7, RZ, !P0 ;  /* 0x000000ff07077207 */ /* 0x000fe40004000000 */
[----:B------:R-:W-:Y:S01]  /*2eb30*/  ISETP.NE.U32.AND P1, PT, R10, RZ, PT ;  /* 0x000000ff0a00720c */ /* 0x000fe20003f25070 */
[----:B------:R-:W-:Y:S01]  /*2eb40*/  IMAD.X R193, R193, 0x1, R3, P3 ;  /* 0x00000001c1c17824 */ /* 0x000fe200018e0603 */
[----:B------:R-:W-:-:S02]  /*2eb50*/  ISETP.NE.U32.AND P2, PT, R7, RZ, PT ;  /* 0x000000ff0700720c */ /* 0x000fc40003f45070 */
[----:B------:R-:W-:Y:S02]  /*2eb60*/  LOP3.LUT R7, R8, 0x20, RZ, 0x3c, !PT ;  /* 0x0000002008077812 */ /* 0x000fe400078e3cff */
[----:B------:R-:W-:Y:S01]  /*2eb70*/  IADD3 R196, P4, R196, R4, RZ ;  /* 0x00000004c4c47210 */ /* 0x000fe20007f9e0ff */
[----:B------:R-:W-:Y:S01]  /*2eb80*/  IMAD.MOV.U32 R10, RZ, RZ, R194 ;  /* 0x000000ffff0a7224 */ /* 0x000fe200078e00c2 */
[----:B------:R-:W-:Y:S01]  /*2eb90*/  IADD3 R7, R7, 0x100000, R9 ;  /* 0x0010000007077810 */ /* 0x000fe20007ffe009 */
[----:B------:R-:W-:Y:S02]  /*2eba0*/  IMAD.MOV.U32 R11, RZ, RZ, R193 ;  /* 0x000000ffff0b7224 */ /* 0x000fe400078e00c1 */
[----:B------:R-:W-:-:S03]  /*2ebb0*/  IMAD.X R195, R195, 0x1, R3, P4 ;  /* 0x00000001c3c37824 */ /* 0x000fc600020e0603 */
        /* <DEDUP_REMOVED lines=30> */
[----:B------:R-:W-:-:S05]  /*2eda0*/  IADD3 R16, P3, R16, R4, RZ ;  /* 0x0000000410107210 */ /* 0x000fca0007f7e0ff */
[----:B------:R-:W-:Y:S01]  /*2edb0*/  IMAD.X R17, R17, 0x1, R3, P3 ;  /* 0x0000000111117824 */ /* 0x000fe200018e0603 */
[----:B------:R-:W-:Y:S01]  /*2edc0*/  STL [R1+0x614], R16 ;  /* 0x0006141001007387 */ /* 0x000fe20000100800 */
[----:B------:R-:W-:Y:S02]  /*2edd0*/  IMAD.MOV.U32 R10, RZ, RZ, R16 ;  /* 0x000000ffff0a7224 */ /* 0x000fe400078e0010 */
[----:B------:R-:W-:Y:S01]  /*2ede0*/  IMAD.MOV.U32 R11, RZ, RZ, R17 ;  /* 0x000000ffff0b7224 */ /* 0x000fe200078e0011 */
[----:B------:R1:W-:Y:S04]  /*2edf0*/  STL [R1+0x610], R17 ;  /* 0x0006101101007387 */ /* 0x0003e80000100800 */
[----:B------:R1:W-:Y:S01]  /*2ee00*/  LDGSTS.E [R7+-0x38000], desc[UR60][R10.64], P2 ;  /* 0xc80000000a077fae */ /* 0x0003e2000912187c */
[----:B---3--:R-:W-:-:S05]  /*2ee10*/  IADD3 R12, P4, R12, R4, RZ ;  /* 0x000000040c0c7210 */ /* 0x008fca0007f9e0ff */
[----:B--2---:R-:W-:Y:S01]  /*2ee20*/  IMAD.X R14, R14, 0x1, R3, P4 ;  /* 0x000000010e0e7824 */ /* 0x004fe200020e0603 */
[----:B------:R-:W-:Y:S04]  /*2ee30*/  STL [R1+0x61c], R12 ;  /* 0x00061c0c01007387 */ /* 0x000fe80000100800 */
[----:B------:R2:W-:Y:S01]  /*2ee40*/  STL [R1+0x618], R14 ;  /* 0x0006180e01007387 */ /* 0x0005e20000100800 */
[----:B-1----:R-:W-:-:S03]  /*2ee50*/  IMAD.MOV.U32 R11, RZ, RZ, R14 ;  /* 0x000000ffff0b7224 */ /* 0x002fc600078e000e */
[----:B------:R-:W3:Y:S01]  /*2ee60*/  LDL.LU R17, [R1+0x710] ;  /* 0x0007100001117983 */ /* 0x000ee20000300800 */
[----:B------:R-:W-:-:S03]  /*2ee70*/  IMAD.MOV.U32 R10, RZ, RZ, R12 ;  /* 0x000000ffff0a7224 */ /* 0x000fc600078e000c */
[----:B------:R-:W3:Y:S04]  /*2ee80*/  LDL.LU R16, [R1+0x714] ;  /* 0x0007140001107983 */ /* 0x000ee80000300800 */
[----:B--2---:R-:W2:Y:S04]  /*2ee90*/  LDL.LU R14, [R1+0x718] ;  /* 0x00071800010e7983 */ /* 0x004ea80000300800 */
[----:B------:R-:W2:Y:S04]  /*2eea0*/  LDL.LU R12, [R1+0x71c] ;  /* 0x00071c00010c7983 */ /* 0x000ea80000300800 */
[----:B------:R1:W-:Y:S01]  /*2eeb0*/  LDGSTS.E [R7+-0x37ffc], desc[UR60][R10.64], P1 ;  /* 0xc80040000a077fae */ /* 0x0003e2000892187c */
[----:B------:R-:W-:-:S02]  /*2eec0*/  ISETP.GT.AND P1, PT, R5, 0x2a, PT ;  /* 0x0000002a0500780c */ /* 0x000fc40003f24270 */
[----:B------:R-:W-:Y:S02]  /*2eed0*/  IADD3 R18, P3, R18, R4, RZ ;  /* 0x0000000412127210 */ /* 0x000fe40007f7e0ff */
[----:B-1----:R-:W-:Y:S02]  /*2eee0*/  SEL R10, RZ, 0x4, !P1 ;  /* 0x00000004ff0a7807 */ /* 0x002fe40004800000 */
[----:B------:R-:W-:Y:S02]  /*2eef0*/  ISETP.GT.AND P1, PT, R5, 0x2b, PT ;  /* 0x0000002b0500780c */ /* 0x000fe40003f24270 */
[----:B------:R-:W-:-:S04]  /*2ef00*/  SEL R10, R10, RZ, !P0 ;  /* 0x000000ff0a0a7207 */ /* 0x000fc80004000000 */
[----:B------:R-:W-:Y:S02]  /*2ef10*/  ISETP.NE.U32.AND P2, PT, R10, RZ, PT ;  /* 0x000000ff0a00720c */ /* 0x000fe40003f45070 */
[----:B------:R-:W-:Y:S01]  /*2ef20*/  SEL R10, RZ, 0x4, !P1 ;  /* 0x00000004ff0a7807 */ /* 0x000fe20004800000 */
[----:B------:R-:W-:Y:S01]  /*2ef30*/  IMAD.X R19, R19, 0x1, R3, P3 ;  /* 0x0000000113137824 */ /* 0x000fe200018e0603 */
[----:B----4-:R-:W-:Y:S02]  /*2ef40*/  IADD3 R13, P4, R13, R4, RZ ;  /* 0x000000040d0d7210 */ /* 0x010fe40007f9e0ff */
[----:B------:R-:W-:Y:S01]  /*2ef50*/  SEL R10, R10, RZ, !P0 ;  /* 0x000000ff0a0a7207 */ /* 0x000fe20004000000 */
[----:B------:R-:W-:-:S03]  /*2ef60*/  IMAD.MOV.U32 R11, RZ, RZ, R19 ;  /* 0x000000ffff0b7224 */ /* 0x000fc600078e0013 */
[----:B------:R-:W-:Y:S01]  /*2ef70*/  ISETP.NE.U32.AND P1, PT, R10, RZ, PT ;  /* 0x000000ff0a00720c */ /* 0x000fe20003f25070 */
[----:B------:R-:W-:Y:S02]  /*2ef80*/  IMAD.MOV.U32 R10, RZ, RZ, R18 ;  /* 0x000000ffff0a7224 */ /* 0x000fe400078e0012 */
[----:B------:R-:W-:Y:S01]  /*2ef90*/  IMAD.X R15, R15, 0x1, R3, P4 ;  /* 0x000000010f0f7824 */ /* 0x000fe200020e0603 */
[----:B------:R-:W-:Y:S04]  /*2efa0*/  STL [R1+0x624], R18 ;  /* 0x0006241201007387 */ /* 0x000fe80000100800 */
[----:B------:R-:W-:Y:S04]  /*2efb0*/  STL [R1+0x620], R19 ;  /* 0x0006201301007387 */ /* 0x000fe80000100800 */
[----:B------:R-:W-:Y:S04]  /*2efc0*/  STL [R1+0x62c], R13 ;  /* 0x00062c0d01007387 */ /* 0x000fe80000100800 */
[----:B------:R1:W-:Y:S04]  /*2efd0*/  LDGSTS.E [R7+-0x37ff8], desc[UR60][R10.64], P2 ;  /* 0xc80080000a077fae */ /* 0x0003e8000912187c */
[----:B------:R4:W-:Y:S01]  /*2efe0*/  STL [R1+0x628], R15 ;  /* 0x0006280f01007387 */ /* 0x0009e20000100800 */
[----:B-1----:R-:W-:Y:S01]  /*2eff0*/  MOV R11, R15 ;  /* 0x0000000f000b7202 */ /* 0x002fe20000000f00 */
[----:B------:R-:W-:-:S02]  /*2f000*/  IMAD.MOV.U32 R10, RZ, RZ, R13 ;  /* 0x000000ffff0a7224 */ /* 0x000fc400078e000d */
[----:B----4-:R-:W4:Y:S04]  /*2f010*/  LDL.LU R15, [R1+0x720] ;  /* 0x00072000010f7983 */ /* 0x010f280000300800 */
[----:B------:R-:W4:Y:S04]  /*2f020*/  LDL.LU R13, [R1+0x724] ;  /* 0x00072400010d7983 */ /* 0x000f280000300800 */
[----:B------:R-:W4:Y:S04]  /*2f030*/  LDL.LU R21, [R1+0x728] ;  /* 0x0007280001157983 */ /* 0x000f280000300800 */
[----:B------:R-:W4:Y:S04]  /*2f040*/  LDL.LU R20, [R1+0x72c] ;  /* 0x00072c0001147983 */ /* 0x000f280000300800 */
        /* <DEDUP_REMOVED lines=10> */
[--C-:B------:R-:W-:Y:S01]  /*2f0f0*/  IMAD.X R17, R17, 0x1, R3.reuse, P3 ;  /* 0x0000000111117824 */ /* 0x100fe200018e0603 */
[----:B--2---:R-:W-:Y:S01]  /*2f100*/  IADD3 R12, P4, R12, R4, RZ ;  /* 0x000000040c0c7210 */ /* 0x004fe20007f9e0ff */
[----:B------:R-:W-:Y:S04]  /*2f110*/  STL [R1+0x714], R16 ;  /* 0x0007141001007387 */ /* 0x000fe80000100800 */
[----:B------:R-:W-:Y:S01]  /*2f120*/  IMAD.X R14, R14, 0x1, R3, P4 ;  /* 0x000000010e0e7824 */ /* 0x000fe200020e0603 */
[----:B------:R1:W-:Y:S04]  /*2f130*/  STL [R1+0x710], R17 ;  /* 0x0007101101007387 */ /* 0x0003e80000100800 */
[----:B------:R-:W-:Y:S04]  /*2f140*/  STL [R1+0x71c], R12 ;  /* 0x00071c0c01007387 */ /* 0x000fe80000100800 */
[----:B------:R2:W-:Y:S04]  /*2f150*/  STL [R1+0x718], R14 ;  /* 0x0007180e01007387 */ /* 0x0005e80000100800 */
[----:B------:R-:W3:Y:S04]  /*2f160*/  LDL.LU R19, [R1+0x810] ;  /* 0x0008100001137983 */ /* 0x000ee80000300800 */
[----:B------:R-:W3:Y:S01]  /*2f170*/  LDL.LU R18, [R1+0x814] ;  /* 0x0008140001127983 */ /* 0x000ee20000300800 */
[----:B------:R-:W-:-:S02]  /*2f180*/  IMAD.MOV.U32 R11, RZ, RZ, R17 ;  /* 0x000000ffff0b7224 */ /* 0x000fc400078e0011 */
[----:B------:R-:W-:Y:S01]  /*2f190*/  IMAD.MOV.U32 R10, RZ, RZ, R16 ;  /* 0x000000ffff0a7224 */ /* 0x000fe200078e0010 */
[----:B-1----:R-:W3:Y:S04]  /*2f1a0*/  LDL.LU R17, [R1+0x818] ;  /* 0x0008180001117983 */ /* 0x002ee80000300800 */
[----:B------:R-:W3:Y:S04]  /*2f1b0*/  LDL.LU R16, [R1+0x81c] ;  /* 0x00081c0001107983 */ /* 0x000ee80000300800 */
[----:B------:R1:W-:Y:S02]  /*2f1c0*/  LDGSTS.E [R7+-0x30000], desc[UR60][R10.64], P2 ;  /* 0xd00000000a077fae */ /* 0x0003e4000912187c */
[----:B-1----:R-:W-:-:S02]  /*2f1d0*/  IMAD.MOV.U32 R10, RZ, RZ, R12 ;  /* 0x000000ffff0a7224 */ /* 0x002fc400078e000c */
[----:B------:R-:W-:Y:S02]  /*2f1e0*/  IMAD.MOV.U32 R11, RZ, RZ, R14 ;  /* 0x000000ffff0b7224 */ /* 0x000fe400078e000e */
[----:B--2---:R-:W2:Y:S04]  /*2f1f0*/  LDL.LU R14, [R1+0x824] ;  /* 0x00082400010e7983 */ /* 0x004ea80000300800 */
[----:B------:R1:W-:Y:S01]  /*2f200*/  LDGSTS.E [R7+-0x2fffc], desc[UR60][R10.64], P1 ;  /* 0xd00040000a077fae */ /* 0x0003e2000892187c */
[----:B------:R-:W-:-:S03]  /*2f210*/  ISETP.GT.AND P1, PT, R5, 0x4a, PT ;  /* 0x0000004a0500780c */ /* 0x000fc60003f24270 */
[----:B------:R-:W2:Y:S01]  /*2f220*/  LDL.LU R12, [R1+0x82c] ;  /* 0x00082c00010c7983 */ /* 0x000ea20000300800 */
[----:B-1----:R-:W-:Y:S02]  /*2f230*/  SEL R10, RZ, 0x4, !P1 ;  /* 0x00000004ff0a7807 */ /* 0x002fe40004800000 */
[----:B------:R-:W-:Y:S02]  /*2f240*/  ISETP.GT.AND P1, PT, R5, 0x4b, PT ;  /* 0x0000004b0500780c */ /* 0x000fe40003f24270 */
[----:B------:R-:W-:Y:S02]  /*2f250*/  SEL R10, R10, RZ, !P0 ;  /* 0x000000ff0a0a7207 */ /* 0x000fe40004000000 */
[-C--:B----4-:R-:W-:Y:S02]  /*2f260*/  IADD3 R13, P3, R13, R4.reuse, RZ ;  /* 0x000000040d0d7210 */ /* 0x090fe40007f7e0ff */
[----:B------:R-:W-:Y:S02]  /*2f270*/  ISETP.NE.U32.AND P2, PT, R10, RZ, PT ;  /* 0x000000ff0a00720c */ /* 0x000fe40003f45070 */
[----:B------:R-:W-:Y:S01]  /*2f280*/  IADD3 R20, P4, R20, R4, RZ ;  /* 0x0000000414147210 */ /* 0x000fe20007f9e0ff */
[--C-:B------:R-:W-:Y:S01]  /*2f290*/  IMAD.X R15, R15, 0x1, R3.reuse, P3 ;  /* 0x000000010f0f7824 */ /* 0x100fe200018e0603 */
[----:B------:R-:W-:Y:S01]  /*2f2a0*/  SEL R10, RZ, 0x4, !P1 ;  /* 0x00000004ff0a7807 */ /* 0x000fe20004800000 */
[----:B------:R-:W-:Y:S02]  /*2f2b0*/  STL [R1+0x724], R13 ;  /* 0x0007240d01007387 */ /* 0x000fe40000100800 */
[----:B------:R-:W-:Y:S01]  /*2f2c0*/  IMAD.X R21, R21, 0x1, R3, P4 ;  /* 0x0000000115157824 */ /* 0x000fe200020e0603 */
[----:B------:R-:W-:Y:S01]  /*2f2d0*/  SEL R10, R10, RZ, !P0 ;  /* 0x000000ff0a0a7207 */ /* 0x000fe20004000000 */
[----:B------:R1:W-:Y:S01]  /*2f2e0*/  STL [R1+0x720], R15 ;  /* 0x0007200f01007387 */ /* 0x0003e20000100800 */
[----:B------:R-:W-:-:S02]  /*2f2f0*/  IMAD.MOV.U32 R11, RZ, RZ, R15 ;  /* 0x000000ffff0b7224 */ /* 0x000fc400078e000f */
[----:B------:R-:W-:Y:S01]  /*2f300*/  ISETP.NE.U32.AND P1, PT, R10, RZ, PT ;  /* 0x000000ff0a00720c */ /* 0x000fe20003f25070 */
[----:B------:R-:W-:Y:S01]  /*2f310*/  STL [R1+0x72c], R20 ;  /* 0x00072c1401007387 */ /* 0x000fe20000100800 */
[----:B------:R-:W-:-:S03]  /*2f320*/  IMAD.MOV.U32 R10, RZ, RZ, R13 ;  /* 0x000000ffff0a7224 */ /* 0x000fc600078e000d */
[----:B-1----:R-:W4:Y:S04]  /*2f330*/  LDL.LU R15, [R1+0x820] ;  /* 0x00082000010f7983 */ /* 0x002f280000300800 */
[----:B------:R-:W-:Y:S04]  /*2f340*/  STL [R1+0x728], R21 ;  /* 0x0007281501007387 */ /* 0x000fe80000100800 */
[----:B------:R-:W4:Y:S04]  /*2f350*/  LDL.LU R13, [R1+0x828] ;  /* 0x00082800010d7983 */ /* 0x000f280000300800 */
        /* <DEDUP_REMOVED lines=13> */
[----:B------:R-:W-:Y:S01]  /*2f430*/  IMAD.X R19, R19, 0x1, R3, P3 ;  /* 0x0000000113137824 */ /* 0x000fe200018e0603 */
        /* <DEDUP_REMOVED lines=21> */
[----:B----4-:R-:W-:-:S02]  /*2f590*/  IMAD.X R15, R15, 0x1, R3, P3 ;  /* 0x000000010f0f7824 */ /* 0x010fc400018e0603 */
[----:B------:R1:W-:Y:S01]  /*2f5a0*/  STL [R1+0x818], R17 ;  /* 0x0008181101007387 */ /* 0x0003e20000100800 */
[----:B------:R-:W-:Y:S02]  /*2f5b0*/  IMAD.MOV.U32 R10, RZ, RZ, R14 ;  /* 0x000000ffff0a7224 */ /* 0x000fe400078e000e */
[----:B------:R-:W-:Y:S01]  /*2f5c0*/  IMAD.MOV.U32 R11, RZ, RZ, R15 ;  /* 0x000000ffff0b7224 */ /* 0x000fe200078e000f */
[----:B------:R2:W-:Y:S01]  /*2f5d0*/  STL [R1+0x824], R14 ;  /* 0x0008240e01007387 */ /* 0x0005e20000100800 */
[----:B------:R-:W-:-:S03]  /*2f5e0*/  IMAD.X R13, R13, 0x1, R3, P4 ;  /* 0x000000010d0d7824 */ /* 0x000fc600020e0603 */
[----:B------:R-:W-:Y:S04]  /*2f5f0*/  STL [R1+0x820], R15 ;  /* 0x0008200f01007387 */ /* 0x000fe80000100800 */
        /* <DEDUP_REMOVED lines=716> */
[-C--:B----4-:R-:W-:Y:S02]  /*322c0*/  IADD3 R13, P3, R13, R4.reuse, RZ ;  /* 0x000000040d0d7210 */ /* 0x090fe40007f7e0ff */
[----:B------:R-:W-:Y:S02]  /*322d0*/  SEL R10, R10, RZ, !P0 ;  /* 0x000000ff0a0a7207 */ /* 0x000fe40004000000 */
[----:B------:R-:W-:Y:S01]  /*322e0*/  ISETP.GT.AND P1, PT, R5, 0x5b, PT ;  /* 0x0000005b0500780c */ /* 0x000fe20003f24270 */
[----:B------:R-:W-:Y:S01]  /*322f0*/  IMAD.X R15, R15, 0x1, R3, P3 ;  /* 0x000000010f0f7824 */ /* 0x000fe200018e0603 */
[----:B------:R-:W-:Y:S02]  /*32300*/  ISETP.NE.U32.AND P2, PT, R10, RZ, PT ;  /* 0x000000ff0a00720c */ /* 0x000fe40003f45070 */
[----:B------:R-:W-:-:S02]  /*32310*/  IADD3 R20, P4, R20, R4, RZ ;  /* 0x0000000414147210 */ /* 0x000fc40007f9e0ff */
[----:B------:R-:W-:Y:S01]  /*32320*/  SEL R10, RZ, 0x4, !P1 ;  /* 0x00000004ff0a7807 */ /* 0x000fe20004800000 */
[----:B------:R-:W-:Y:S02]  /*32330*/  STL [R1+0x7a4], R13 ;  /* 0x0007a40d01007387 */ /* 0x000fe40000100800 */
[----:B------:R-:W-:Y:S01]  /*32340*/  IMAD.X R21, R21, 0x1, R3, P4 ;  /* 0x0000000115157824 */ /* 0x000fe200020e0603 */
[----:B------:R-:W-:Y:S01]  /*32350*/  SEL R10, R10, RZ, !P0 ;  /* 0x000000ff0a0a7207 */ /* 0x000fe20004000000 */
[----:B------:R1:W-:Y:S01]  /*32360*/  STL [R1+0x7a0], R15 ;  /* 0x0007a00f01007387 */ /* 0x0003e20000100800 */
[----:B------:R-:W-:-:S03]  /*32370*/  IMAD.MOV.U32 R11, RZ, RZ, R15 ;  /* 0x000000ffff0b7224 */ /* 0x000fc600078e000f */
[----:B------:R-:W-:Y:S01]  /*32380*/  STL [R1+0x7ac], R20 ;  /* 0x0007ac1401007387 */ /* 0x000fe20000100800 */
[----:B------:R-:W-:Y:S01]  /*32390*/  ISETP.NE.U32.AND P1, PT, R10, RZ, PT ;  /* 0x000000ff0a00720c */ /* 0x000fe20003f25070 */
[----:B------:R-:W-:Y:S02]  /*323a0*/  IMAD.MOV.U32 R10, RZ, RZ, R13 ;  /* 0x000000ffff0a7224 */ /* 0x000fe400078e000d */
        /* <DEDUP_REMOVED lines=26> */
[----:B--2---:R-:W-:Y:S02]  /*32550*/  IADD3 R14, P3, R14, R4, RZ ;  /* 0x000000040e0e7210 */ /* 0x004fe40007f7e0ff */
[----:B-1----:R-:W-:Y:S02]  /*32560*/  SEL R10, RZ, 0x4, !P1 ;  /* 0x00000004ff0a7807 */ /* 0x002fe40004800000 */
[----:B------:R-:W-:Y:S02]  /*32570*/  ISETP.GT.AND P1, PT, R5, 0x7b, PT ;  /* 0x0000007b0500780c */ /* 0x000fe40003f24270 */
[----:B------:R-:W-:-:S04]  /*32580*/  SEL R10, R10, RZ, !P0 ;  /* 0x000000ff0a0a7207 */ /* 0x000fc80004000000 */
[----:B------:R-:W-:Y:S02]  /*32590*/  ISETP.NE.U32.AND P2, PT, R10, RZ, PT ;  /* 0x000000ff0a00720c */ /* 0x000fe40003f45070 */
[----:B------:R-:W-:Y:S02]  /*325a0*/  SEL R10, RZ, 0x4, !P1 ;  /* 0x00000004ff0a7807 */ /* 0x000fe40004800000 */
[----:B------:R-:W-:Y:S02]  /*325b0*/  IADD3 R12, P4, R12, R4, RZ ;  /* 0x000000040c0c7210 */ /* 0x000fe40007f9e0ff */
[----:B------:R-:W-:Y:S01]  /*325c0*/  SEL R10, R10, RZ, !P0 ;  /* 0x000000ff0a0a7207 */ /* 0x000fe20004000000 */
[----:B------:R-:W-:Y:S03]  /*325d0*/  STL [R1+0x894], R18 ;  /* 0x0008941201007387 */ /* 0x000fe60000100800 */
[----:B------:R-:W-:Y:S01]  /*325e0*/  ISETP.NE.U32.AND P1, PT, R10, RZ, PT ;  /* 0x000000ff0a00720c */ /* 0x000fe20003f25070 */
[----:B------:R-:W-:Y:S01]  /*325f0*/  STL [R1+0x890], R19 ;  /* 0x0008901301007387 */ /* 0x000fe20000100800 */
[----:B------:R-:W-:-:S02]  /*32600*/  IMAD.MOV.U32 R10, RZ, RZ, R14 ;  /* 0x000000ffff0a7224 */ /* 0x000fc400078e000e */
[----:B----4-:R-:W-:Y:S01]  /*32610*/  IMAD.X R15, R15, 0x1, R3, P3 ;  /* 0x000000010f0f7824 */ /* 0x010fe200018e0603 */
[----:B------:R-:W-:Y:S03]  /*32620*/  STL [R1+0x89c], R16 ;  /* 0x00089c1001007387 */ /* 0x000fe60000100800 */
[----:B------:R-:W-:Y:S01]  /*32630*/  IMAD.MOV.U32 R11, RZ, RZ, R15 ;  /* 0x000000ffff0b7224 */ /* 0x000fe200078e000f */
[----:B------:R-:W-:Y:S01]  /*32640*/  STL [R1+0x898], R17 ;  /* 0x0008981101007387 */ /* 0x000fe20000100800 */
[----:B------:R-:W-:-:S03]  /*32650*/  IMAD.X R13, R13, 0x1, R3, P4 ;  /* 0x000000010d0d7824 */ /* 0x000fc600020e0603 */
[----:B------:R-:W-:Y:S04]  /*32660*/  STL [R1+0x8a4], R14 ;  /* 0x0008a40e01007387 */ /* 0x000fe80000100800 */
[----:B------:R1:W-:Y:S04]  /*32670*/  STL [R1+0x8a0], R15 ;  /* 0x0008a00f01007387 */ /* 0x0003e80000100800 */
[----:B------:R-:W-:Y:S04]  /*32680*/  STL [R1+0x8ac], R12 ;  /* 0x0008ac0c01007387 */ /* 0x000fe80000100800 */
[----:B------:R2:W-:Y:S04]  /*32690*/  STL [R1+0x8a8], R13 ;  /* 0x0008a80d01007387 */ /* 0x0005e80000100800 */
[----:B------:R3:W-:Y:S04]  /*326a0*/  LDGSTS.E [R7+-0x27ff8], desc[UR60][R10.64], P2 ;  /* 0xd80080000a077fae */ /* 0x0007e8000912187c */
[----:B-1----:R-:W4:Y:S04]  /*326b0*/  LDL.LU R15, [R1+0x6b0] ;  /* 0x0006b000010f7983 */ /* 0x002f280000300800 */
[----:B------:R-:W4:Y:S01]  /*326c0*/  LDL.LU R14, [R1+0x6b4] ;  /* 0x0006b400010e7983 */ /* 0x000f220000300800 */
[----:B---3--:R-:W-:Y:S01]  /*326d0*/  MOV R11, R13 ;  /* 0x0000000d000b7202 */ /* 0x008fe20000000f00 */
[----:B------:R-:W-:-:S02]  /*326e0*/  IMAD.MOV.U32 R10, RZ, RZ, R12 ;  /* 0x000000ffff0a7224 */ /* 0x000fc400078e000c */
[----:B--2---:R-:W2:Y:S04]  /*326f0*/  LDL.LU R13, [R1+0x6b8] ;  /* 0x0006b800010d7983 */ /* 0x004ea80000300800 */
[----:B------:R-:W3:Y:S04]  /*32700*/  LDL.LU R12, [R1+0x6bc] ;  /* 0x0006bc00010c7983 */ /* 0x000ee80000300800 */
[----:B------:R1:W-:Y:S01]  /*32710*/  LDGSTS.E [R7+-0x27ff4], desc[UR60][R10.64], P1 ;  /* 0xd800c0000a077fae */ /* 0x0003e2000892187c */
[----:B------:R-:W-:Y:S02]  /*32720*/  ISETP.GT.AND P1, PT, R5, 0x1c, PT ;  /* 0x0000001c0500780c */ /* 0x000fe40003f24270 */
[----:B------:R-:W-:Y:S01]  /*32730*/  IADD3 R234, P3, R234, R4, RZ ;  /* 0x00000004eaea7210 */ /* 0x000fe20007f7e0ff */
[----:B------:R-:W2:Y:S01]  /*32740*/  LDL.LU R19, [R1+0x6c0] ;  /* 0x0006c00001137983 */ /* 0x000ea20000300800 */
[----:B-1----:R-:W-:-:S03]  /*32750*/  SEL R7, RZ, 0x4, !P1 ;  /* 0x00000004ff077807 */ /* 0x002fc60004800000 */
[----:B------:R-:W-:Y:S01]  /*32760*/  IMAD.X R233, R233, 0x1, R3, P3 ;  /* 0x00000001e9e97824 */ /* 0x000fe200018e0603 */
[----:B------:R-:W-:Y:S01]  /*32770*/  ISETP.GT.AND P1, PT, R5, 0x1d, PT ;  /* 0x0000001d0500780c */ /* 0x000fe20003f24270 */
[----:B------:R-:W2:Y:S01]  /*32780*/  LDL.LU R18, [R1+0x6c4] ;  /* 0x0006c40001127983 */ /* 0x000ea20000300800 */
[----:B------:R-:W-:Y:S02]  /*32790*/  SEL R7, R7, RZ, !P0 ;  /* 0x000000ff07077207 */ /* 0x000fe40004000000 */
[----:B------:R-:W-:Y:S01]  /*327a0*/  SEL R10, RZ, 0x4, !P1 ;  /* 0x00000004ff0a7807 */ /* 0x000fe20004800000 */
[----:B------:R-:W2:Y:S01]  /*327b0*/  LDL.LU R17, [R1+0x6c8] ;  /* 0x0006c80001117983 */ /* 0x000ea20000300800 */
[----:B------:R-:W-:Y:S02]  /*327c0*/  ISETP.NE.U32.AND P2, PT, R7, RZ, PT ;  /* 0x000000ff0700720c */ /* 0x000fe40003f45070 */
[----:B------:R-:W-:Y:S01]  /*327d0*/  LOP3.LUT R7, R8, 0x70, RZ, 0x3c, !PT ;  /* 0x0000007008077812 */ /* 0x000fe200078e3cff */
[----:B------:R-:W2:Y:S01]  /*327e0*/  LDL.LU R16, [R1+0x6cc] ;  /* 0x0006cc0001107983 */ /* 0x000ea20000300800 */
[----:B------:R-:W-:-:S02]  /*327f0*/  SEL R8, R10, RZ, !P0 ;  /* 0x000000ff0a087207 */ /* 0x000fc40004000000 */
[----:B------:R-:W-:Y:S02]  /*32800*/  IADD3 R236, P4, R236, R4, RZ ;  /* 0x00000004ecec7210 */ /* 0x000fe40007f9e0ff */
[----:B------:R-:W-:Y:S01]  /*32810*/  ISETP.NE.U32.AND P1, PT, R8, RZ, PT ;  /* 0x000000ff0800720c */ /* 0x000fe20003f25070 */
[----:B------:R-:W-:Y:S01]  /*32820*/  IMAD.MOV.U32 R8, RZ, RZ, R234 ;  /* 0x000000ffff087224 */ /* 0x000fe200078e00ea */
[----:B------:R-:W-:Y:S01]  /*32830*/  IADD3 R7, R7, 0x100000, R9 ;  /* 0x0010000007077810 */ /* 0x000fe20007ffe009 */
        /* <DEDUP_REMOVED lines=33> */
[----:B------:R-:W-:Y:S01]  /*32a50*/  IMAD.X R15, R15, 0x1, R3, P3 ;  /* 0x000000010f0f7824 */ /* 0x000fe200018e0603 */
[----:B---3--:R-:W-:Y:S01]  /*32a60*/  IADD3 R12, P4, R12, R4, RZ ;  /* 0x000000040c0c7210 */ /* 0x008fe20007f9e0ff */
[----:B------:R-:W-:Y:S01]  /*32a70*/  STL [R1+0x6b4], R14 ;  /* 0x0006b40e01007387 */ /* 0x000fe20000100800 */
[----:B------:R-:W-:-:S03]  /*32a80*/  IMAD.MOV.U32 R8, RZ, RZ, R14 ;  /* 0x000000ffff087224 */ /* 0x000fc600078e000e */
[----:B--2---:R-:W-:Y:S01]  /*32a90*/  IMAD.X R13, R13, 0x1, R3, P4 ;  /* 0x000000010d0d7824 */ /* 0x004fe200020e0603 */
[----:B------:R1:W-:Y:S01]  /*32aa0*/  STL [R1+0x6b0], R15 ;  /* 0x0006b00f01007387 */ /* 0x0003e20000100800 */
[----:B------:R-:W-:-:S03]  /*32ab0*/  IMAD.MOV.U32 R9, RZ, RZ, R15 ;  /* 0x000000ffff097224 */ /* 0x000fc600078e000f */
[----:B------:R-:W-:Y:S04]  /*32ac0*/  STL [R1+0x6bc], R12 ;  /* 0x0006bc0c01007387 */ /* 0x000fe80000100800 */
[----:B------:R2:W-:Y:S04]  /*32ad0*/  STL [R1+0x6b8], R13 ;  /* 0x0006b80d01007387 */ /* 0x0005e80000100800 */
[----:B-1----:R-:W3:Y:S04]  /*32ae0*/  LDL.LU R15, [R1+0x7b0] ;  /* 0x0007b000010f7983 */ /* 0x002ee80000300800 */
[----:B------:R1:W-:Y:S04]  /*32af0*/  LDGSTS.E [R7+-0x38000], desc[UR60][R8.64], P2 ;  /* 0xc800000008077fae */ /* 0x0003e8000912187c */
[----:B------:R-:W4:Y:S01]  /*32b00*/  LDL.LU R14, [R1+0x7b4] ;  /* 0x0007b400010e7983 */ /* 0x000f220000300800 */
[----:B-1----:R-:W-:-:S02]  /*32b10*/  IMAD.MOV.U32 R9, RZ, RZ, R13 ;  /* 0x000000ffff097224 */ /* 0x002fc400078e000d */
[----:B------:R-:W-:Y:S01]  /*32b20*/  IMAD.MOV.U32 R8, RZ, RZ, R12 ;  /* 0x000000ffff087224 */ /* 0x000fe200078e000c */
[----:B--2---:R-:W2:Y:S04]  /*32b30*/  LDL.LU R13, [R1+0x7b8] ;  /* 0x0007b800010d7983 */ /* 0x004ea80000300800 */
[----:B------:R-:W2:Y:S04]  /*32b40*/  LDL.LU R12, [R1+0x7bc] ;  /* 0x0007bc00010c7983 */ /* 0x000ea80000300800 */
[----:B------:R1:W-:Y:S01]  /*32b50*/  LDGSTS.E [R7+-0x37ffc], desc[UR60][R8.64], P1 ;  /* 0xc800400008077fae */ /* 0x0003e2000892187c */
[----:B------:R-:W-:-:S04]  /*32b60*/  ISETP.GT.AND P1, PT, R5, 0x3e, PT ;  /* 0x0000003e0500780c */ /* 0x000fc80003f24270 */
[----:B-1----:R-:W-:Y:S02]  /*32b70*/  SEL R8, RZ, 0x4, !P1 ;  /* 0x00000004ff087807 */ /* 0x002fe40004800000 */
[----:B------:R-:W-:Y:S02]  /*32b80*/  ISETP.GT.AND P1, PT, R5, 0x3f, PT ;  /* 0x0000003f0500780c */ /* 0x000fe40003f24270 */
[----:B------:R-:W-:Y:S02]  /*32b90*/  SEL R8, R8, RZ, !P0 ;  /* 0x000000ff08087207 */ /* 0x000fe40004000000 */
[-C--:B------:R-:W-:Y:S02]  /*32ba0*/  IADD3 R18, P3, R18, R4.reuse, RZ ;  /* 0x0000000412127210 */ /* 0x080fe40007f7e0ff */
[----:B------:R-:W-:Y:S02]  /*32bb0*/  ISETP.NE.U32.AND P2, PT, R8, RZ, PT ;  /* 0x000000ff0800720c */ /* 0x000fe40003f45070 */
[----:B------:R-:W-:Y:S01]  /*32bc0*/  SEL R8, RZ, 0x4, !P1 ;  /* 0x00000004ff087807 */ /* 0x000fe20004800000 */
[----:B------:R-:W-:Y:S01]  /*32bd0*/  IMAD.X R19, R19, 0x1, R3, P3 ;  /* 0x0000000113137824 */ /* 0x000fe200018e0603 */
[----:B------:R-:W-:-:S02]  /*32be0*/  IADD3 R16, P4, R16, R4, RZ ;  /* 0x0000000410107210 */ /* 0x000fc40007f9e0ff */
[----:B------:R-:W-:Y:S01]  /*32bf0*/  SEL R8, R8, RZ, !P0 ;  /* 0x000000ff08087207 */ /* 0x000fe20004000000 */
[----:B------:R-:W-:-:S03]  /*32c00*/  IMAD.MOV.U32 R9, RZ, RZ, R19 ;  /* 0x000000ffff097224 */ /* 0x000fc600078e0013 */
[----:B------:R-:W-:Y:S01]  /*32c10*/  ISETP.NE.U32.AND P1, PT, R8, RZ, PT ;  /* 0x000000ff0800720c */ /* 0x000fe20003f25070 */
[----:B------:R-:W-:Y:S02]  /*32c20*/  IMAD.MOV.U32 R8, RZ, RZ, R18 ;  /* 0x000000ffff087224 */ /* 0x000fe400078e0012 */
[----:B------:R-:W-:Y:S01]  /*32c30*/  IMAD.X R17, R17, 0x1, R3, P4 ;  /* 0x0000000111117824 */ /* 0x000fe200020e0603 */
[----:B------:R-:W-:Y:S04]  /*32c40*/  STL [R1+0x6c4], R18 ;  /* 0x0006c41201007387 */ /* 0x000fe80000100800 */
[----:B------:R1:W-:Y:S04]  /*32c50*/  LDGSTS.E [R7+-0x37ff8], desc[UR60][R8.64], P2 ;  /* 0xc800800008077fae */ /* 0x0003e8000912187c */
[----:B------:R-:W-:Y:S04]  /*32c60*/  STL [R1+0x6c0], R19 ;  /* 0x0006c01301007387 */ /* 0x000fe80000100800 */
[----:B------:R-:W-:Y:S01]  /*32c70*/  STL [R1+0x6cc], R16 ;  /* 0x0006cc1001007387 */ /* 0x000fe20000100800 */
[----:B-1----:R-:W-:Y:S01]  /*32c80*/  IMAD.MOV.U32 R8, RZ, RZ, R16 ;  /* 0x000000ffff087224 */ /* 0x002fe200078e0010 */
[----:B------:R-:W-:-:S02]  /*32c90*/  MOV R9, R17 ;  /* 0x0000001100097202 */ /* 0x000fc40000000f00 */
[----:B------:R1:W-:Y:S04]  /*32ca0*/  STL [R1+0x6c8], R17 ;  /* 0x0006c81101007387 */ /* 0x0003e80000100800 */
[----:B------:R1:W-:Y:S01]  /*32cb0*/  LDGSTS.E [R7+-0x37ff4], desc[UR60][R8.64], P1 ;  /* 0xc800c00008077fae */ /* 0x0003e2000892187c */
[----:B------:R-:W-:-:S03]  /*32cc0*/  ISETP.GT.AND P1, PT, R5, 0x5c, PT ;  /* 0x0000005c0500780c */ /* 0x000fc60003f24270 */
[----:B-1----:R-:W2:Y:S04]  /*32cd0*/  LDL.LU R17, [R1+0x7c0] ;  /* 0x0007c00001117983 */ /* 0x002ea80000300800 */
[----:B------:R-:W2:Y:S01]  /*32ce0*/  LDL.LU R16, [R1+0x7c4] ;  /* 0x0007c40001107983 */ /* 0x000ea20000300800 */
[----:B------:R-:W-:-:S03]  /*32cf0*/  SEL R8, RZ, 0x4, !P1 ;  /* 0x00000004ff087807 */ /* 0x000fc60004800000 */
[----:B------:R-:W2:Y:S01]  /*32d00*/  LDL.LU R11, [R1+0x7c8] ;  /* 0x0007c800010b7983 */ /* 0x000ea20000300800 */
[----:B------:R-:W-:-:S03]  /*32d10*/  ISETP.GT.AND P1, PT, R5, 0x5d, PT ;  /* 0x0000005d0500780c */ /* 0x000fc60003f24270 */
[----:B------:R-:W2:Y:S01]  /*32d20*/  LDL.LU R10, [R1+0x7cc] ;  /* 0x0007cc00010a7983 */ /* 0x000ea20000300800 */
[----:B------:R-:W-:-:S04]  /*32d30*/  SEL R8, R8, RZ, !P0 ;  /* 0x000000ff08087207 */ /* 0x000fc80004000000 */
[----:B------:R-:W-:Y:S02]  /*32d40*/  ISETP.NE.U32.AND P2, PT, R8, RZ, PT ;  /* 0x000000ff0800720c */ /* 0x000fe40003f45070 */
[----:B------:R-:W-:-:S04]  /*32d50*/  SEL R8, RZ, 0x4, !P1 ;  /* 0x00000004ff087807 */ /* 0x000fc80004800000 */
[----:B------:R-:W-:-:S04]  /*32d60*/  SEL R8, R8, RZ, !P0 ;  /* 0x000000ff08087207 */ /* 0x000fc80004000000 */
[----:B------:R-:W-:Y:S02]  /*32d70*/  ISETP.NE.U32.AND P1, PT, R8, RZ, PT ;  /* 0x000000ff0800720c */ /* 0x000fe40003f25070 */
[----:B----4-:R-:W-:-:S05]  /*32d80*/  IADD3 R14, P3, R14, R4, RZ ;  /* 0x000000040e0e7210 */ /* 0x010fca0007f7e0ff */
[----:B---3--:R-:W-:Y:S01]  /*32d90*/  IMAD.X R15, R15, 0x1, R3, P3 ;  /* 0x000000010f0f7824 */ /* 0x008fe200018e0603 */
[----:B------:R-:W-:Y:S01]  /*32da0*/  STL [R1+0x7b4], R14 ;  /* 0x0007b40e01007387 */ /* 0x000fe20000100800 */
[----:B------:R-:W-:Y:S02]  /*32db0*/  IMAD.MOV.U32 R8, RZ, RZ, R14 ;  /* 0x000000ffff087224 */ /* 0x000fe400078e000e */
[----:B------:R-:W-:Y:S01]  /*32dc0*/  IMAD.MOV.U32 R9, RZ, RZ, R15 ;  /* 0x000000ffff097224 */ /* 0x000fe200078e000f */
[----:B--2---:R-:W-:Y:S01]  /*32dd0*/  IADD3 R12, P4, R12, R4, RZ ;  /* 0x000000040c0c7210 */ /* 0x004fe20007f9e0ff */
[----:B------:R1:W-:Y:S04]  /*32de0*/  STL [R1+0x7b0], R15 ;  /* 0x0007b00f01007387 */ /* 0x0003e80000100800 */
[----:B------:R-:W-:Y:S01]  /*32df0*/  IMAD.X R13, R13, 0x1, R3, P4 ;  /* 0x000000010d0d7824 */ /* 0x000fe200020e0603 */
[----:B------:R-:W-:Y:S04]  /*32e00*/  STL [R1+0x7bc], R12 ;  /* 0x0007bc0c01007387 */ /* 0x000fe80000100800 */
[----:B------:R2:W-:Y:S04]  /*32e10*/  STL [R1+0x7b8], R13 ;  /* 0x0007b80d01007387 */ /* 0x0005e80000100800 */
[----:B------:R3:W-:Y:S04]  /*32e20*/  LDGSTS.E [R7+-0x30000], desc[UR60][R8.64], P2 ;  /* 0xd000000008077fae */ /* 0x0007e8000912187c */
[----:B-1----:R-:W4:Y:S04]  /*32e30*/  LDL.LU R15, [R1+0x8b0] ;  /* 0x0008b000010f7983 */ /* 0x002f280000300800 */
[----:B------:R-:W4:Y:S01]  /*32e40*/  LDL.LU R14, [R1+0x8b4] ;  /* 0x0008b400010e7983 */ /* 0x000f220000300800 */
[----:B---3--:R-:W-:-:S02]  /*32e50*/  IMAD.MOV.U32 R9, RZ, RZ, R13 ;  /* 0x000000ffff097224 */ /* 0x008fc400078e000d */
[----:B------:R-:W-:Y:S01]  /*32e60*/  IMAD.MOV.U32 R8, RZ, RZ, R12 ;  /* 0x000000ffff087224 */ /* 0x000fe200078e000c */
[----:B--2---:R-:W2:Y:S04]  /*32e70*/  LDL.LU R13, [R1+0x8b8] ;  /* 0x0008b800010d7983 */ /* 0x004ea80000300800 */
[----:B------:R-:W3:Y:S04]  /*32e80*/  LDL.LU R12, [R1+0x8bc] ;  /* 0x0008bc00010c7983 */ /* 0x000ee80000300800 */
[----:B------:R1:W-:Y:S01]  /*32e90*/  LDGSTS.E [R7+-0x2fffc], desc[UR60][R8.64], P1 ;  /* 0xd000400008077fae */ /* 0x0003e2000892187c */
[----:B------:R-:W-:-:S04]  /*32ea0*/  ISETP.GT.AND P1, PT, R5, 0x5e, PT ;  /* 0x0000005e0500780c */ /* 0x000fc80003f24270 */
[----:B-1----:R-:W-:Y:S02]  /*32eb0*/  SEL R8, RZ, 0x4, !P1 ;  /* 0x00000004ff087807 */ /* 0x002fe40004800000 */
[----:B------:R-:W-:Y:S02]  /*32ec0*/  ISETP.GT.AND P1, PT, R5, 0x5f, PT ;  /* 0x0000005f0500780c */ /* 0x000fe40003f24270 */
[----:B------:R-:W-:-:S04]  /*32ed0*/  SEL R8, R8, RZ, !P0 ;  /* 0x000000ff08087207 */ /* 0x000fc80004000000 */
[----:B------:R-:W-:Y:S02]  /*32ee0*/  ISETP.NE.U32.AND P2, PT, R8, RZ, PT ;  /* 0x000000ff0800720c */ /* 0x000fe40003f45070 */
[----:B------:R-:W-:-:S04]  /*32ef0*/  SEL R8, RZ, 0x4, !P1 ;  /* 0x00000004ff087807 */ /* 0x000fc80004800000 */
[----:B------:R-:W-:Y:S02]  /*32f00*/  SEL R8, R8, RZ, !P0 ;  /* 0x000000ff08087207 */ /* 0x000fe40004000000 */
[----:B------:R-:W-:Y:S02]  /*32f10*/  IADD3 R16, P3, R16, R4, RZ ;  /* 0x0000000410107210 */ /* 0x000fe40007f7e0ff */
[----:B------:R-:W-:-:S03]  /*32f20*/  ISETP.NE.U32.AND P1, PT, R8, RZ, PT ;  /* 0x000000ff0800720c */ /* 0x000fc60003f25070 */
[----:B------:R-:W-:Y:S01]  /*32f30*/  IMAD.X R17, R17, 0x1, R3, P3 ;  /* 0x0000000111117824 */ /* 0x000fe200018e0603 */
[----:B------:R-:W-:Y:S01]  /*32f40*/  IADD3 R10, P4, R10, R4, RZ ;  /* 0x000000040a0a7210 */ /* 0x000fe20007f9e0ff */
[----:B------:R-:W-:Y:S02]  /*32f50*/  IMAD.MOV.U32 R8, RZ, RZ, R16 ;  /* 0x000000ffff087224 */ /* 0x000fe400078e0010 */
[----:B------:R-:W-:Y:S02]  /*32f60*/  IMAD.MOV.U32 R9, RZ, RZ, R17 ;  /* 0x000000ffff097224 */ /* 0x000fe400078e0011 */
[----:B------:R-:W-:Y:S01]  /*32f70*/  IMAD.X R11, R11, 0x1, R3, P4 ;  /* 0x000000010b0b7824 */ /* 0x000fe200020e0603 */
[----:B------:R-:W-:Y:S04]  /*32f80*/  STL [R1+0x7c4], R16 ;  /* 0x0007c41001007387 */ /* 0x000fe80000100800 */
[----:B------:R1:W-:Y:S04]  /*32f90*/  LDGSTS.E [R7+-0x2fff8], desc[UR60][R8.64], P2 ;  /* 0xd000800008077fae */ /* 0x0003e8000912187c */
[----:B------:R1:W-:Y:S04]  /*32fa0*/  STL [R1+0x7c0], R17 ;  /* 0x0007c01101007387 */ /* 0x0003e80000100800 */
[----:B------:R-:W-:Y:S01]  /*32fb0*/  STL [R1+0x7cc], R10 ;  /* 0x0007cc0a01007387 */ /* 0x000fe20000100800 */
[----:B-1----:R-:W-:-:S02]  /*32fc0*/  IMAD.MOV.U32 R8, RZ, RZ, R10 ;  /* 0x000000ffff087224 */ /* 0x002fc400078e000a */
[----:B------:R-:W-:Y:S01]  /*32fd0*/  IMAD.MOV.U32 R9, RZ, RZ, R11 ;  /* 0x000000ffff097224 */ /* 0x000fe200078e000b */
[----:B------:R1:W-:Y:S04]  /*32fe0*/  STL [R1+0x7c8], R11 ;  /* 0x0007c80b01007387 */ /* 0x0003e80000100800 */
[----:B------:R-:W2:Y:S04]  /*32ff0*/  LDL.LU R17, [R1+0x8c0] ;  /* 0x0008c00001117983 */ /* 0x000ea80000300800 */
[----:B------:R-:W2:Y:S04]  /*33000*/  LDL.LU R16, [R1+0x8c4] ;  /* 0x0008c40001107983 */ /* 0x000ea80000300800 */
[----:B------:R1:W-:Y:S01]  /*33010*/  LDGSTS.E [R7+-0x2fff4], desc[UR60][R8.64], P1 ;  /* 0xd000c00008077fae */ /* 0x0003e2000892187c */
[----:B------:R-:W-:-:S03]  /*33020*/  ISETP.GT.AND P1, PT, R5, 0x7c, PT ;  /* 0x0000007c0500780c */ /* 0x000fc60003f24270 */
[----:B-1----:R-:W2:Y:S04]  /*33030*/  LDL.LU R11, [R1+0x8c8] ;  /* 0x0008c800010b7983 */ /* 0x002ea80000300800 */
[----:B------:R-:W2:Y:S01]  /*33040*/  LDL.LU R10, [R1+0x8cc] ;  /* 0x0008cc00010a7983 */ /* 0x000ea20000300800 */
[----:B------:R-:W-:Y:S02]  /*33050*/  SEL R8, RZ, 0x4, !P1 ;  /* 0x00000004ff087807 */ /* 0x000fe40004800000 */
[----:B------:R-:W-:Y:S02]  /*33060*/  ISETP.GT.AND P1, PT, R5, 0x7d, PT ;  /* 0x0000007d0500780c */ /* 0x000fe40003f24270 */
[----:B------:R-:W-:-:S04]  /*33070*/  SEL R8, R8, RZ, !P0 ;  /* 0x000000ff08087207 */ /* 0x000fc80004000000 */
[----:B------:R-:W-:Y:S02]  /*33080*/  ISETP.NE.U32.AND P2, PT, R8, RZ, PT ;  /* 0x000000ff0800720c */ /* 0x000fe40003f45070 */
[----:B------:R-:W-:-:S04]  /*33090*/  SEL R8, RZ, 0x4, !P1 ;  /* 0x00000004ff087807 */ /* 0x000fc80004800000 */
[----:B------:R-:W-:-:S04]  /*330a0*/  SEL R8, R8, RZ, !P0 ;  /* 0x000000ff08087207 */ /* 0x000fc80004000000 */
[----:B------:R-:W-:Y:S02]  /*330b0*/  ISETP.NE.U32.AND P1, PT, R8, RZ, PT ;  /* 0x000000ff0800720c */ /* 0x000fe40003f25070 */
[----:B----4-:R-:W-:-:S05]  /*330c0*/  IADD3 R14, P3, R14, R4, RZ ;  /* 0x000000040e0e7210 */ /* 0x010fca0007f7e0ff */
[--C-:B------:R-:W-:Y:S01]  /*330d0*/  IMAD.X R15, R15, 0x1, R3.reuse, P3 ;  /* 0x000000010f0f7824 */ /* 0x100fe200018e0603 */
[----:B---3--:R-:W-:Y:S01]  /*330e0*/  IADD3 R12, P4, R12, R4, RZ ;  /* 0x000000040c0c7210 */ /* 0x008fe20007f9e0ff */
[----:B------:R-:W-:Y:S04]  /*330f0*/  STL [R1+0x8b4], R14 ;  /* 0x0008b40e01007387 */ /* 0x000fe80000100800 */
[----:B--2---:R-:W-:Y:S01]  /*33100*/  IMAD.X R13, R13, 0x1, R3, P4 ;  /* 0x000000010d0d7824 */ /* 0x004fe200020e0603 */
[----:B------:R1:W-:Y:S01]  /*33110*/  STL [R1+0x8b0], R15 ;  /* 0x0008b00f01007387 */ /* 0x0003e20000100800 */
[----:B------:R-:W-:-:S03]  /*33120*/  IMAD.MOV.U32 R9, RZ, RZ, R15 ;  /* 0x000000ffff097224 */ /* 0x000fc600078e000f */
[----:B------:R-:W-:Y:S01]  /*33130*/  STL [R1+0x8bc], R12 ;  /* 0x0008bc0c01007387 */ /* 0x000fe20000100800 */
[----:B------:R-:W-:-:S03]  /*33140*/  IMAD.MOV.U32 R8, RZ, RZ, R14 ;  /* 0x000000ffff087224 */ /* 0x000fc600078e000e */
[----:B------:R2:W-:Y:S04]  /*33150*/  STL [R1+0x8b8], R13 ;  /* 0x0008b80d01007387 */ /* 0x0005e80000100800 */
[----:B------:R-:W3:Y:S04]  /*33160*/  LDL.LU R20, [R1+0x8d0] ;  /* 0x0008d00001147983 */ /* 0x000ee80000300800 */
[----:B------:R-:W4:Y:S04]  /*33170*/  LDL.LU R19, [R1+0x8d4] ;  /* 0x0008d40001137983 */ /* 0x000f280000300800 */
[----:B-1----:R-:W3:Y:S04]  /*33180*/  LDL.LU R15, [R1+0x8f0] ;  /* 0x0008f000010f7983 */ /* 0x002ee80000300800 */
[----:B------:R-:W3:Y:S04]  /*33190*/  LDL.LU R14, [R1+0x8f4] ;  /* 0x0008f400010e7983 */ /* 0x000ee80000300800 */
[----:B------:R1:W-:Y:S01]  /*331a0*/  LDGSTS.E [R7+-0x28000], desc[UR60][R8.64], P2 ;  /* 0xd800000008077fae */ /* 0x0003e2000912187c */
[----:B------:R-:W-:-:S02]  /*331b0*/  ISETP.GT.AND P2, PT, R5, 0x7e, PT ;  /* 0x0000007e0500780c */ /* 0x000fc40003f44270 */
[----:B------:R-:W-:Y:S01]  /*331c0*/  ISETP.GT.AND P3, PT, R5, 0x7f, PT ;  /* 0x0000007f0500780c */ /* 0x000fe20003f64270 */
[----:B------:R-:W3:Y:S04]  /*331d0*/  LDL.LU R21, [R1+0x910] ;  /* 0x0009100001157983 */ /* 0x000ee80000300800 */
[----:B------:R-:W3:Y:S01]  /*331e0*/  LDL.LU R18, [R1+0x914] ;  /* 0x0009140001127983 */ /* 0x000ee20000300800 */
[----:B-1----:R-:W-:Y:S02]  /*331f0*/  IMAD.MOV.U32 R8, RZ, RZ, R12 ;  /* 0x000000ffff087224 */ /* 0x002fe400078e000c */
[----:B------:R-:W-:Y:S02]  /*33200*/  IMAD.MOV.U32 R9, RZ, RZ, R13 ;  /* 0x000000ffff097224 */ /* 0x000fe400078e000d */
[----:B--2---:R-:W2:Y:S04]  /*33210*/  LDL.LU R13, [R1+0x930] ;  /* 0x00093000010d7983 */ /* 0x004ea80000300800 */
[----:B------:R1:W-:Y:S04]  /*33220*/  LDGSTS.E [R7+-0x27ffc], desc[UR60][R8.64], P1 ;  /* 0xd800400008077fae */ /* 0x0003e8000892187c */
[----:B------:R-:W2:Y:S01]  /*33230*/  LDL.LU R12, [R1+0x934] ;  /* 0x00093400010c7983 */ /* 0x000ea20000300800 */
[----:B-1----:R-:W-:-:S04]  /*33240*/  LOP3.LUT R8, R165, 0x7f, RZ, 0xc0, !PT ;  /* 0x0000007fa5087812 */ /* 0x002fc800078ec0ff */
[----:B------:R-:W-:Y:S02]  /*33250*/  ISETP.GE.AND P1, PT, R8, R5, PT ;  /* 0x000000050800720c */ /* 0x000fe40003f26270 */
[----:B------:R-:W-:-:S04]  /*33260*/  SEL R5, RZ, 0x4, !P2 ;  /* 0x00000004ff057807 */ /* 0x000fc80005000000 */
[----:B------:R-:W-:Y:S02]  /*33270*/  SEL R5, R5, RZ, !P0 ;  /* 0x000000ff05057207 */ /* 0x000fe40004000000 */
[-C--:B------:R-:W-:Y:S02]  /*33280*/  IADD3 R16, P4, R16, R4.reuse, RZ ;  /* 0x0000000410107210 */ /* 0x080fe40007f9e0ff */
[----:B------:R-:W-:Y:S02]  /*33290*/  ISETP.NE.U32.AND P2, PT, R5, RZ, PT ;  /* 0x000000ff0500720c */ /* 0x000fe40003f45070 */
[----:B------:R-:W-:Y:S01]  /*332a0*/  SEL R5, RZ, 0x4, !P3 ;  /* 0x00000004ff057807 */ /* 0x000fe20005800000 */
[----:B------:R-:W-:Y:S01]  /*332b0*/  IMAD.X R17, R17, 0x1, R3, P4 ;  /* 0x0000000111117824 */ /* 0x000fe200020e0603 */
[----:B------:R-:W-:Y:S01]  /*332c0*/  IADD3 R10, P5, R10, R4, RZ ;  /* 0x000000040a0a7210 */ /* 0x000fe20007fbe0ff */
[----:B------:R-:W-:Y:S01]  /*332d0*/  IMAD.MOV.U32 R8, RZ, RZ, R16 ;  /* 0x000000ffff087224 */ /* 0x000fe200078e0010 */
[----:B------:R-:W-:Y:S01]  /*332e0*/  SEL R5, R5, RZ, !P0 ;  /* 0x000000ff05057207 */ /* 0x000fe20004000000 */
[----:B------:R-:W-:-:S02]  /*332f0*/  IMAD.MOV.U32 R9, RZ, RZ, R17 ;  /* 0x000000ffff097224 */ /* 0x000fc400078e0011 */
[----:B------:R-:W-:Y:S01]  /*33300*/  IMAD.X R11, R11, 0x1, R3, P5 ;  /* 0x000000010b0b7824 */ /* 0x000fe200028e0603 */
[----:B------:R-:W-:Y:S01]  /*33310*/  STL [R1+0x8c4], R16 ;  /* 0x0008c41001007387 */ /* 0x000fe20000100800 */
[----:B------:R-:W-:-:S03]  /*33320*/  ISETP.NE.U32.AND P3, PT, R5, RZ, PT ;  /* 0x000000ff0500720c */ /* 0x000fc60003f65070 */
[----:B------:R1:W-:Y:S04]  /*33330*/  STL [R1+0x8c0], R17 ;  /* 0x0008c01101007387 */ /* 0x0003e80000100800 */
[----:B------:R-:W-:Y:S01]  /*33340*/  STL [R1+0x8cc], R10 ;  /* 0x0008cc0a01007387 */ /* 0x000fe20000100800 */
[----:B------:R-:W-:-:S03]  /*33350*/  SEL R5, RZ, 0x4, P1 ;  /* 0x00000004ff057807 */ /* 0x000fc60000800000 */
[----:B------:R1:W-:Y:S04]  /*33360*/  STL [R1+0x8c8], R11 ;  /* 0x0008c80b01007387 */ /* 0x0003e80000100800 */
[----:B------:R1:W-:Y:S04]  /*33370*/  LDGSTS.E [R7+-0x27ff8], desc[UR60][R8.64], P2 ;  /* 0xd800800008077fae */ /* 0x0003e8000912187c */
[----:B-1----:R-:W2:Y:S04]  /*33380*/  LDL.LU R17, [R1+0x950] ;  /* 0x0009500001117983 */ /* 0x002ea80000300800 */
[----:B------:R-:W2:Y:S01]  /*33390*/  LDL.LU R16, [R1+0x954] ;  /* 0x0009540001107983 */ /* 0x000ea20000300800 */
[----:B------:R-:W-:Y:S01]  /*333a0*/  MOV R9, R11 ;  /* 0x0000000b00097202 */ /* 0x000fe20000000f00 */
[----:B------:R-:W-:-:S02]  /*333b0*/  IMAD.MOV.U32 R8, RZ, RZ, R10 ;  /* 0x000000ffff087224 */ /* 0x000fc400078e000a */
[----:B------:R-:W2:Y:S01]  /*333c0*/  LDL.LU R11, [R1+0x970] ;  /* 0x00097000010b7983 */ /* 0x000ea20000300800 */
[----:B------:R-:W-:-:S03]  /*333d0*/  SEL R5, R5, RZ, !P0 ;  /* 0x000000ff05057207 */ /* 0x000fc60004000000 */
[----:B------:R-:W2:Y:S01]  /*333e0*/  LDL.LU R10, [R1+0x974] ;  /* 0x00097400010a7983 */ /* 0x000ea20000300800 */
[----:B------:R-:W-:-:S03]  /*333f0*/  ISETP.NE.U32.AND P0, PT, R5, RZ, PT ;  /* 0x000000ff0500720c */ /* 0x000fc60003f05070 */
[----:B------:R1:W-:Y:S04]  /*33400*/  LDGSTS.E [R7+-0x27ff4], desc[UR60][R8.64], P3 ;  /* 0xd800c00008077fae */ /* 0x0003e8000992187c */
[----:B------:R-:W0:Y:S01]  /*33410*/  LDGDEPBAR ;  /* 0x00000000000079af */ /* 0x000e220000000000 */
[----:B-1----:R-:W-:-:S04]  /*33420*/  IMAD R7, R171, 0x40000, R175 ;  /* 0x00040000ab077824 */ /* 0x002fc800078e02af */
[----:B-----5:R-:W-:Y:S01]  /*33430*/  IMAD.IADD R5, R168, 0x1, R7 ;  /* 0x00000001a8057824 */ /* 0x020fe200078e0207 */
[-C--:B----4-:R-:W-:Y:S02]  /*33440*/  IADD3 R19, P1, R19, R2.reuse, RZ ;  /* 0x0000000213137210 */ /* 0x090fe40007f3e0ff */
[----:B---3--:R-:W-:-:S03]  /*33450*/  IADD3 R14, P2, R14, R2, RZ ;  /* 0x000000020e0e7210 */ /* 0x008fc60007f5e0ff */
[--C-:B------:R-:W-:Y:S01]  /*33460*/  IMAD.X R20, R20, 0x1, R0.reuse, P1 ;  /* 0x0000000114147824 */ /* 0x100fe200008e0600 */
[----:B------:R-:W-:Y:S01]  /*33470*/  STL [R1+0x8d4], R19 ;  /* 0x0008d41301007387 */ /* 0x000fe20000100800 */
[----:B------:R-:W-:-:S03]  /*33480*/  IMAD.X R15, R15, 0x1, R0, P2 ;  /* 0x000000010f0f7824 */ /* 0x000fc600010e0600 */
[----:B------:R-:W-:Y:S01]  /*33490*/  STL [R1+0x8f4], R14 ;  /* 0x0008f40e01007387 */ /* 0x000fe20000100800 */
[----:B------:R-:W-:Y:S02]  /*334a0*/  IMAD.MOV.U32 R8, RZ, RZ, R19 ;  /* 0x000000ffff087224 */ /* 0x000fe400078e0013 */
[----:B------:R-:W-:Y:S01]  /*334b0*/  IMAD.MOV.U32 R9, RZ, RZ, R20 ;  /* 0x000000ffff097224 */ /* 0x000fe200078e0014 */
[----:B------:R1:W-:Y:S04]  /*334c0*/  STL [R1+0x8d0], R20 ;  /* 0x0008d01401007387 */ /* 0x0003e80000100800 */
[----:B------:R3:W-:Y:S04]  /*334d0*/  STL [R1+0x8f0], R15 ;  /* 0x0008f00f01007387 */ /* 0x0007e80000100800 */
[----:B------:R4:W-:Y:S04]  /*334e0*/  LDGSTS.E [R5], desc[UR60][R8.64], P0 ;  /* 0x0000000008057fae */ /* 0x0009e8000812187c */
[----:B-1----:R-:W2:Y:S04]  /*334f0*/  LDL.LU R20, [R1+0x990] ;  /* 0x0009900001147983 */ /* 0x002ea80000300800 */
[----:B------:R-:W2:Y:S01]  /*33500*/  LDL.LU R19, [R1+0x994] ;  /* 0x0009940001137983 */ /* 0x000ea20000300800 */
[----:B----4-:R-:W-:-:S02]  /*33510*/  IMAD.MOV.U32 R9, RZ, RZ, R15 ;  /* 0x000000ffff097224 */ /* 0x010fc400078e000f */
[----:B------:R-:W-:Y:S01]  /*33520*/  IMAD.MOV.U32 R8, RZ, RZ, R14 ;  /* 0x000000ffff087224 */ /* 0x000fe200078e000e */
[----:B---3--:R-:W3:Y:S04]  /*33530*/  LDL.LU R15, [R1+0x9b0] ;  /* 0x0009b000010f7983 */ /* 0x008ee80000300800 */
[----:B------:R-:W4:Y:S01]  /*33540*/  LDL.LU R14, [R1+0x9b4] ;  /* 0x0009b400010e7983 */ /* 0x000f220000300800 */
[-C--:B------:R-:W-:Y:S02]  /*33550*/  IADD3 R18, P1, R18, R2.reuse, RZ ;  /* 0x0000000212127210 */ /* 0x080fe40007f3e0ff */
[----:B--2---:R-:W-:Y:S01]  /*33560*/  IADD3 R12, P2, R12, R2, RZ ;  /* 0x000000020c0c7210 */ /* 0x004fe20007f5e0ff */
[----:B------:R1:W-:Y:S02]  /*33570*/  LDGSTS.E [R5+0x400], desc[UR60][R8.64], P0 ;  /* 0x0040000008057fae */ /* 0x0003e4000812187c */
[----:B------:R-:W-:-:S02]  /*33580*/  IMAD.X R21, R21, 0x1, R0, P1 ;  /* 0x0000000115157824 */ /* 0x000fc400008e0600 */
[----:B------:R-:W-:Y:S01]  /*33590*/  IMAD.X R13, R13, 0x1, R0, P2 ;  /* 0x000000010d0d7824 */ /* 0x000fe200010e0600 */
[----:B------:R-:W-:Y:S04]  /*335a0*/  STL [R1+0x914], R18 ;  /* 0x0009141201007387 */ /* 0x000fe80000100800 */
[----:B------:R2:W-:Y:S01]  /*335b0*/  STL [R1+0x910], R21 ;  /* 0x0009101501007387 */ /* 0x0005e20000100800 */
[----:B-1----:R-:W-:Y:S02]  /*335c0*/  IMAD.MOV.U32 R8, RZ, RZ, R18 ;  /* 0x000000ffff087224 */ /* 0x002fe400078e0012 */
[----:B------:R-:W-:Y:S01]  /*335d0*/  IMAD.MOV.U32 R9, RZ, RZ, R21 ;  /* 0x000000ffff097224 */ /* 0x000fe200078e0015 */
[----:B------:R-:W-:Y:S04]  /*335e0*/  STL [R1+0x934], R12 ;  /* 0x0009340c01007387 */ /* 0x000fe80000100800 */
[----:B------:R1:W-:Y:S04]  /*335f0*/  STL [R1+0x930], R13 ;  /* 0x0009300d01007387 */ /* 0x0003e80000100800 */
[----:B------:R1:W-:Y:S04]  /*33600*/  LDGSTS.E [R5+0x800], desc[UR60][R8.64], P0 ;  /* 0x0080000008057fae */ /* 0x0003e8000812187c */
[----:B--2---:R-:W2:Y:S04]  /*33610*/  LDL.LU R21, [R1+0x9d0] ;  /* 0x0009d00001157983 */ /* 0x004ea80000300800 */
[----:B------:R-:W2:Y:S01]  /*33620*/  LDL.LU R18, [R1+0x9d4] ;  /* 0x0009d40001127983 */ /* 0x000ea20000300800 */
[----:B-1----:R-:W-:-:S02]  /*33630*/  IMAD.MOV.U32 R9, RZ, RZ, R13 ;  /* 0x000000ffff097224 */ /* 0x002fc400078e000d */
[----:B------:R-:W-:Y:S01]  /*33640*/  IMAD.MOV.U32 R8, RZ, RZ, R12 ;  /* 0x000000ffff087224 */ /* 0x000fe200078e000c */
[----:B------:R-:W2:Y:S04]  /*33650*/  LDL.LU R13, [R1+0x9f0] ;  /* 0x0009f000010d7983 */ /* 0x000ea80000300800 */
[----:B------:R-:W2:Y:S04]  /*33660*/  LDL.LU R12, [R1+0x9f4] ;  /* 0x0009f400010c7983 */ /* 0x000ea80000300800 */
[----:B------:R1:W-:Y:S01]  /*33670*/  LDGSTS.E [R5+0xc00], desc[UR60][R8.64], P0 ;  /* 0x00c0000008057fae */ /* 0x0003e2000812187c */
[----:B------:R-:W-:-:S05]  /*33680*/  IADD3 R16, P1, R16, R2, RZ ;  /* 0x0000000210107210 */ /* 0x000fca0007f3e0ff */
[----:B------:R-:W-:Y:S01]  /*33690*/  IMAD.X R17, R17, 0x1, R0, P1 ;  /* 0x0000000111117824 */ /* 0x000fe200008e0600 */
[----:B------:R-:W-:Y:S01]  /*336a0*/  IADD3 R10, P2, R10, R2, RZ ;  /* 0x000000020a0a7210 */ /* 0x000fe20007f5e0ff */
[----:B------:R-:W-:Y:S01]  /*336b0*/  STL [R1+0x954], R16 ;  /* 0x0009541001007387 */ /* 0x000fe20000100800 */
[----:B-1----:R-:W-:-:S03]  /*336c0*/  IMAD.MOV.U32 R8, RZ, RZ, R16 ;  /* 0x000000ffff087224 */ /* 0x002fc600078e0010 */
[----:B------:R-:W-:Y:S01]  /*336d0*/  IMAD.X R11, R11, 0x1, R0, P2 ;  /* 0x000000010b0b7824 */ /* 0x000fe200010e0600 */
[----:B------:R1:W-:Y:S01]  /*336e0*/  STL [R1+0x950], R17 ;  /* 0x0009501101007387 */ /* 0x0003e20000100800 */
[----:B------:R-:W-:-:S03]  /*336f0*/  IMAD.MOV.U32 R9, RZ, RZ, R17 ;  /* 0x000000ffff097224 */ /* 0x000fc600078e0011 */
[----:B------:R-:W-:Y:S04]  /*33700*/  STL [R1+0x974], R10 ;  /* 0x0009740a01007387 */ /* 0x000fe80000100800 */
[----:B------:R1:W-:Y:S04]  /*33710*/  STL [R1+0x970], R11 ;  /* 0x0009700b01007387 */ /* 0x0003e80000100800 */
[----:B-1----:R-:W2:Y:S04]  /*33720*/  LDL.LU R17, [R1+0xa10] ;  /* 0x000a100001117983 */ /* 0x002ea80000300800 */
[----:B------:R1:W-:Y:S04]  /*33730*/  LDGSTS.E [R5+0x1000], desc[UR60][R8.64], P0 ;  /* 0x0100000008057fae */ /* 0x0003e8000812187c */
        /* <DEDUP_REMOVED lines=8> */
[----:B----4-:R-:W-:Y:S01]  /*337c0*/  IADD3 R14, P2, R14, R2, RZ ;  /* 0x000000020e0e7210 */ /* 0x010fe20007f5e0ff */
[----:B-1----:R-:W-:-:S03]  /*337d0*/  IMAD.MOV.U32 R8, RZ, RZ, R19 ;  /* 0x000000ffff087224 */ /* 0x002fc600078e0013 */
[----:B------:R-:W-:Y:S01]  /*337e0*/  MOV R9, R20 ;  /* 0x0000001400097202 */ /* 0x000fe20000000f00 */
[----:B------:R-:W-:Y:S01]  /*337f0*/  STL [R1+0x994], R19 ;  /* 0x0009941301007387 */ /* 0x000fe20000100800 */
[----:B---3--:R-:W-:-:S03]  /*33800*/  IMAD.X R15, R15, 0x1, R0, P2 ;  /* 0x000000010f0f7824 */ /* 0x008fc600010e0600 */
[----:B------:R1:W-:Y:S04]  /*33810*/  STL [R1+0x990], R20 ;  /* 0x0009901401007387 */ /* 0x0003e80000100800 */
[----:B------:R-:W-:Y:S04]  /*33820*/  STL [R1+0x9b4], R14 ;  /* 0x0009b40e01007387 */ /* 0x000fe80000100800 */
[----:B------:R3:W-:Y:S04]  /*33830*/  STL [R1+0x9b0], R15 ;  /* 0x0009b00f01007387 */ /* 0x0007e80000100800 */
[----:B------:R4:W-:Y:S04]  /*33840*/  LDGSTS.E [R5+0x1800], desc[UR60][R8.64], P0 ;  /* 0x0180000008057fae */ /* 0x0009e8000812187c */
[----:B-1----:R-:W2:Y:S04]  /*33850*/  LDL.LU R20, [R1+0xa50] ;  /* 0x000a500001147983 */ /* 0x002ea80000300800 */
[----:B------:R-:W2:Y:S01]  /*33860*/  LDL.LU R19, [R1+0xa54] ;  /* 0x000a540001137983 */ /* 0x000ea20000300800 */
[----:B----4-:R-:W-:-:S02]  /*33870*/  IMAD.MOV.U32 R9, RZ, RZ, R15 ;  /* 0x000000ffff097224 */ /* 0x010fc400078e000f */
[----:B------:R-:W-:Y:S01]  /*33880*/  IMAD.MOV.U32 R8, RZ, RZ, R14 ;  /* 0x000000ffff087224 */ /* 0x000fe200078e000e */
[----:B---3--:R-:W3:Y:S04]  /*33890*/  LDL.LU R15, [R1+0xa70] ;  /* 0x000a7000010f7983 */ /* 0x008ee80000300800 */
[----:B------:R-:W4:Y:S01]  /*338a0*/  LDL.LU R14, [R1+0xa74] ;  /* 0x000a7400010e7983 */ /* 0x000f220000300800 */
[----:B--2---:R-:W-:-:S03]  /*338b0*/  IADD3 R18, P1, R18, R2, RZ ;  /* 0x0000000212127210 */ /* 0x004fc60007f3e0ff */
[----:B------:R1:W-:Y:S01]  /*338c0*/  LDGSTS.E [R5+0x1c00], desc[UR60][R8.64], P0 ;  /* 0x01c0000008057fae */ /* 0x0003e2000812187c */
[----:B------:R-:W-:Y:S01]  /*338d0*/  IADD3 R12, P2, R12, R2, RZ ;  /* 0x000000020c0c7210 */ /* 0x000fe20007f5e0ff */
[--C-:B------:R-:W-:Y:S02]  /*338e0*/  IMAD.X R21, R21, 0x1, R0.reuse, P1 ;  /* 0x0000000115157824 */ /* 0x100fe400008e0600 */
[----:B------:R-:W-:Y:S02]  /*338f0*/  STL [R1+0x9d4], R18 ;  /* 0x0009d41201007387 */ /* 0x000fe40000100800 */
[----:B------:R-:W-:Y:S02]  /*33900*/  IMAD.X R13, R13, 0x1, R0, P2 ;  /* 0x000000010d0d7824 */ /* 0x000fe400010e0600 */
[----:B------:R2:W-:Y:S01]  /*33910*/  STL [R1+0x9d0], R21 ;  /* 0x0009d01501007387 */ /* 0x0005e20000100800 */
[----:B-1----:R-:W-:Y:S02]  /*33920*/  IMAD.MOV.U32 R8, RZ, RZ, R18 ;  /* 0x000000ffff087224 */ /* 0x002fe400078e0012 */
[----:B------:R-:W-:Y:S01]  /*33930*/  IMAD.MOV.U32 R9, RZ, RZ, R21 ;  /* 0x000000ffff097224 */ /* 0x000fe200078e0015 */
[----:B------:R-:W-:Y:S04]  /*33940*/  STL [R1+0x9f4], R12 ;  /* 0x0009f40c01007387 */ /* 0x000fe80000100800 */
[----:B------:R1:W-:Y:S04]  /*33950*/  STL [R1+0x9f0], R13 ;  /* 0x0009f00d01007387 */ /* 0x0003e80000100800 */
[----:B--2---:R-:W2:Y:S04]  /*33960*/  LDL.LU R21, [R1+0xa90] ;  /* 0x000a900001157983 */ /* 0x004ea80000300800 */
[----:B------:R-:W2:Y:S04]  /*33970*/  LDL.LU R18, [R1+0xa94] ;  /* 0x000a940001127983 */ /* 0x000ea80000300800 */
[----:B------:R1:W-:Y:S02]  /*33980*/  LDGSTS.E [R5+0x2000], desc[UR60][R8.64], P0 ;  /* 0x0200000008057fae */ /* 0x0003e4000812187c */
[----:B-1----:R-:W-:-:S02]  /*33990*/  IMAD.MOV.U32 R9, RZ, RZ, R13 ;  /* 0x000000ffff097224 */ /* 0x002fc400078e000d */
[----:B------:R-:W-:Y:S01]  /*339a0*/  IMAD.MOV.U32 R8, RZ, RZ, R12 ;  /* 0x000000ffff087224 */ /* 0x000fe200078e000c */
[----:B------:R-:W2:Y:S01]  /*339b0*/  LDL.LU R13, [R1+0xab0] ;  /* 0x000ab000010d7983 */ /* 0x000ea20000300800 */
[----:B------:R-:W-:-:S03]  /*339c0*/  IADD3 R16, P1, R16, R2, RZ ;  /* 0x0000000210107210 */ /* 0x000fc60007f3e0ff */
[----:B------:R-:W2:Y:S02]  /*339d0*/  LDL.LU R12, [R1+0xab4] ;  /* 0x000ab400010c7983 */ /* 0x000ea40000300800 */
[----:B------:R-:W-:Y:S02]  /*339e0*/  IMAD.X R17, R17, 0x1, R0, P1 ;  /* 0x0000000111117824 */ /* 0x000fe400008e0600 */
[----:B------:R1:W-:Y:S01]  /*339f0*/  LDGSTS.E [R5+0x2400], desc[UR60][R8.64], P0 ;  /* 0x0240000008057fae */ /* 0x0003e2000812187c */
[----:B------:R-:W-:-:S03]  /*33a00*/  IADD3 R10, P2, R10, R2, RZ ;  /* 0x000000020a0a7210 */ /* 0x000fc60007f5e0ff */
[----:B------:R-:W-:Y:S01]  /*33a10*/  STL [R1+0xa14], R16 ;  /* 0x000a141001007387 */ /* 0x000fe20000100800 */
[----:B-1----:R-:W-:Y:S02]  /*33a20*/  IMAD.MOV.U32 R8, RZ, RZ, R16 ;  /* 0x000000ffff087224 */ /* 0x002fe400078e0010 */
[----:B------:R-:W-:Y:S02]  /*33a30*/  IMAD.X R11, R11, 0x1, R0, P2 ;  /* 0x000000010b0b7824 */ /* 0x000fe400010e0600 */
[----:B------:R-:W-:Y:S01]  /*33a40*/  IMAD.MOV.U32 R9, RZ, RZ, R17 ;  /* 0x000000ffff097224 */ /* 0x000fe200078e0011 */
[----:B------:R1:W-:Y:S04]  /*33a50*/  STL [R1+0xa10], R17 ;  /* 0x000a101101007387 */ /* 0x0003e80000100800 */
[----:B------:R-:W-:Y:S04]  /*33a60*/  STL [R1+0xa34], R10 ;  /* 0x000a340a01007387 */ /* 0x000fe80000100800 */
[----:B------:R1:W-:Y:S04]  /*33a70*/  STL [R1+0xa30], R11 ;  /* 0x000a300b01007387 */ /* 0x0003e80000100800 */
[----:B------:R1:W-:Y:S04]  /*33a80*/  LDGSTS.E [R5+0x2800], desc[UR60][R8.64], P0 ;  /* 0x0280000008057fae */ /* 0x0003e8000812187c */
[----:B-1----:R-:W2:Y:S04]  /*33a90*/  LDL.LU R17, [R1+0xad0] ;  /* 0x000ad00001117983 */ /* 0x002ea80000300800 */
[----:B------:R-:W2:Y:S01]  /*33aa0*/  LDL.LU R16, [R1+0xad4] ;  /* 0x000ad40001107983 */ /* 0x000ea20000300800 */
[----:B------:R-:W-:-:S02]  /*33ab0*/  IMAD.MOV.U32 R9, RZ, RZ, R11 ;  /* 0x000000ffff097224 */ /* 0x000fc400078e000b */
[----:B------:R-:W-:Y:S01]  /*33ac0*/  IMAD.MOV.U32 R8, RZ, RZ, R10 ;  /* 0x000000ffff087224 */ /* 0x000fe200078e000a */
[----:B------:R-:W2:Y:S04]  /*33ad0*/  LDL.LU R11, [R1+0xaf0] ;  /* 0x000af000010b7983 */ /* 0x000ea80000300800 */
[----:B------:R-:W2:Y:S04]  /*33ae0*/  LDL.LU R10, [R1+0xaf4] ;  /* 0x000af400010a7983 */ /* 0x000ea80000300800 */
[----:B------:R1:W-:Y:S01]  /*33af0*/  LDGSTS.E [R5+0x2c00], desc[UR60][R8.64], P0 ;  /* 0x02c0000008057fae */ /* 0x0003e2000812187c */
[----:B------:R-:W-:-:S05]  /*33b00*/  IADD3 R19, P1, R19, R2, RZ ;  /* 0x0000000213137210 */ /* 0x000fca0007f3e0ff */
[----:B------:R-:W-:Y:S01]  /*33b10*/  IMAD.X R20, R20, 0x1, R0, P1 ;  /* 0x0000000114147824 */ /* 0x000fe200008e0600 */
[----:B----4-:R-:W-:Y:S01]  /*33b20*/  IADD3 R14, P2, R14, R2, RZ ;  /* 0x000000020e0e7210 */ /* 0x010fe20007f5e0ff */
[----:B------:R-:W-:Y:S01]  /*33b30*/  STL [R1+0xa54], R19 ;  /* 0x000a541301007387 */ /* 0x000fe20000100800 */
[----:B-1----:R-:W-:-:S03]  /*33b40*/  IMAD.MOV.U32 R8, RZ, RZ, R19 ;  /* 0x000000ffff087224 */ /* 0x002fc600078e0013 */
[----:B---3--:R-:W-:Y:S01]  /*33b50*/  IMAD.X R15, R15, 0x1, R0, P2 ;  /* 0x000000010f0f7824 */ /* 0x008fe200010e0600 */
[----:B------:R1:W-:Y:S01]  /*33b60*/  STL [R1+0xa50], R20 ;  /* 0x000a501401007387 */ /* 0x0003e20000100800 */
[----:B------:R-:W-:-:S03]  /*33b70*/  IMAD.MOV.U32 R9, RZ, RZ, R20 ;  /* 0x000000ffff097224 */ /* 0x000fc600078e0014 */
[----:B------:R-:W-:Y:S04]  /*33b80*/  STL [R1+0xa74], R14 ;  /* 0x000a740e01007387 */ /* 0x000fe80000100800 */
[----:B------:R3:W-:Y:S04]  /*33b90*/  STL [R1+0xa70], R15 ;  /* 0x000a700f01007387 */ /* 0x0007e80000100800 */
[----:B-1----:R-:W4:Y:S04]  /*33ba0*/  LDL.LU R20, [R1+0xb10] ;  /* 0x000b100001147983 */ /* 0x002f280000300800 */
[----:B------:R1:W-:Y:S04]  /*33bb0*/  LDGSTS.E [R5+0x3000], desc[UR60][R8.64], P0 ;  /* 0x0300000008057fae */ /* 0x0003e8000812187c */
[----:B------:R-:W4:Y:S01]  /*33bc0*/  LDL.LU R19, [R1+0xb14] ;  /* 0x000b140001137983 */ /* 0x000f220000300800 */
[----:B-1----:R-:W-:-:S02]  /*33bd0*/  IMAD.MOV.U32 R9, RZ, RZ, R15 ;  /* 0x000000ffff097224 */ /* 0x002fc400078e000f */
[----:B------:R-:W-:Y:S01]  /*33be0*/  IMAD.MOV.U32 R8, RZ, RZ, R14 ;  /* 0x000000ffff087224 */ /* 0x000fe200078e000e */
[----:B---3--:R-:W3:Y:S04]  /*33bf0*/  LDL.LU R15, [R1+0xb30] ;  /* 0x000b3000010f7983 */ /* 0x008ee80000300800 */
[----:B------:R-:W3:Y:S01]  /*33c00*/  LDL.LU R14, [R1+0xb34] ;  /* 0x000b3400010e7983 */ /* 0x000ee20000300800 */
[----:B--2---:R-:W-:-:S03]  /*33c10*/  IADD3 R18, P1, R18, R2, RZ ;  /* 0x0000000212127210 */ /* 0x004fc60007f3e0ff */
[----:B------:R1:W-:Y:S02]  /*33c20*/  LDGSTS.E [R5+0x3400], desc[UR60][R8.64], P0 ;  /* 0x0340000008057fae */ /* 0x0003e4000812187c */
[----:B------:R-:W-:Y:S01]  /*33c30*/  IMAD.X R21, R21, 0x1, R0, P1 ;  /* 0x0000000115157824 */ /* 0x000fe200008e0600 */
[----:B------:R-:W-:Y:S01]  /*33c40*/  IADD3 R12, P2, R12, R2, RZ ;  /* 0x000000020c0c7210 */ /* 0x000fe20007f5e0ff */
[----:B------:R-:W-:Y:S01]  /*33c50*/  STL [R1+0xa94], R18 ;  /* 0x000a941201007387 */ /* 0x000fe20000100800 */
[----:B-1----:R-:W-:Y:S02]  /*33c60*/  IMAD.MOV.U32 R8, RZ, RZ, R18 ;  /* 0x000000ffff087224 */ /* 0x002fe400078e0012 */
[----:B------:R-:W-:Y:S01]  /*33c70*/  MOV R9, R21 ;  /* 0x0000001500097202 */ /* 0x000fe20000000f00 */
[----:B------:R-:W-:Y:S01]  /*33c80*/  IMAD.X R13, R13, 0x1, R0, P2 ;  /* 0x000000010d0d7824 */ /* 0x000fe200010e0600 */
[----:B------:R1:W-:Y:S04]  /*33c90*/  STL [R1+0xa90], R21 ;  /* 0x000a901501007387 */ /* 0x0003e80000100800 */
[----:B------:R-:W-:Y:S04]  /*33ca0*/  STL [R1+0xab4], R12 ;  /* 0x000ab40c01007387 */ /* 0x000fe80000100800 */
[----:B------:R2:W-:Y:S04]  /*33cb0*/  STL [R1+0xab0], R13 ;  /* 0x000ab00d01007387 */ /* 0x0005e80000100800 */
[----:B------:R2:W-:Y:S04]  /*33cc0*/  LDGSTS.E [R5+0x3800], desc[UR60][R8.64], P0 ;  /* 0x0380000008057fae */ /* 0x0005e8000812187c */
[----:B-1----:R-:W3:Y:S04]  /*33cd0*/  LDL.LU R21, [R1+0xb50] ;  /* 0x000b500001157983 */ /* 0x002ee80000300800 */
[----:B------:R-:W3:Y:S01]  /*33ce0*/  LDL.LU R18, [R1+0xb54] ;  /* 0x000b540001127983 */ /* 0x000ee20000300800 */
[----:B--2---:R-:W-:-:S02]  /*33cf0*/  IMAD.MOV.U32 R9, RZ, RZ, R13 ;  /* 0x000000ffff097224 */ /* 0x004fc400078e000d */
[----:B------:R-:W-:Y:S01]  /*33d00*/  IMAD.MOV.U32 R8, RZ, RZ, R12 ;  /* 0x000000ffff087224 */ /* 0x000fe200078e000c */
[----:B------:R-:W2:Y:S04]  /*33d10*/  LDL.LU R13, [R1+0xb70] ;  /* 0x000b7000010d7983 */ /* 0x000ea80000300800 */
[----:B------:R-:W2:Y:S01]  /*33d20*/  LDL.LU R12, [R1+0xb74] ;  /* 0x000b7400010c7983 */ /* 0x000ea20000300800 */
[----:B------:R-:W-:-:S03]  /*33d30*/  IADD3 R16, P1, R16, R2, RZ ;  /* 0x0000000210107210 */ /* 0x000fc60007f3e0ff */
[----:B------:R1:W-:Y:S02]  /*33d40*/  LDGSTS.E [R5+0x3c00], desc[UR60][R8.64], P0 ;  /* 0x03c0000008057fae */ /* 0x0003e4000812187c */
        /* <DEDUP_REMOVED lines=10> */
[----:B------:R-:W2:Y:S04]  /*33df0*/  LDL.LU R16, [R1+0xb94] ;  /* 0x000b940001107983 */ /* 0x000ea80000300800 */
[----:B------:R1:W-:Y:S02]  /*33e00*/  LDGSTS.E [R5+0x4000], desc[UR60][R8.64], P0 ;  /* 0x0400000008057fae */ /* 0x0003e4000812187c */
[----:B-1----:R-:W-:-:S02]  /*33e10*/  IMAD.MOV.U32 R9, RZ, RZ, R11 ;  /* 0x000000ffff097224 */ /* 0x002fc400078e000b */
[----:B------:R-:W-:Y:S01]  /*33e20*/  IMAD.MOV.U32 R8, RZ, RZ, R10 ;  /* 0x000000ffff087224 */ /* 0x000fe200078e000a */
[----:B------:R-:W2:Y:S04]  /*33e30*/  LDL.LU R11, [R1+0xbb0] ;  /* 0x000bb000010b7983 */ /* 0x000ea80000300800 */
[----:B------:R-:W2:Y:S04]  /*33e40*/  LDL.LU R10, [R1+0xbb4] ;  /* 0x000bb400010a7983 */ /* 0x000ea80000300800 */
[----:B------:R1:W-:Y:S01]  /*33e50*/  LDGSTS.E [R5+0x4400], desc[UR60][R8.64], P0 ;  /* 0x0440000008057fae */ /* 0x0003e2000812187c */
[----:B----4-:R-:W-:-:S05]  /*33e60*/  IADD3 R19, P1, R19, R2, RZ ;  /* 0x0000000213137210 */ /* 0x010fca0007f3e0ff */
[----:B------:R-:W-:Y:S01]  /*33e70*/  IMAD.X R20, R20, 0x1, R0, P1 ;  /* 0x0000000114147824 */ /* 0x000fe200008e0600 */
[----:B------:R-:W-:Y:S01]  /*33e80*/  STL [R1+0xb14], R19 ;  /* 0x000b141301007387 */ /* 0x000fe20000100800 */
[----:B-1----:R-:W-:Y:S02]  /*33e90*/  IMAD.MOV.U32 R8, RZ, RZ, R19 ;  /* 0x000000ffff087224 */ /* 0x002fe400078e0013 */
[----:B------:R-:W-:Y:S01]  /*33ea0*/  IMAD.MOV.U32 R9, RZ, RZ, R20 ;  /* 0x000000ffff097224 */ /* 0x000fe200078e0014 */
[----:B---3--:R-:W-:Y:S01]  /*33eb0*/  IADD3 R14, P2, R14, R2, RZ ;  /* 0x000000020e0e7210 */ /* 0x008fe20007f5e0ff */
[----:B------:R1:W-:Y:S04]  /*33ec0*/  STL [R1+0xb10], R20 ;  /* 0x000b101401007387 */ /* 0x0003e80000100800 */
[----:B------:R-:W-:Y:S01]  /*33ed0*/  IMAD.X R15, R15, 0x1, R0, P2 ;  /* 0x000000010f0f7824 */ /* 0x000fe200010e0600 */
        /* <DEDUP_REMOVED lines=8> */
[----:B------:R-:W4:Y:S04]  /*33f60*/  LDL.LU R14, [R1+0xbf4] ;  /* 0x000bf400010e7983 */ /* 0x000f280000300800 */
[----:B------:R1:W-:Y:S01]  /*33f70*/  LDGSTS.E [R5+0x4c00], desc[UR60][R8.64], P0 ;  /* 0x04c0000008057fae */ /* 0x0003e2000812187c */
[----:B------:R-:W-:-:S05]  /*33f80*/  IADD3 R18, P1, R18, R2, RZ ;  /* 0x0000000212127210 */ /* 0x000fca0007f3e0ff */
[----:B------:R-:W-:Y:S01]  /*33f90*/  IMAD.X R21, R21, 0x1, R0, P1 ;  /* 0x0000000115157824 */ /* 0x000fe200008e0600 */
[----:B--2---:R-:W-:Y:S01]  /*33fa0*/  IADD3 R12, P2, R12, R2, RZ ;  /* 0x000000020c0c7210 */ /* 0x004fe20007f5e0ff */
[----:B------:R-:W-:Y:S01]  /*33fb0*/  STL [R1+0xb54], R18 ;  /* 0x000b541201007387 */ /* 0x000fe20000100800 */
[----:B-1----:R-:W-:-:S03]  /*33fc0*/  IMAD.MOV.U32 R8, RZ, RZ, R18 ;  /* 0x000000ffff087224 */ /* 0x002fc600078e0012 */
[----:B------:R-:W-:Y:S01]  /*33fd0*/  IMAD.X R13, R13, 0x1, R0, P2 ;  /* 0x000000010d0d7824 */ /* 0x000fe200010e0600 */
[----:B------:R1:W-:Y:S01]  /*33fe0*/  STL [R1+0xb50], R21 ;  /* 0x000b501501007387 */ /* 0x0003e20000100800 */
[----:B------:R-:W-:-:S03]  /*33ff0*/  IMAD.MOV.U32 R9, RZ, RZ, R21 ;  /* 0x000000ffff097224 */ /* 0x000fc600078e0015 */
[----:B------:R-:W-:Y:S04]  /*34000*/  STL [R1+0xb74], R12 ;  /* 0x000b740c01007387 */ /* 0x000fe80000100800 */
[----:B------:R2:W-:Y:S04]  /*34010*/  STL [R1+0xb70], R13 ;  /* 0x000b700d01007387 */ /* 0x0005e80000100800 */
[----:B-1----:R-:W3:Y:S04]  /*34020*/  LDL.LU R21, [R1+0xc10] ;  /* 0x000c100001157983 */ /* 0x002ee80000300800 */
[----:B------:R1:W-:Y:S04]  /*34030*/  LDGSTS.E [R5+0x5000], desc[UR60][R8.64], P0 ;  /* 0x0500000008057fae */ /* 0x0003e8000812187c */
[----:B------:R-:W3:Y:S01]  /*34040*/  LDL.LU R18, [R1+0xc14] ;  /* 0x000c140001127983 */ /* 0x000ee20000300800 */
[----:B-1----:R-:W-:-:S02]  /*34050*/  IMAD.MOV.U32 R9, RZ, RZ, R13 ;  /* 0x000000ffff097224 */ /* 0x002fc400078e000d */
[----:B------:R-:W-:Y:S01]  /*34060*/  IMAD.MOV.U32 R8, RZ, RZ, R12 ;  /* 0x000000ffff087224 */ /* 0x000fe200078e000c */
[----:B--2---:R-:W2:Y:S01]  /*34070*/  LDL.LU R13, [R1+0xc30] ;  /* 0x000c3000010d7983 */ /* 0x004ea20000300800 */
[----:B------:R-:W-:-:S03]  /*34080*/  IADD3 R16, P1, R16, R2, RZ ;  /* 0x0000000210107210 */ /* 0x000fc60007f3e0ff */
[----:B------:R-:W2:Y:S02]  /*34090*/  LDL.LU R12, [R1+0xc34] ;  /* 0x000c3400010c7983 */ /* 0x000ea40000300800 */
[----:B------:R-:W-:Y:S02]  /*340a0*/  IMAD.X R17, R17, 0x1, R0, P1 ;  /* 0x0000000111117824 */ /* 0x000fe400008e0600 */
[----:B------:R1:W-:Y:S04]  /*340b0*/  LDGSTS.E [R5+0x5400], desc[UR60][R8.64], P0 ;  /* 0x0540000008057fae */ /* 0x0003e8000812187c */
[----:B------:R-:W-:Y:S01]  /*340c0*/  STL [R1+0xb94], R16 ;  /* 0x000b941001007387 */ /* 0x000fe20000100800 */
[----:B------:R-:W-:Y:S01]  /*340d0*/  IADD3 R10, P2, R10, R2, RZ ;  /* 0x000000020a0a7210 */ /* 0x000fe20007f5e0ff */
[----:B-1----:R-:W-:Y:S01]  /*340e0*/  IMAD.MOV.U32 R8, RZ, RZ, R16 ;  /* 0x000000ffff087224 */ /* 0x002fe200078e0010 */
[----:B------:R-:W-:-:S03]  /*340f0*/  MOV R9, R17 ;  /* 0x0000001100097202 */ /* 0x000fc60000000f00 */
[----:B------:R-:W-:Y:S01]  /*34100*/  IMAD.X R11, R11, 0x1, R0, P2 ;  /* 0x000000010b0b7824 */ /* 0x000fe200010e0600 */
        /* <DEDUP_REMOVED lines=22> */
[----:B------:R-:W4:Y:S04]  /*34270*/  LDL.LU R19, [R1+0xc94] ;  /* 0x000c940001137983 */ /* 0x000f280000300800 */
[----:B------:R1:W-:Y:S02]  /*34280*/  LDGSTS.E [R5+0x6000], desc[UR60][R8.64], P0 ;  /* 0x0600000008057fae */ /* 0x0003e4000812187c */
[----:B-1----:R-:W-:-:S02]  /*34290*/  IMAD.MOV.U32 R9, RZ, RZ, R15 ;  /* 0x000000ffff097224 */ /* 0x002fc400078e000f */
[----:B------:R-:W-:Y:S01]  /*342a0*/  IMAD.MOV.U32 R8, RZ, RZ, R14 ;  /* 0x000000ffff087224 */ /* 0x000fe200078e000e */
[----:B---3--:R-:W3:Y:S04]  /*342b0*/  LDL.LU R15, [R1+0xcb0] ;  /* 0x000cb000010f7983 */ /* 0x008ee80000300800 */
[----:B------:R-:W3:Y:S01]  /*342c0*/  LDL.LU R14, [R1+0xcb4] ;  /* 0x000cb400010e7983 */ /* 0x000ee20000300800 */
[----:B------:R-:W-:-:S03]  /*342d0*/  IADD3 R18, P1, R18, R2, RZ ;  /* 0x0000000212127210 */ /* 0x000fc60007f3e0ff */
[----:B------:R1:W-:Y:S02]  /*342e0*/  LDGSTS.E [R5+0x6400], desc[UR60][R8.64], P0 ;  /* 0x0640000008057fae */ /* 0x0003e4000812187c */
[----:B------:R-:W-:Y:S01]  /*342f0*/  IMAD.X R21, R21, 0x1, R0, P1 ;  /* 0x0000000115157824 */ /* 0x000fe200008e0600 */
[----:B--2---:R-:W-:Y:S01]  /*34300*/  IADD3 R12, P2, R12, R2, RZ ;  /* 0x000000020c0c7210 */ /* 0x004fe20007f5e0ff */
[----:B------:R-:W-:Y:S01]  /*34310*/  STL [R1+0xc14], R18 ;  /* 0x000c141201007387 */ /* 0x000fe20000100800 */
[----:B-1----:R-:W-:-:S03]  /*34320*/  IMAD.MOV.U32 R8, RZ, RZ, R18 ;  /* 0x000000ffff087224 */ /* 0x002fc600078e0012 */
[----:B------:R-:W-:Y:S02]  /*34330*/  IMAD.X R13, R13, 0x1, R0, P2 ;  /* 0x000000010d0d7824 */ /* 0x000fe400010e0600 */
[----:B------:R-:W-:Y:S01]  /*34340*/  IMAD.MOV.U32 R9, RZ, RZ, R21 ;  /* 0x000000ffff097224 */ /* 0x000fe200078e0015 */
        /* <DEDUP_REMOVED lines=32> */
[----:B-1----:R-:W-:-:S03]  /*34550*/  IMAD.MOV.U32 R8, RZ, RZ, R19 ;  /* 0x000000ffff087224 */ /* 0x002fc600078e0013 */
[----:B------:R-:W-:Y:S01]  /*34560*/  MOV R9, R20 ;  /* 0x0000001400097202 */ /* 0x000fe20000000f00 */
[----:B------:R1:W-:Y:S04]  /*34570*/  STL [R1+0xc90], R20 ;  /* 0x000c901401007387 */ /* 0x0003e80000100800 */
[----:B------:R4:W-:Y:S01]  /*34580*/  LDGSTS.E [R5+0x7800], desc[UR60][R8.64], P0 ;  /* 0x0780000008057fae */ /* 0x0009e2000812187c */
[----:B---3--:R-:W-:-:S05]  /*34590*/  IADD3 R14, P2, R14, R2, RZ ;  /* 0x000000020e0e7210 */ /* 0x008fca0007f5e0ff */
[----:B------:R-:W-:Y:S01]  /*345a0*/  IMAD.X R15, R15, 0x1, R0, P2 ;  /* 0x000000010f0f7824 */ /* 0x000fe200010e0600 */
[----:B------:R-:W-:Y:S01]  /*345b0*/  STL [R1+0xcb4], R14 ;  /* 0x000cb40e01007387 */ /* 0x000fe20000100800 */
[----:B----4-:R-:W-:-:S03]  /*345c0*/  IMAD.MOV.U32 R8, RZ, RZ, R14 ;  /* 0x000000ffff087224 */ /* 0x010fc600078e000e */
[----:B------:R3:W-:Y:S01]  /*345d0*/  STL [R1+0xcb0], R15 ;  /* 0x000cb00f01007387 */ /* 0x0007e20000100800 */
[----:B------:R-:W-:-:S03]  /*345e0*/  IMAD.MOV.U32 R9, RZ, RZ, R15 ;  /* 0x000000ffff097224 */ /* 0x000fc600078e000f */
[----:B-1----:R-:W4:Y:S04]  /*345f0*/  LDL.LU R20, [R1+0xd50] ;  /* 0x000d500001147983 */ /* 0x002f280000300800 */
[----:B------:R-:W4:Y:S04]  /*34600*/  LDL.LU R19, [R1+0xd54] ;  /* 0x000d540001137983 */ /* 0x000f280000300800 */
[----:B---3--:R-:W3:Y:S04]  /*34610*/  LDL.LU R15, [R1+0xd70] ;  /* 0x000d7000010f7983 */ /* 0x008ee80000300800 */
[----:B------:R-:W3:Y:S04]  /*34620*/  LDL.LU R14, [R1+0xd74] ;  /* 0x000d7400010e7983 */ /* 0x000ee80000300800 */
        /* <DEDUP_REMOVED lines=12> */
[----:B------:R-:W3:Y:S04]  /*346f0*/  LDL.LU R18, [R1+0xd94] ;  /* 0x000d940001127983 */ /* 0x000ee80000300800 */
[----:B------:R1:W-:Y:S02]  /*34700*/  LDGSTS.E [R5+0x20000], desc[UR60][R8.64], P0 ;  /* 0x2000000008057fae */ /* 0x0003e4000812187c */
[----:B-1----:R-:W-:-:S02]  /*34710*/  IMAD.MOV.U32 R9, RZ, RZ, R13 ;  /* 0x000000ffff097224 */ /* 0x002fc400078e000d */
[----:B------:R-:W-:Y:S01]  /*34720*/  IMAD.MOV.U32 R8, RZ, RZ, R12 ;  /* 0x000000ffff087224 */ /* 0x000fe200078e000c */
[----:B--2---:R-:W2:Y:S01]  /*34730*/  LDL.LU R13, [R1+0xdb0] ;  /* 0x000db000010d7983 */ /* 0x004ea20000300800 */
        /* <DEDUP_REMOVED lines=20> */
[----:B----4-:R-:W-:-:S05]  /*34880*/  IADD3 R19, P1, R19, R2, RZ ;  /* 0x0000000213137210 */ /* 0x010fca0007f3e0ff */
[----:B------:R-:W-:Y:S01]  /*34890*/  IMAD.X R20, R20, 0x1, R0, P1 ;  /* 0x0000000114147824 */ /* 0x000fe200008e0600 */
[----:B---3--:R-:W-:Y:S01]  /*348a0*/  IADD3 R14, P2, R14, R2, RZ ;  /* 0x000000020e0e7210 */ /* 0x008fe20007f5e0ff */
[----:B------:R-:W-:Y:S01]  /*348b0*/  STL [R1+0xd54], R19 ;  /* 0x000d541301007387 */ /* 0x000fe20000100800 */
[----:B-1----:R-:W-:-:S03]  /*348c0*/  IMAD.MOV.U32 R8, RZ, RZ, R19 ;  /* 0x000000ffff087224 */ /* 0x002fc600078e0013 */
[----:B------:R-:W-:Y:S01]  /*348d0*/  IMAD.X R15, R15, 0x1, R0, P2 ;  /* 0x000000010f0f7824 */ /* 0x000fe200010e0600 */
        /* <DEDUP_REMOVED lines=10> */
[----:B------:R-:W3:Y:S04]  /*34980*/  LDL.LU R14, [R1+0xe34] ;  /* 0x000e3400010e7983 */ /* 0x000ee80000300800 */
[----:B------:R1:W-:Y:S01]  /*34990*/  LDGSTS.E [R5+0x21400], desc[UR60][R8.64], P0 ;  /* 0x2140000008057fae */ /* 0x0003e2000812187c */
[----:B------:R-:W-:-:S05]  /*349a0*/  IADD3 R18, P1, R18, R2, RZ ;  /* 0x0000000212127210 */ /* 0x000fca0007f3e0ff */
[----:B------:R-:W-:Y:S01]  /*349b0*/  IMAD.X R21, R21, 0x1, R0, P1 ;  /* 0x0000000115157824 */ /* 0x000fe200008e0600 */
[----:B------:R-:W-:Y:S01]  /*349c0*/  STL [R1+0xd94], R18 ;  /* 0x000d941201007387 */ /* 0x000fe20000100800 */
[----:B-1----:R-:W-:-:S03]  /*349d0*/  IMAD.MOV.U32 R8, RZ, RZ, R18 ;  /* 0x000000ffff087224 */ /* 0x002fc600078e0012 */
[----:B------:R-:W-:Y:S01]  /*349e0*/  MOV R9, R21 ;  /* 0x0000001500097202 */ /* 0x000fe20000000f00 */
[----:B------:R1:W-:Y:S04]  /*349f0*/  STL [R1+0xd90], R21 ;  /* 0x000d901501007387 */ /* 0x0003e80000100800 */
[----:B------:R1:W-:Y:S01]  /*34a00*/  LDGSTS.E [R5+0x21800], desc[UR60][R8.64], P0 ;  /* 0x2180000008057fae */ /* 0x0003e2000812187c */
[----:B--2---:R-:W-:-:S05]  /*34a10*/  IADD3 R12, P2, R12, R2, RZ ;  /* 0x000000020c0c7210 */ /* 0x004fca0007f5e0ff */
[----:B------:R-:W-:Y:S01]  /*34a20*/  IMAD.X R13, R13, 0x1, R0, P2 ;  /* 0x000000010d0d7824 */ /* 0x000fe200010e0600 */
[----:B------:R-:W-:Y:S01]  /*34a30*/  STL [R1+0xdb4], R12 ;  /* 0x000db40c01007387 */ /* 0x000fe20000100800 */
[----:B-1----:R-:W-:-:S03]  /*34a40*/  IMAD.MOV.U32 R8, RZ, RZ, R12 ;  /* 0x000000ffff087224 */ /* 0x002fc600078e000c */
[----:B------:R1:W-:Y:S01]  /*34a50*/  STL [R1+0xdb0], R13 ;  /* 0x000db00d01007387 */ /* 0x0003e20000100800 */
[----:B------:R-:W-:-:S03]  /*34a60*/  IMAD.MOV.U32 R9, RZ, RZ, R13 ;  /* 0x000000ffff097224 */ /* 0x000fc600078e000d */
[----:B------:R-:W2:Y:S04]  /*34a70*/  LDL.LU R21, [R1+0xe50] ;  /* 0x000e500001157983 */ /* 0x000ea80000300800 */
[----:B------:R-:W2:Y:S04]  /*34a80*/  LDL.LU R18, [R1+0xe54] ;  /* 0x000e540001127983 */ /* 0x000ea80000300800 */
[----:B-1----:R-:W2:Y:S04]  /*34a90*/  LDL.LU R13, [R1+0xe70] ;  /* 0x000e7000010d7983 */ /* 0x002ea80000300800 */
        /* <DEDUP_REMOVED lines=38> */
[----:B--2---:R-:W-:-:S05]  /*34d00*/  IADD3 R18, P1, R18, R2, RZ ;  /* 0x0000000212127210 */ /* 0x004fca0007f3e0ff */
        /* <DEDUP_REMOVED lines=14> */
[----:B--2---:R-:W2:Y:S04]  /*34df0*/  LDL.LU R13, [R1+0xf30] ;  /* 0x000f3000010d7983 */ /* 0x004ea80000300800 */
[----:B------:R-:W2:Y:S04]  /*34e00*/  LDL.LU R12, [R1+0xf34] ;  /* 0x000f3400010c7983 */ /* 0x000ea80000300800 */
        /* <DEDUP_REMOVED lines=8> */
[----:B------:R-:W-:-:S05]  /*34e90*/  IADD3 R10, P2, R10, R2, RZ ;  /* 0x000000020a0a7210 */ /* 0x000fca0007f5e0ff */
        /* <DEDUP_REMOVED lines=29> */
[----:B------:R-:W-:Y:S02]  /*35070*/  IMAD.X R21, R21, 0x1, R0, P1 ;  /* 0x0000000115157824 */ /* 0x000fe400008e0600 */
[----:B------:R-:W-:Y:S01]  /*35080*/  STL [R1+0xf14], R18 ;  /* 0x000f141201007387 */ /* 0x000fe20000100800 */
[----:B--2---:R-:W-:Y:S01]  /*35090*/  IADD3 R12, P2, R12, R2, RZ ;  /* 0x000000020c0c7210 */ /* 0x004fe20007f5e0ff */
[----:B-1----:R-:W-:Y:S02]  /*350a0*/  IMAD.MOV.U32 R8, RZ, RZ, R18 ;  /* 0x000000ffff087224 */ /* 0x002fe400078e0012 */
[----:B------:R-:W-:Y:S02]  /*350b0*/  IMAD.MOV.U32 R9, RZ, RZ, R21 ;  /* 0x000000ffff097224 */ /* 0x000fe400078e0015 */
        /* <DEDUP_REMOVED lines=49> */
[--C-:B------:R-:W-:Y:S01]  /*353d0*/  IMAD.X R21, R21, 0x1, R0.reuse, P1 ;  /* 0x0000000115157824 */ /* 0x100fe200008e0600 */
[----:B--2---:R-:W-:Y:S01]  /*353e0*/  IADD3 R12, P2, R12, R2, RZ ;  /* 0x000000020c0c7210 */ /* 0x004fe20007f5e0ff */
[----:B------:R-:W-:Y:S04]  /*353f0*/  STL [R1+0xfd4], R18 ;  /* 0x000fd41201007387 */ /* 0x000fe80000100800 */
[----:B------:R-:W-:Y:S01]  /*35400*/  IMAD.X R13, R13, 0x1, R0, P2 ;  /* 0x000000010d0d7824 */ /* 0x000fe200010e0600 */
[----:B------:R2:W-:Y:S01]  /*35410*/  STL [R1+0xfd0], R21 ;  /* 0x000fd01501007387 */ /* 0x0005e20000100800 */
[----:B-1----:R-:W-:-:S03]  /*35420*/  IMAD.MOV.U32 R9, RZ, RZ, R21 ;  /* 0x000000ffff097224 */ /* 0x002fc600078e0015 */
[----:B------:R-:W-:Y:S01]  /*35430*/  STL [R1+0xff4], R12 ;  /* 0x000ff40c01007387 */ /* 0x000fe20000100800 */
[----:B------:R-:W-:-:S03]  /*35440*/  IMAD.MOV.U32 R8, RZ, RZ, R18 ;  /* 0x000000ffff087224 */ /* 0x000fc600078e0012 */
        /* <DEDUP_REMOVED lines=45> */
[----:B--2---:R-:W-:-:S05]  /*35720*/  IADD3 R18, P1, R18, R2, RZ ;  /* 0x0000000212127210 */ /* 0x004fca0007f3e0ff */
[----:B------:R-:W-:Y:S02]  /*35730*/  IMAD.X R21, R21, 0x1, R0, P1 ;  /* 0x0000000115157824 */ /* 0x000fe400008e0600 */
[----:B-1----:R-:W-:-:S03]  /*35740*/  IMAD.MOV.U32 R8, RZ, RZ, R18 ;  /* 0x000000ffff087224 */ /* 0x002fc600078e0012 */
[----:B------:R-:W-:Y:S01]  /*35750*/  MOV R9, R21 ;  /* 0x0000001500097202 */ /* 0x000fe20000000f00 */
[----:B------:R-:W-:Y:S04]  /*35760*/  STL [R1+0x1094], R18 ;  /* 0x0010941201007387 */ /* 0x000fe80000100800 */
[----:B------:R1:W-:Y:S01]  /*35770*/  LDGSTS.E [R5+0x27800], desc[UR60][R8.64], P0 ;  /* 0x2780000008057fae */ /* 0x0003e2000812187c */
[----:B------:R-:W-:-:S03]  /*35780*/  IADD3 R12, P2, R12, R2, RZ ;  /* 0x000000020c0c7210 */ /* 0x000fc60007f5e0ff */
[----:B------:R2:W-:Y:S02]  /*35790*/  STL [R1+0x1090], R21 ;  /* 0x0010901501007387 */ /* 0x0005e40000100800 */
[----:B------:R-:W-:Y:S02]  /*357a0*/  IMAD.X R13, R13, 0x1, R0, P2 ;  /* 0x000000010d0d7824 */ /* 0x000fe400010e0600 */
[----:B------:R-:W-:Y:S01]  /*357b0*/  STL [R1+0x10b4], R12 ;  /* 0x0010b40c01007387 */ /* 0x000fe20000100800 */
[----:B-1----:R-:W-:Y:S02]  /*357c0*/  IMAD.MOV.U32 R8, RZ, RZ, R12 ;  /* 0x000000ffff087224 */ /* 0x002fe400078e000c */
[----:B------:R-:W-:Y:S01]  /*357d0*/  IMAD.MOV.U32 R9, RZ, RZ, R13 ;  /* 0x000000ffff097224 */ /* 0x000fe200078e000d */
[----:B------:R1:W-:Y:S04]  /*357e0*/  STL [R1+0x10b0], R13 ;  /* 0x0010b00d01007387 */ /* 0x0003e80000100800 */
[----:B--2---:R-:W2:Y:S04]  /*357f0*/  LDL.LU R21, [R1+0x958] ;  /* 0x0009580001157983 */ /* 0x004ea80000300800 */
[----:B------:R-:W2:Y:S04]  /*35800*/  LDL.LU R18, [R1+0x95c] ;  /* 0x00095c0001127983 */ /* 0x000ea80000300800 */
[----:B------:R1:W-:Y:S04]  /*35810*/  LDGSTS.E [R5+0x27c00], desc[UR60][R8.64], P0 ;  /* 0x27c0000008057fae */ /* 0x0003e8000812187c */
[----:B-1----:R-:W2:Y:S04]  /*35820*/  LDL.LU R13, [R1+0x978] ;  /* 0x00097800010d7983 */ /* 0x002ea80000300800 */
[----:B------:R-:W2:Y:S01]  /*35830*/  LDL.LU R12, [R1+0x97c] ;  /* 0x00097c00010c7983 */ /* 0x000ea20000300800 */
[----:B------:R-:W-:-:S02]  /*35840*/  LOP3.LUT R5, R168, 0x20, RZ, 0x3c, !PT ;  /* 0x00000020a8057812 */ /* 0x000fc400078e3cff */
[----:B------:R-:W-:-:S03]  /*35850*/  IADD3 R16, P1, R16, R2, RZ ;  /* 0x0000000210107210 */ /* 0x000fc60007f3e0ff */
[----:B------:R-:W-:Y:S02]  /*35860*/  IMAD.IADD R5, R5, 0x1, R7 ;  /* 0x0000000105057824 */ /* 0x000fe400078e0207 */
[----:B------:R-:W-:Y:S01]  /*35870*/  IMAD.X R17, R17, 0x1, R0, P1 ;  /* 0x0000000111117824 */ /* 0x000fe200008e0600 */
[----:B------:R-:W-:Y:S01]  /*35880*/  IADD3 R10, P2, R10, R2, RZ ;  /* 0x000000020a0a7210 */ /* 0x000fe20007f5e0ff */
[----:B------:R-:W-:Y:S01]  /*35890*/  STL [R1+0x8dc], R16 ;  /* 0x0008dc1001007387 */ /* 0x000fe20000100800 */
[----:B------:R-:W-:-:S03]  /*358a0*/  IMAD.MOV.U32 R8, RZ, RZ, R16 ;  /* 0x000000ffff087224 */ /* 0x000fc600078e0010 */
[----:B------:R-:W-:Y:S01]  /*358b0*/  IMAD.X R11, R11, 0x1, R0, P2 ;  /* 0x000000010b0b7824 */ /* 0x000fe200010e0600 */
[----:B------:R-:W-:Y:S01]  /*358c0*/  STL [R1+0x8fc], R10 ;  /* 0x0008fc0a01007387 */ /* 0x000fe20000100800 */
[----:B------:R-:W-:-:S03]  /*358d0*/  IMAD.MOV.U32 R9, RZ, RZ, R17 ;  /* 0x000000ffff097224 */ /* 0x000fc600078e0011 */
[----:B------:R1:W-:Y:S04]  /*358e0*/  STL [R1+0x8d8], R17 ;  /* 0x0008d81101007387 */ /* 0x0003e80000100800 */
        /* <DEDUP_REMOVED lines=30> */
[----:B-1----:R-:W-:Y:S01]  /*35ad0*/  IMAD.MOV.U32 R8, RZ, RZ, R18 ;  /* 0x000000ffff087224 */ /* 0x002fe200078e0012 */
[----:B------:R-:W-:Y:S01]  /*35ae0*/  STL [R1+0x95c], R18 ;  /* 0x00095c1201007387 */ /* 0x000fe20000100800 */
        /* <DEDUP_REMOVED lines=9> */
[----:B------:R-:W-:Y:S02]  /*35b80*/  IMAD.MOV.U32 R9, RZ, RZ, R13 ;  /* 0x000000ffff097224 */ /* 0x000fe400078e000d */
[----:B------:R-:W2:Y:S04]  /*35b90*/  LDL.LU R13, [R1+0xa38] ;  /* 0x000a3800010d7983 */ /* 0x000ea80000300800 */
[----:B------:R-:W2:Y:S04]  /*35ba0*/  LDL.LU R12, [R1+0xa3c] ;  /* 0x000a3c00010c7983 */ /* 0x000ea80000300800 */
[----:B------:R1:W-:Y:S01]  /*35bb0*/  LDGSTS.E [R5+0x1500], desc[UR60][R8.64], P0 ;  /* 0x0150000008057fae */ /* 0x0003e2000812187c */
[----:B------:R-:W-:-:S05]  /*35bc0*/  IADD3 R16, P1, R16, R2, RZ ;  /* 0x0000000210107210 */ /* 0x000fca0007f3e0ff */
[----:B------:R-:W-:Y:S01]  /*35bd0*/  IMAD.X R17, R17, 0x1, R0, P1 ;  /* 0x0000000111117824 */ /* 0x000fe200008e0600 */
[----:B------:R-:W-:-:S03]  /*35be0*/  IADD3 R10, P2, R10, R2, RZ ;  /* 0x000000020a0a7210 */ /* 0x000fc60007f5e0ff */
[----:B-1----:R-:W-:Y:S01]  /*35bf0*/  IMAD.MOV.U32 R9, RZ, RZ, R17 ;  /* 0x000000ffff097224 */ /* 0x002fe200078e0011 */
[----:B------:R-:W-:Y:S01]  /*35c00*/  MOV R8, R16 ;  /* 0x0000001000087202 */ /* 0x000fe20000000f00 */
[----:B------:R-:W-:Y:S01]  /*35c10*/  STL [R1+0x99c], R16 ;  /* 0x00099c1001007387 */ /* 0x000fe20000100800 */
[----:B------:R-:W-:-:S03]  /*35c20*/  IMAD.X R11, R11, 0x1, R0, P2 ;  /* 0x000000010b0b7824 */ /* 0x000fc600010e0600 */
        /* <DEDUP_REMOVED lines=43> */
[----:B------:R-:W-:Y:S02]  /*35ee0*/  IMAD.MOV.U32 R9, RZ, RZ, R13 ;  /* 0x000000ffff097224 */ /* 0x000fe400078e000d */
[----:B--2---:R-:W2:Y:S04]  /*35ef0*/  LDL.LU R13, [R1+0xaf8] ;  /* 0x000af800010d7983 */ /* 0x004ea80000300800 */
        /* <DEDUP_REMOVED lines=22> */
[----:B-1----:R-:W-:Y:S01]  /*36060*/  MOV R8, R19 ;  /* 0x0000001300087202 */ /* 0x002fe20000000f00 */
[----:B------:R-:W-:Y:S02]  /*36070*/  STL [R1+0xa9c], R19 ;  /* 0x000a9c1301007387 */ /* 0x000fe40000100800 */
        /* <DEDUP_REMOVED lines=16> */
[----:B------:R-:W-:Y:S01]  /*36180*/  STL [R1+0xadc], R18 ;  /* 0x000adc1201007387 */ /* 0x000fe20000100800 */
[----:B-1----:R-:W-:Y:S02]  /*36190*/  IMAD.MOV.U32 R8, RZ, RZ, R18 ;  /* 0x000000ffff087224 */ /* 0x002fe400078e0012 */
[----:B------:R-:W-:Y:S01]  /*361a0*/  IMAD.MOV.U32 R9, RZ, RZ, R21 ;  /* 0x000000ffff097224 */ /* 0x000fe200078e0015 */
[----:B--2---:R-:W-:Y:S01]  /*361b0*/  IADD3 R12, P2, R12, R2, RZ ;  /* 0x000000020c0c7210 */ /* 0x004fe20007f5e0ff */
[----:B------:R1:W-:Y:S04]  /*361c0*/  STL [R1+0xad8], R21 ;  /* 0x000ad81501007387 */ /* 0x0003e80000100800 */
[----:B------:R-:W-:Y:S01]  /*361d0*/  IMAD.X R13, R13, 0x1, R0, P2 ;  /* 0x000000010d0d7824 */ /* 0x000fe200010e0600 */
        /* <DEDUP_REMOVED lines=12> */
[----:B------:R-:W-:Y:S01]  /*362a0*/  STL [R1+0xb1c], R16 ;  /* 0x000b1c1001007387 */ /* 0x000fe20000100800 */
[----:B-1----:R-:W-:Y:S02]  /*362b0*/  IMAD.MOV.U32 R8, RZ, RZ, R16 ;  /* 0x000000ffff087224 */ /* 0x002fe400078e0010 */
[----:B------:R-:W-:Y:S01]  /*362c0*/  IMAD.MOV.U32 R9, RZ, RZ, R17 ;  /* 0x000000ffff097224 */ /* 0x000fe200078e0011 */
[----:B------:R-:W-:Y:S01]  /*362d0*/  IADD3 R10, P2, R10, R2, RZ ;  /* 0x000000020a0a7210 */ /* 0x000fe20007f5e0ff */
[----:B------:R1:W-:Y:S04]  /*362e0*/  STL [R1+0xb18], R17 ;  /* 0x000b181101007387 */ /* 0x0003e80000100800 */
[----:B------:R-:W-:Y:S01]  /*362f0*/  IMAD.X R11, R11, 0x1, R0, P2 ;  /* 0x000000010b0b7824 */ /* 0x000fe200010e0600 */
        /* <DEDUP_REMOVED lines=29> */
[--C-:B------:R-:W-:Y:S01]  /*364d0*/  IMAD.X R21, R21, 0x1, R0.reuse, P1 ;  /* 0x0000000115157824 */ /* 0x100fe200008e0600 */
[----:B--2---:R-:W-:Y:S01]  /*364e0*/  IADD3 R12, P2, R12, R2, RZ ;  /* 0x000000020c0c7210 */ /* 0x004fe20007f5e0ff */
[----:B------:R-:W-:Y:S01]  /*364f0*/  STL [R1+0xb9c], R18 ;  /* 0x000b9c1201007387 */ /* 0x000fe20000100800 */
[----:B-1----:R-:W-:Y:S01]  /*36500*/  MOV R8, R18 ;  /* 0x0000001200087202 */ /* 0x002fe20000000f00 */
[----:B------:R-:W-:Y:S02]  /*36510*/  IMAD.MOV.U32 R9, RZ, RZ, R21 ;  /* 0x000000ffff097224 */ /* 0x000fe400078e0015 */
[----:B------:R-:W-:Y:S01]  /*36520*/  IMAD.X R13, R13, 0x1, R0, P2 ;  /* 0x000000010d0d7824 */ /* 0x000fe200010e0600 */
[----:B------:R1:W-:Y:S04]  /*36530*/  STL [R1+0xb98], R21 ;  /* 0x000b981501007387 */ /* 0x0003e80000100800 */
        /* <DEDUP_REMOVED lines=65> */
[--C-:B------:R-:W-:Y:S01]  /*36950*/  IMAD.X R17, R17, 0x1, R0.reuse, P1 ;  /* 0x0000000111117824 */ /* 0x100fe200008e0600 */
[----:B------:R-:W-:Y:S01]  /*36960*/  STL [R1+0xc9c], R16 ;  /* 0x000c9c1001007387 */ /* 0x000fe20000100800 */
[----:B-1----:R-:W-:Y:S02]  /*36970*/  MOV R8, R16 ;  /* 0x0000001000087202 */ /* 0x002fe40000000f00 */
        /* <DEDUP_REMOVED lines=107> */
[----:B------:R-:W-:Y:S01]  /*37030*/  IADD3 R10, P2, R10, R2, RZ ;  /* 0x000000020a0a7210 */ /* 0x000fe20007f5e0ff */
[----:B-1----:R-:W-:Y:S02]  /*37040*/  IMAD.MOV.U32 R8, RZ, RZ, R16 ;  /* 0x000000ffff087224 */ /* 0x002fe400078e0010 */
[----:B------:R-:W-:Y:S02]  /*37050*/  IMAD.MOV.U32 R9, RZ, RZ, R17 ;  /* 0x000000ffff097224 */ /* 0x000fe400078e0011 */
        /* <DEDUP_REMOVED lines=191> */
[----:B------:R1:W-:Y:S02]  /*37c50*/  LDGSTS.E [R5+0x27d00], desc[UR60][R8.64], P0 ;  /* 0x27d0000008057fae */ /* 0x0003e4000812187c */
[----:B-1----:R-:W-:-:S05]  /*37c60*/  LOP3.LUT R5, R168, 0x40, RZ, 0x3c, !PT ;  /* 0x00000040a8057812 */ /* 0x002fca00078e3cff */
[----:B------:R-:W-:Y:S01]  /*37c70*/  IMAD.IADD R5, R5, 0x1, R7 ;  /* 0x0000000105057824 */ /* 0x000fe200078e0207 */
[----:B------:R-:W-:-:S05]  /*37c80*/  IADD3 R18, P1, R18, R2, RZ ;  /* 0x0000000212127210 */ /* 0x000fca0007f3e0ff */
[----:B------:R-:W-:Y:S01]  /*37c90*/  IMAD.X R21, R21, 0x1, R0, P1 ;  /* 0x0000000115157824 */ /* 0x000fe200008e0600 */
[----:B------:R-:W-:Y:S01]  /*37ca0*/  STL [R1+0x8e4], R18 ;  /* 0x0008e41201007387 */ /* 0x000fe20000100800 */
[----:B------:R-:W-:Y:S02]  /*37cb0*/  IMAD.MOV.U32 R8, RZ, RZ, R18 ;  /* 0x000000ffff087224 */ /* 0x000fe400078e0012 */
[----:B------:R-:W-:-:S05]  /*37cc0*/  IMAD.MOV.U32 R9, RZ, RZ, R21 ;  /* 0x000000ffff097224 */ /* 0x000fca00078e0015 */
[----:B------:R1:W-:Y:S01]  /*37cd0*/  LDGSTS.E [R5+0x200], desc[UR60][R8.64], P0 ;  /* 0x0020000008057fae */ /* 0x0003e2000812187c */
[----:B--2---:R-:W-:-:S05]  /*37ce0*/  IADD3 R12, P2, R12, R2, RZ ;  /* 0x000000020c0c7210 */ /* 0x004fca0007f5e0ff */
[----:B------:R-:W-:Y:S01]  /*37cf0*/  IMAD.X R13, R13, 0x1, R0, P2 ;  /* 0x000000010d0d7824 */ /* 0x000fe200010e0600 */
[----:B------:R-:W-:Y:S04]  /*37d00*/  STL [R1+0x904], R12 ;  /* 0x0009040c01007387 */ /* 0x000fe80000100800 */
[----:B------:R2:W-:Y:S01]  /*37d10*/  STL [R1+0x8e0], R21 ;  /* 0x0008e01501007387 */ /* 0x0005e20000100800 */
[----:B-1----:R-:W-:-:S03]  /*37d20*/  IMAD.MOV.U32 R8, RZ, RZ, R12 ;  /* 0x000000ffff087224 */ /* 0x002fc600078e000c */
[----:B------:R1:W-:Y:S01]  /*37d30*/  STL [R1+0x900], R13 ;  /* 0x0009000d01007387 */ /* 0x0003e20000100800 */
[----:B------:R-:W-:-:S03]  /*37d40*/  IMAD.MOV.U32 R9, RZ, RZ, R13 ;  /* 0x000000ffff097224 */ /* 0x000fc600078e000d */
[----:B--2---:R-:W2:Y:S04]  /*37d50*/  LDL.LU R21, [R1+0x9a0] ;  /* 0x0009a00001157983 */ /* 0x004ea80000300800 */
[----:B------:R-:W2:Y:S04]  /*37d60*/  LDL.LU R18, [R1+0x9a4] ;  /* 0x0009a40001127983 */ /* 0x000ea80000300800 */
[----:B-1----:R-:W2:Y:S04]  /*37d70*/  LDL.LU R13, [R1+0x9c0] ;  /* 0x0009c000010d7983 */ /* 0x002ea80000300800 */
[----:B------:R-:W2:Y:S04]  /*37d80*/  LDL.LU R12, [R1+0x9c4] ;  /* 0x0009c400010c7983 */ /* 0x000ea80000300800 */
[----:B------:R1:W-:Y:S01]  /*37d90*/  LDGSTS.E [R5+0x600], desc[UR60][R8.64], P0 ;  /* 0x0060000008057fae */ /* 0x0003e2000812187c */
[----:B------:R-:W-:-:S05]  /*37da0*/  IADD3 R16, P1, R16, R2, RZ ;  /* 0x0000000210107210 */ /* 0x000fca0007f3e0ff */
[----:B------:R-:W-:Y:S01]  /*37db0*/  IMAD.X R17, R17, 0x1, R0, P1 ;  /* 0x0000000111117824 */ /* 0x000fe200008e0600 */
[----:B------:R-:W-:Y:S01]  /*37dc0*/  STL [R1+0x924], R16 ;  /* 0x0009241001007387 */ /* 0x000fe20000100800 */
[----:B-1----:R-:W-:Y:S01]  /*37dd0*/  IMAD.MOV.U32 R8, RZ, RZ, R16 ;  /* 0x000000ffff087224 */ /* 0x002fe200078e0010 */
[----:B------:R-:W-:Y:S01]  /*37de0*/  IADD3 R10, P2, R10, R2, RZ ;  /* 0x000000020a0a7210 */ /* 0x000fe20007f5e0ff */
[----:B------:R-:W-:Y:S01]  /*37df0*/  IMAD.MOV.U32 R9, RZ, RZ, R17 ;  /* 0x000000ffff097224 */ /* 0x000fe200078e0011 */
[----:B------:R1:W-:Y:S03]  /*37e00*/  STL [R1+0x920], R17 ;  /* 0x0009201101007387 */ /* 0x0003e60000100800 */
        /* <DEDUP_REMOVED lines=30> */
[----:B------:R-:W-:Y:S01]  /*37ff0*/  IMAD.X R21, R21, 0x1, R0, P1 ;  /* 0x0000000115157824 */ /* 0x000fe200008e0600 */
[----:B------:R-:W-:Y:S01]  /*38000*/  IADD3 R12, P2, R12, R2, RZ ;  /* 0x000000020c0c7210 */ /* 0x000fe20007f5e0ff */
[----:B------:R-:W-:Y:S01]  /*38010*/  STL [R1+0x9a4], R18 ;  /* 0x0009a41201007387 */ /* 0x000fe20000100800 */
[----:B-1----:R-:W-:Y:S02]  /*38020*/  IMAD.MOV.U32 R8, RZ, RZ, R18 ;  /* 0x000000ffff087224 */ /* 0x002fe400078e0012 */
[----:B------:R-:W-:Y:S01]  /*38030*/  IADD3.X R13, R13, R0, RZ, P2, !PT ;  /* 0x000000000d0d7210 */ /* 0x000fe200017fe4ff */
[----:B------:R-:W-:Y:S01]  /*38040*/  IMAD.MOV.U32 R9, RZ, RZ, R21 ;  /* 0x000000ffff097224 */ /* 0x000fe200078e0015 */
[----:B------:R1:W-:Y:S04]  /*38050*/  STL [R1+0x9a0], R21 ;  /* 0x0009a01501007387 */ /* 0x0003e80000100800 */
        /* <DEDUP_REMOVED lines=62> */
[----:B------:R-:W2:Y:S01]  /*38440*/  LDL.LU R12, [R1+0xb44] ;  /* 0x000b4400010c7983 */ /* 0x000ea20000300800 */
[----:B------:R-:W-:-:S03]  /*38450*/  IADD3 R16, P1, R16, R2, RZ ;  /* 0x0000000210107210 */ /* 0x000fc60007f3e0ff */
[----:B------:R1:W-:Y:S02]  /*38460*/  LDGSTS.E [R5+0x3600], desc[UR60][R8.64], P0 ;  /* 0x0360000008057fae */ /* 0x0003e4000812187c */
[----:B------:R-:W-:Y:S02]  /*38470*/  IMAD.X R17, R17, 0x1, R0, P1 ;  /* 0x0000000111117824 */ /* 0x000fe400008e0600 */
[----:B------:R-:W-:Y:S04]  /*38480*/  STL [R1+0xaa4], R16 ;  /* 0x000aa41001007387 */ /* 0x000fe80000100800 */
[----:B------:R1:W-:Y:S02]  /*38490*/  STL [R1+0xaa0], R17 ;  /* 0x000aa01101007387 */ /* 0x0003e40000100800 */
[----:B-1----:R-:W-:-:S02]  /*384a0*/  IMAD.MOV.U32 R8, RZ, RZ, R16 ;  /* 0x000000ffff087224 */ /* 0x002fc400078e0010 */
[----:B------:R-:W-:-:S05]  /*384b0*/  IMAD.MOV.U32 R9, RZ, RZ, R17 ;  /* 0x000000ffff097224 */ /* 0x000fca00078e0011 */
[----:B------:R1:W-:Y:S01]  /*384c0*/  LDGSTS.E [R5+0x3a00], desc[UR60][R8.64], P0 ;  /* 0x03a0000008057fae */ /* 0x0003e2000812187c */
[----:B------:R-:W-:-:S04]  /*384d0*/  IADD3 R10, P2, R10, R2, RZ ;  /* 0x000000020a0a7210 */ /* 0x000fc80007f5e0ff */
[----:B------:R-:W-:Y:S01]  /*384e0*/  IADD3.X R11, R11, R0, RZ, P2, !PT ;  /* 0x000000000b0b7210 */ /* 0x000fe200017fe4ff */
[----:B------:R-:W-:Y:S04]  /*384f0*/  STL [R1+0xac4], R10 ;  /* 0x000ac40a01007387 */ /* 0x000fe80000100800 */
[----:B------:R1:W-:Y:S02]  /*38500*/  STL [R1+0xac0], R11 ;  /* 0x000ac00b01007387 */ /* 0x0003e40000100800 */
[----:B-1----:R-:W-:Y:S02]  /*38510*/  IMAD.MOV.U32 R9, RZ, RZ, R11 ;  /* 0x000000ffff097224 */ /* 0x002fe400078e000b */
[----:B------:R-:W2:Y:S01]  /*38520*/  LDL.LU R17, [R1+0xb60] ;  /* 0x000b600001117983 */ /* 0x000ea20000300800 */
[----:B------:R-:W-:-:S03]  /*38530*/  IMAD.MOV.U32 R8, RZ, RZ, R10 ;  /* 0x000000ffff087224 */ /* 0x000fc600078e000a */
[----:B------:R-:W2:Y:S04]  /*38540*/  LDL.LU R16, [R1+0xb64] ;  /* 0x000b640001107983 */ /* 0x000ea80000300800 */
        /* <DEDUP_REMOVED lines=40> */
[--C-:B------:R-:W-:Y:S01]  /*387d0*/  IMAD.X R17, R17, 0x1, R0.reuse, P1 ;  /* 0x0000000111117824 */ /* 0x100fe200008e0600 */
[----:B------:R-:W-:Y:S01]  /*387e0*/  IADD3 R10, P2, R10, R2, RZ ;  /* 0x000000020a0a7210 */ /* 0x000fe20007f5e0ff */
[----:B------:R-:W-:Y:S04]  /*387f0*/  STL [R1+0xb64], R16 ;  /* 0x000b641001007387 */ /* 0x000fe80000100800 */
[----:B------:R-:W-:Y:S01]  /*38800*/  IMAD.X R11, R11, 0x1, R0, P2 ;  /* 0x000000010b0b7824 */ /* 0x000fe200010e0600 */
[----:B------:R1:W-:Y:S02]  /*38810*/  STL [R1+0xb60], R17 ;  /* 0x000b601101007387 */ /* 0x0003e40000100800 */
[----:B-1----:R-:W-:-:S02]  /*38820*/  IMAD.MOV.U32 R8, RZ, RZ, R16 ;  /* 0x000000ffff087224 */ /* 0x002fc400078e0010 */
[----:B------:R-:W-:Y:S01]  /*38830*/  IMAD.MOV.U32 R9, RZ, RZ, R17 ;  /* 0x000000ffff097224 */ /* 0x000fe200078e0011 */
[----:B------:R-:W-:Y:S04]  /*38840*/  STL [R1+0xb84], R10 ;  /* 0x000b840a01007387 */ /* 0x000fe80000100800 */
[----:B------:R1:W-:Y:S04]  /*38850*/  STL [R1+0xb80], R11 ;  /* 0x000b800b01007387 */ /* 0x0003e80000100800 */
[----:B------:R-:W2:Y:S04]  /*38860*/  LDL.LU R17, [R1+0xc20] ;  /* 0x000c200001117983 */ /* 0x000ea80000300800 */
        /* <DEDUP_REMOVED lines=12> */
[----:B------:R1:W-:Y:S04]  /*38930*/  STL [R1+0xba0], R20 ;  /* 0x000ba01401007387 */ /* 0x0003e80000100800 */
[----:B------:R4:W-:Y:S01]  /*38940*/  LDGSTS.E [R5+0x5a00], desc[UR60][R8.64], P0 ;  /* 0x05a0000008057fae */ /* 0x0009e2000812187c */
[----:B---3--:R-:W-:-:S04]  /*38950*/  IADD3 R14, P2, R14, R2, RZ ;  /* 0x000000020e0e7210 */ /* 0x008fc80007f5e0ff */
[----:B------:R-:W-:Y:S01]  /*38960*/  IADD3.X R15, R15, R0, RZ, P2, !PT ;  /* 0x000000000f0f7210 */ /* 0x000fe200017fe4ff */
        /* <DEDUP_REMOVED lines=66> */
[----:B--2---:R-:W-:Y:S01]  /*38d90*/  IADD3 R12, P2, R12, R2, RZ ;  /* 0x000000020c0c7210 */ /* 0x004fe20007f5e0ff */
[----:B-1----:R-:W-:-:S03]  /*38da0*/  IMAD.MOV.U32 R8, RZ, RZ, R18 ;  /* 0x000000ffff087224 */ /* 0x002fc600078e0012 */
        /* <DEDUP_REMOVED lines=64> */
[----:B------:R-:W2:Y:S01]  /*391b0*/  LDL.LU R13, [R1+0xe40] ;  /* 0x000e4000010d7983 */ /* 0x000ea20000300800 */
[----:B------:R-:W-:-:S03]  /*391c0*/  IADD3 R16, P1, R16, R2, RZ ;  /* 0x0000000210107210 */ /* 0x000fc60007f3e0ff */
[----:B------:R-:W2:Y:S02]  /*391d0*/  LDL.LU R12, [R1+0xe44] ;  /* 0x000e4400010c7983 */ /* 0x000ea40000300800 */
[----:B------:R-:W-:Y:S02]  /*391e0*/  IMAD.X R17, R17, 0x1, R0, P1 ;  /* 0x0000000111117824 */ /* 0x000fe400008e0600 */
[----:B------:R1:W-:Y:S04]  /*391f0*/  LDGSTS.E [R5+0x21600], desc[UR60][R8.64], P0 ;  /* 0x2160000008057fae */ /* 0x0003e8000812187c */
[----:B------:R-:W-:Y:S04]  /*39200*/  STL [R1+0xda4], R16 ;  /* 0x000da41001007387 */ /* 0x000fe80000100800 */
[----:B------:R1:W-:Y:S02]  /*39210*/  STL [R1+0xda0], R17 ;  /* 0x000da01101007387 */ /* 0x0003e40000100800 */
[----:B-1----:R-:W-:Y:S01]  /*39220*/  IMAD.MOV.U32 R8, RZ, RZ, R16 ;  /* 0x000000ffff087224 */ /* 0x002fe200078e0010 */
[----:B------:R-:W-:Y:S01]  /*39230*/  IADD3 R10, P2, R10, R2, RZ ;  /* 0x000000020a0a7210 */ /* 0x000fe20007f5e0ff */
[----:B------:R-:W-:-:S03]  /*39240*/  IMAD.MOV.U32 R9, RZ, RZ, R17 ;  /* 0x000000ffff097224 */ /* 0x000fc600078e0011 */
[----:B------:R-:W-:Y:S01]  /*39250*/  IADD3.X R11, R11, R0, RZ, P2, !PT ;  /* 0x000000000b0b7210 */ /* 0x000fe200017fe4ff */
[----:B------:R-:W-:Y:S04]  /*39260*/  STL [R1+0xdc4], R10 ;  /* 0x000dc40a01007387 */ /* 0x000fe80000100800 */
[----:B------:R1:W-:Y:S04]  /*39270*/  STL [R1+0xdc0], R11 ;  /* 0x000dc00b01007387 */ /* 0x0003e80000100800 */
[----:B------:R1:W-:Y:S04]  /*39280*/  LDGSTS.E [R5+0x21a00], desc[UR60][R8.64], P0 ;  /* 0x21a0000008057fae */ /* 0x0003e8000812187c */
[----:B------:R-:W2:Y:S04]  /*39290*/  LDL.LU R17, [R1+0xe60] ;  /* 0x000e600001117983 */ /* 0x000ea80000300800 */
        /* <DEDUP_REMOVED lines=27> */
[----:B--2---:R-:W-:-:S03]  /*39450*/  IADD3 R12, P2, R12, R2, RZ ;  /* 0x000000020c0c7210 */ /* 0x004fc60007f5e0ff */
[----:B------:R2:W-:Y:S01]  /*39460*/  STL [R1+0xe20], R21 ;  /* 0x000e201501007387 */ /* 0x0005e20000100800 */
[----:B-1----:R-:W-:Y:S02]  /*39470*/  IMAD.MOV.U32 R8, RZ, RZ, R18 ;  /* 0x000000ffff087224 */ /* 0x002fe400078e0012 */
[----:B------:R-:W-:Y:S01]  /*39480*/  IMAD.X R13, R13, 0x1, R0, P2 ;  /* 0x000000010d0d7824 */ /* 0x000fe200010e0600 */
[----:B------:R-:W-:Y:S01]  /*39490*/  STL [R1+0xe44], R12 ;  /* 0x000e440c01007387 */ /* 0x000fe20000100800 */
[----:B------:R-:W-:-:S03]  /*394a0*/  IMAD.MOV.U32 R9, RZ, RZ, R21 ;  /* 0x000000ffff097224 */ /* 0x000fc600078e0015 */
[----:B------:R1:W-:Y:S04]  /*394b0*/  STL [R1+0xe40], R13 ;  /* 0x000e400d01007387 */ /* 0x0003e80000100800 */
[----:B--2---:R-:W2:Y:S04]  /*394c0*/  LDL.LU R21, [R1+0xee0] ;  /* 0x000ee00001157983 */ /* 0x004ea80000300800 */
[----:B------:R-:W2:Y:S04]  /*394d0*/  LDL.LU R18, [R1+0xee4] ;  /* 0x000ee40001127983 */ /* 0x000ea80000300800 */
[----:B------:R1:W-:Y:S02]  /*394e0*/  LDGSTS.E [R5+0x22a00], desc[UR60][R8.64], P0 ;  /* 0x22a0000008057fae */ /* 0x0003e4000812187c */
[----:B-1----:R-:W-:-:S02]  /*394f0*/  IMAD.MOV.U32 R8, RZ, RZ, R12 ;  /* 0x000000ffff087224 */ /* 0x002fc400078e000c */
[----:B------:R-:W-:Y:S02]  /*39500*/  IMAD.MOV.U32 R9, RZ, RZ, R13 ;  /* 0x000000ffff097224 */ /* 0x000fe400078e000d */
[----:B------:R-:W2:Y:S04]  /*39510*/  LDL.LU R13, [R1+0xf00] ;  /* 0x000f0000010d7983 */ /* 0x000ea80000300800 */
        /* <DEDUP_REMOVED lines=26> */
[----:B------:R1:W-:Y:S03]  /*396c0*/  STL [R1+0xea0], R20 ;  /* 0x000ea01401007387 */ /* 0x0003e60000100800 */
[----:B------:R-:W-:Y:S01]  /*396d0*/  IADD3.X R15, R15, R0, RZ, P2, !PT ;  /* 0x000000000f0f7210 */ /* 0x000fe200017fe4ff */
        /* <DEDUP_REMOVED lines=12> */
[----:B-1----:R-:W-:Y:S02]  /*397a0*/  IMAD.MOV.U32 R8, RZ, RZ, R18 ;  /* 0x000000ffff087224 */ /* 0x002fe400078e0012 */
[----:B------:R-:W-:Y:S01]  /*397b0*/  IMAD.MOV.U32 R9, RZ, RZ, R21 ;  /* 0x000000ffff097224 */ /* 0x000fe200078e0015 */
[----:B------:R-:W-:Y:S04]  /*397c0*/  STL [R1+0xee4], R18 ;  /* 0x000ee41201007387 */ /* 0x000fe80000100800 */
[----:B------:R1:W-:Y:S04]  /*397d0*/  STL [R1+0xee0], R21 ;  /* 0x000ee01501007387 */ /* 0x0003e80000100800 */
[----:B------:R2:W-:Y:S01]  /*397e0*/  LDGSTS.E [R5+0x24200], desc[UR60][R8.64], P0 ;  /* 0x2420000008057fae */ /* 0x0005e2000812187c */
[----:B------:R-:W-:-:S05]  /*397f0*/  IADD3 R12, P2, R12, R2, RZ ;  /* 0x000000020c0c7210 */ /* 0x000fca0007f5e0ff */
[----:B------:R-:W-:Y:S01]  /*39800*/  IMAD.X R13, R13, 0x1, R0, P2 ;  /* 0x000000010d0d7824 */ /* 0x000fe200010e0600 */
[----:B------:R-:W-:Y:S01]  /*39810*/  STL [R1+0xf04], R12 ;  /* 0x000f040c01007387 */ /* 0x000fe20000100800 */
[----:B--2---:R-:W-:Y:S02]  /*39820*/  IMAD.MOV.U32 R8, RZ, RZ, R12 ;  /* 0x000000ffff087224 */ /* 0x004fe400078e000c */
[----:B------:R-:W-:Y:S01]  /*39830*/  IMAD.MOV.U32 R9, RZ, RZ, R13 ;  /* 0x000000ffff097224 */ /* 0x000fe200078e000d */
[----:B------:R2:W-:Y:S04]  /*39840*/  STL [R1+0xf00], R13 ;  /* 0x000f000d01007387 */ /* 0x0005e80000100800 */
[----:B-1----:R-:W3:Y:S04]  /*39850*/  LDL.LU R21, [R1+0xfa0] ;  /* 0x000fa00001157983 */ /* 0x002ee80000300800 */
[----:B------:R-:W3:Y:S04]  /*39860*/  LDL.LU R18, [R1+0xfa4] ;  /* 0x000fa40001127983 */ /* 0x000ee80000300800 */
[----:B------:R1:W-:Y:S04]  /*39870*/  LDGSTS.E [R5+0x24600], desc[UR60][R8.64], P0 ;  /* 0x2460000008057fae */ /* 0x0003e8000812187c */
[----:B--2---:R-:W2:Y:S04]  /*39880*/  LDL.LU R13, [R1+0xfc0] ;  /* 0x000fc000010d7983 */ /* 0x004ea80000300800 */
[----:B------:R-:W2:Y:S01]  /*39890*/  LDL.LU R12, [R1+0xfc4] ;  /* 0x000fc400010c7983 */ /* 0x000ea20000300800 */
[----:B------:R-:W-:-:S05]  /*398a0*/  IADD3 R16, P1, R16, R2, RZ ;  /* 0x0000000210107210 */ /* 0x000fca0007f3e0ff */
        /* <DEDUP_REMOVED lines=8> */
[----:B------:R-:W-:Y:S03]  /*39930*/  STL [R1+0xf44], R10 ;  /* 0x000f440a01007387 */ /* 0x000fe60000100800 */
[----:B-1----:R-:W-:Y:S01]  /*39940*/  IMAD.MOV.U32 R9, RZ, RZ, R11 ;  /* 0x000000ffff097224 */ /* 0x002fe200078e000b */
[----:B------:R1:W-:Y:S04]  /*39950*/  STL [R1+0xf40], R11 ;  /* 0x000f400b01007387 */ /* 0x0003e80000100800 */
[----:B------:R-:W2:Y:S01]  /*39960*/  LDL.LU R17, [R1+0xfe0] ;  /* 0x000fe00001117983 */ /* 0x000ea20000300800 */
[----:B------:R-:W-:-:S03]  /*39970*/  IMAD.MOV.U32 R8, RZ, RZ, R10 ;  /* 0x000000ffff087224 */ /* 0x000fc600078e000a */
[----:B-1----:R-:W2:Y:S04]  /*39980*/  LDL.LU R11, [R1+0xfe4] ;  /* 0x000fe400010b7983 */ /* 0x002ea80000300800 */
        /* <DEDUP_REMOVED lines=22> */
[----:B------:R-:W-:Y:S02]  /*39af0*/  IMAD.X R21, R21, 0x1, R0, P1 ;  /* 0x0000000115157824 */ /* 0x000fe400008e0600 */
[----:B-1----:R-:W-:Y:S02]  /*39b00*/  IMAD.MOV.U32 R8, RZ, RZ, R18 ;  /* 0x000000ffff087224 */ /* 0x002fe400078e0012 */
[----:B------:R-:W-:Y:S01]  /*39b10*/  IMAD.MOV.U32 R9, RZ, RZ, R21 ;  /* 0x000000ffff097224 */ /* 0x000fe200078e0015 */
[----:B--2---:R-:W-:Y:S01]  /*39b20*/  IADD3 R12, P2, R12, R2, RZ ;  /* 0x000000020c0c7210 */ /* 0x004fe20007f5e0ff */
[----:B------:R1:W-:Y:S03]  /*39b30*/  STL [R1+0xfa4], R18 ;  /* 0x000fa41201007387 */ /* 0x0003e60000100800 */
[----:B------:R-:W-:Y:S01]  /*39b40*/  IADD3.X R13, R13, R0, RZ, P2, !PT ;  /* 0x000000000d0d7210 */ /* 0x000fe200017fe4ff */
[----:B------:R-:W-:Y:S04]  /*39b50*/  STL [R1+0xfa0], R21 ;  /* 0x000fa01501007387 */ /* 0x000fe80000100800 */
[----:B------:R-:W-:Y:S04]  /*39b60*/  STL [R1+0xfc4], R12 ;  /* 0x000fc40c01007387 */ /* 0x000fe80000100800 */
[----:B------:R2:W-:Y:S04]  /*39b70*/  LDGSTS.E [R5+0x25a00], desc[UR60][R8.64], P0 ;  /* 0x25a0000008057fae */ /* 0x0005e8000812187c */
[----:B------:R2:W-:Y:S04]  /*39b80*/  STL [R1+0xfc0], R13 ;  /* 0x000fc00d01007387 */ /* 0x0005e80000100800 */
[----:B-1----:R-:W3:Y:S01]  /*39b90*/  LDL.LU R18, [R1+0x1060] ;  /* 0x0010600001127983 */ /* 0x002ee20000300800 */
[----:B--2---:R-:W-:-:S02]  /*39ba0*/  IMAD.MOV.U32 R8, RZ, RZ, R12 ;  /* 0x000000ffff087224 */ /* 0x004fc400078e000c */
[----:B------:R-:W-:Y:S02]  /*39bb0*/  IMAD.MOV.U32 R9, RZ, RZ, R13 ;  /* 0x000000ffff097224 */ /* 0x000fe400078e000d */
[----:B------:R-:W2:Y:S04]  /*39bc0*/  LDL.LU R13, [R1+0x1064] ;  /* 0x00106400010d7983 */ /* 0x000ea80000300800 */
[----:B------:R-:W2:Y:S04]  /*39bd0*/  LDL.LU R12, [R1+0x1080] ;  /* 0x00108000010c7983 */ /* 0x000ea80000300800 */
[----:B------:R1:W-:Y:S01]  /*39be0*/  LDGSTS.E [R5+0x25e00], desc[UR60][R8.64], P0 ;  /* 0x25e0000008057fae */ /* 0x0003e2000812187c */
[----:B------:R-:W-:-:S05]  /*39bf0*/  IADD3 R11, P1, R11, R2, RZ ;  /* 0x000000020b0b7210 */ /* 0x000fca0007f3e0ff */
[--C-:B------:R-:W-:Y:S01]  /*39c00*/  IMAD.X R17, R17, 0x1, R0.reuse, P1 ;  /* 0x0000000111117824 */ /* 0x100fe200008e0600 */
[----:B------:R-:W-:Y:S01]  /*39c10*/  IADD3 R10, P2, R10, R2, RZ ;  /* 0x000000020a0a7210 */ /* 0x000fe20007f5e0ff */
[----:B------:R1:W-:Y:S02]  /*39c20*/  STL [R1+0xfe4], R11 ;  /* 0x000fe40b01007387 */ /* 0x0003e40000100800 */
[----:B-1----:R-:W-:Y:S02]  /*39c30*/  IMAD.MOV.U32 R8, RZ, RZ, R11 ;  /* 0x000000ffff087224 */ /* 0x002fe400078e000b */
[----:B------:R1:W-:Y:S01]  /*39c40*/  STL [R1+0xfe0], R17 ;  /* 0x000fe01101007387 */ /* 0x0003e20000100800 */
[----:B------:R-:W-:-:S03]  /*39c50*/  IMAD.X R16, R16, 0x1, R0, P2 ;  /* 0x0000000110107824 */ /* 0x000fc600010e0600 */
[----:B------:R-:W-:Y:S04]  /*39c60*/  STL [R1+0x1004], R10 ;  /* 0x0010040a01007387 */ /* 0x000fe80000100800 */
[----:B------:R-:W2:Y:S01]  /*39c70*/  LDL.LU R11, [R1+0x1084] ;  /* 0x00108400010b7983 */ /* 0x000ea20000300800 */
[----:B------:R-:W-:-:S03]  /*39c80*/  IMAD.MOV.U32 R9, RZ, RZ, R17 ;  /* 0x000000ffff097224 */ /* 0x000fc600078e0011 */
[----:B------:R1:W-:Y:S04]  /*39c90*/  STL [R1+0x1000], R16 ;  /* 0x0010001001007387 */ /* 0x0003e80000100800 */
[----:B------:R-:W2:Y:S04]  /*39ca0*/  LDL.LU R21, [R1+0x10a0] ;  /* 0x0010a00001157983 */ /* 0x000ea80000300800 */
[----:B-1----:R-:W2:Y:S04]  /*39cb0*/  LDL.LU R17, [R1+0x10a4] ;  /* 0x0010a40001117983 */ /* 0x002ea80000300800 */
[----:B------:R1:W-:Y:S02]  /*39cc0*/  LDGSTS.E [R5+0x26200], desc[UR60][R8.64], P0 ;  /* 0x2620000008057fae */ /* 0x0003e4000812187c */
[----:B-1----:R-:W-:-:S02]  /*39cd0*/  IMAD.MOV.U32 R9, RZ, RZ, R16 ;  /* 0x000000ffff097224 */ /* 0x002fc400078e0010 */
[----:B------:R-:W-:Y:S01]  /*39ce0*/  IMAD.MOV.U32 R8, RZ, RZ, R10 ;  /* 0x000000ffff087224 */ /* 0x000fe200078e000a */
[----:B------:R-:W2:Y:S04]  /*39cf0*/  LDL.LU R16, [R1+0x10c0] ;  /* 0x0010c00001107983 */ /* 0x000ea80000300800 */
[----:B------:R-:W2:Y:S04]  /*39d00*/  LDL.LU R10, [R1+0x10c4] ;  /* 0x0010c400010a7983 */ /* 0x000ea80000300800 */
[----:B------:R1:W-:Y:S01]  /*39d10*/  LDGSTS.E [R5+0x26600], desc[UR60][R8.64], P0 ;  /* 0x2660000008057fae */ /* 0x0003e2000812187c */
[----:B------:R-:W-:-:S05]  /*39d20*/  IADD3 R19, P1, R19, R2, RZ ;  /* 0x0000000213137210 */ /* 0x000fca0007f3e0ff */
[--C-:B------:R-:W-:Y:S01]  /*39d30*/  IMAD.X R20, R20, 0x1, R0.reuse, P1 ;  /* 0x0000000114147824 */ /* 0x100fe200008e0600 */
[----:B----4-:R-:W-:Y:S01]  /*39d40*/  IADD3 R14, P2, R14, R2, RZ ;  /* 0x000000020e0e7210 */ /* 0x010fe20007f5e0ff */
[----:B------:R-:W-:Y:S04]  /*39d50*/  STL [R1+0x1024], R19 ;  /* 0x0010241301007387 */ /* 0x000fe80000100800 */
[----:B---3--:R-:W-:Y:S01]  /*39d60*/  IMAD.X R15, R15, 0x1, R0, P2 ;  /* 0x000000010f0f7824 */ /* 0x008fe200010e0600 */
[----:B------:R3:W-:Y:S01]  /*39d70*/  STL [R1+0x1020], R20 ;  /* 0x0010201401007387 */ /* 0x0007e20000100800 */
[----:B-1----:R-:W-:Y:S02]  /*39d80*/  IMAD.MOV.U32 R8, RZ, RZ, R19 ;  /* 0x000000ffff087224 */ /* 0x002fe400078e0013 */
[----:B------:R-:W-:Y:S01]  /*39d90*/  IMAD.MOV.U32 R9, RZ, RZ, R20 ;  /* 0x000000ffff097224 */ /* 0x000fe200078e0014 */
[----:B------:R-:W-:Y:S04]  /*39da0*/  STL [R1+0x1044], R14 ;  /* 0x0010440e01007387 */ /* 0x000fe80000100800 */
[----:B------:R1:W-:Y:S04]  /*39db0*/  STL [R1+0x1040], R15 ;  /* 0x0010400f01007387 */ /* 0x0003e80000100800 */
[----:B---3--:R-:W3:Y:S04]  /*39dc0*/  LDL.LU R20, [R1+0x8e8] ;  /* 0x0008e80001147983 */ /* 0x008ee80000300800 */
[----:B------:R-:W4:Y:S04]  /*39dd0*/  LDL.LU R19, [R1+0x8ec] ;  /* 0x0008ec0001137983 */ /* 0x000f280000300800 */
[----:B------:R1:W-:Y:S02]  /*39de0*/  LDGSTS.E [R5+0x26a00], desc[UR60][R8.64], P0 ;  /* 0x26a0000008057fae */ /* 0x0003e4000812187c */
[----:B-1----:R-:W-:-:S02]  /*39df0*/  IMAD.MOV.U32 R9, RZ, RZ, R15 ;  /* 0x000000ffff097224 */ /* 0x002fc400078e000f */
[----:B------:R-:W-:Y:S01]  /*39e00*/  IMAD.MOV.U32 R8, RZ, RZ, R14 ;  /* 0x000000ffff087224 */ /* 0x000fe200078e000e */
[----:B------:R-:W3:Y:S04]  /*39e10*/  LDL.LU R15, [R1+0x908] ;  /* 0x00090800010f7983 */ /* 0x000ee80000300800 */
[----:B------:R-:W3:Y:S04]  /*39e20*/  LDL.LU R14, [R1+0x90c] ;  /* 0x00090c00010e7983 */ /* 0x000ee80000300800 */
[----:B------:R1:W-:Y:S01]  /*39e30*/  LDGSTS.E [R5+0x26e00], desc[UR60][R8.64], P0 ;  /* 0x26e0000008057fae */ /* 0x0003e2000812187c */
[----:B--2---:R-:W-:-:S05]  /*39e40*/  IADD3 R13, P1, R13, R2, RZ ;  /* 0x000000020d0d7210 */ /* 0x004fca0007f3e0ff */
[----:B------:R-:W-:Y:S01]  /*39e50*/  IMAD.X R18, R18, 0x1, R0, P1 ;  /* 0x0000000112127824 */ /* 0x000fe200008e0600 */
[----:B------:R2:W-:Y:S01]  /*39e60*/  STL [R1+0x1064], R13 ;  /* 0x0010640d01007387 */ /* 0x0005e20000100800 */
[----:B-1----:R-:W-:Y:S02]  /*39e70*/  IMAD.MOV.U32 R8, RZ, RZ, R13 ;  /* 0x000000ffff087224 */ /* 0x002fe400078e000d */
[----:B------:R-:W-:Y:S01]  /*39e80*/  IMAD.MOV.U32 R9, RZ, RZ, R18 ;  /* 0x000000ffff097224 */ /* 0x000fe200078e0012 */
[----:B------:R1:W-:Y:S04]  /*39e90*/  STL [R1+0x1060], R18 ;  /* 0x0010601201007387 */ /* 0x0003e80000100800 */
[----:B------:R1:W-:Y:S01]  /*39ea0*/  LDGSTS.E [R5+0x27200], desc[UR60][R8.64], P0 ;  /* 0x2720000008057fae */ /* 0x0003e2000812187c */
[----:B------:R-:W-:-:S05]  /*39eb0*/  IADD3 R11, P2, R11, R2, RZ ;  /* 0x000000020b0b7210 */ /* 0x000fca0007f5e0ff */
[----:B------:R-:W-:Y:S01]  /*39ec0*/  IMAD.X R12, R12, 0x1, R0, P2 ;  /* 0x000000010c0c7824 */ /* 0x000fe200010e0600 */
[----:B------:R-:W-:Y:S04]  /*39ed0*/  STL [R1+0x1084], R11 ;  /* 0x0010840b01007387 */ /* 0x000fe80000100800 */
[----:B--2---:R-:W2:Y:S01]  /*39ee0*/  LDL.LU R13, [R1+0x92c] ;  /* 0x00092c00010d7983 */ /* 0x004ea20000300800 */
[----:B------:R-:W-:Y:S01]  /*39ef0*/  IADD3 R17, P1, R17, R2, RZ ;  /* 0x0000000211117210 */ /* 0x000fe20007f3e0ff */
[----:B-1----:R-:W-:Y:S02]  /*39f00*/  IMAD.MOV.U32 R8, RZ, RZ, R11 ;  /* 0x000000ffff087224 */ /* 0x002fe400078e000b */
[----:B------:R1:W-:Y:S01]  /*39f10*/  STL [R1+0x1080], R12 ;  /* 0x0010800c01007387 */ /* 0x0003e20000100800 */
[----:B------:R-:W-:-:S03]  /*39f20*/  IMAD.MOV.U32 R9, RZ, RZ, R12 ;  /* 0x000000ffff097224 */ /* 0x000fc600078e000c */
[----:B------:R-:W2:Y:S01]  /*39f30*/  LDL.LU R18, [R1+0x928] ;  /* 0x0009280001127983 */ /* 0x000ea20000300800 */
[----:B------:R-:W-:-:S03]  /*39f40*/  IMAD.X R21, R21, 0x1, R0, P1 ;  /* 0x0000000115157824 */ /* 0x000fc600008e0600 */
[----:B------:R1:W-:Y:S04]  /*39f50*/  LDGSTS.E [R5+0x27600], desc[UR60][R8.64], P0 ;  /* 0x2760000008057fae */ /* 0x0003e8000812187c */
[----:B-1----:R-:W2:Y:S04]  /*39f60*/  LDL.LU R12, [R1+0x948] ;  /* 0x00094800010c7983 */ /* 0x002ea80000300800 */
[----:B------:R-:W2:Y:S01]  /*39f70*/  LDL.LU R11, [R1+0x94c] ;  /* 0x00094c00010b7983 */ /* 0x000ea20000300800 */
[----:B------:R-:W-:Y:S01]  /*39f80*/  IADD3 R10, P2, R10, R2, RZ ;  /* 0x000000020a0a7210 */ /* 0x000fe20007f5e0ff */
[----:B------:R-:W-:-:S02]  /*39f90*/  IMAD.MOV.U32 R8, RZ, RZ, R17 ;  /* 0x000000ffff087224 */ /* 0x000fc400078e0011 */
[----:B------:R-:W-:Y:S01]  /*39fa0*/  IMAD.MOV.U32 R9, RZ, RZ, R21 ;  /* 0x000000ffff097224 */ /* 0x000fe200078e0015 */
[----:B------:R-:W-:Y:S01]  /*39fb0*/  IADD3.X R16, R16, R0, RZ, P2, !PT ;  /* 0x0000000010107210 */ /* 0x000fe200017fe4ff */
[----:B------:R1:W-:Y:S04]  /*39fc0*/  STL [R1+0x10a4], R17 ;  /* 0x0010a41101007387 */ /* 0x0003e80000100800 */
[----:B------:R1:W-:Y:S04]  /*39fd0*/  LDGSTS.E [R5+0x27a00], desc[UR60][R8.64], P0 ;  /* 0x27a0000008057fae */ /* 0x0003e8000812187c */
[----:B------:R-:W-:Y:S04]  /*39fe0*/  STL [R1+0x10a0], R21 ;  /* 0x0010a01501007387 */ /* 0x000fe80000100800 */
[----:B------:R1:W-:Y:S02]  /*39ff0*/  STL [R1+0x10c4], R10 ;  /* 0x0010c40a01007387 */ /* 0x0003e40000100800 */
[----:B-1----:R-:W-:-:S02]  /*3a000*/  IMAD.MOV.U32 R8, RZ, RZ, R10 ;  /* 0x000000ffff087224 */ /* 0x002fc400078e000a */
[----:B------:R-:W-:Y:S01]  /*3a010*/  IMAD.MOV.U32 R9, RZ, RZ, R16 ;  /* 0x000000ffff097224 */ /* 0x000fe200078e0010 */
[----:B------:R1:W-:Y:S04]  /*3a020*/  STL [R1+0x10c0], R16 ;  /* 0x0010c01001007387 */ /* 0x0003e80000100800 */
[----:B------:R1:W-:Y:S04]  /*3a030*/  LDGSTS.E [R5+0x27e00], desc[UR60][R8.64], P0 ;  /* 0x27e0000008057fae */ /* 0x0003e8000812187c */
[----:B------:R-:W2:Y:S04]  /*3a040*/  LDL.LU R17, [R1+0x968] ;  /* 0x0009680001117983 */ /* 0x000ea80000300800 */
[----:B------:R-:W2:Y:S01]  /*3a050*/  LDL.LU R10, [R1+0x96c] ;  /* 0x00096c00010a7983 */ /* 0x000ea20000300800 */
[----:B-1----:R-:W-:-:S03]  /*3a060*/  LOP3.LUT R5, R168, 0x60, RZ, 0x3c, !PT ;  /* 0x00000060a8057812 */ /* 0x002fc600078e3cff */
[----:B------:R-:W2:Y:S02]  /*3a070*/  LDL.LU R16, [R1+0x988] ;  /* 0x0009880001107983 */ /* 0x000ea40000300800 */
[----:B------:R-:W-:Y:S01]  /*3a080*/  IMAD.IADD R5, R5, 0x1, R7 ;  /* 0x0000000105057824 */ /* 0x000fe200078e0207 */
[----:B----4-:R-:W-:-:S05]  /*3a090*/  IADD3 R19, P1, R19, R2, RZ ;  /* 0x0000000213137210 */ /* 0x010fca0007f3e0ff */
[----:B---3--:R-:W-:Y:S01]  /*3a0a0*/  IMAD.X R20, R20, 0x1, R0, P1 ;  /* 0x0000000114147824 */ /* 0x008fe200008e0600 */
[----:B------:R1:W-:Y:S04]  /*3a0b0*/  STL [R1+0x8ec], R19 ;  /* 0x0008ec1301007387 */ /* 0x0003e80000100800 */
[----:B------:R-:W-:Y:S01]  /*3a0c0*/  STL [R1+0x8e8], R20 ;  /* 0x0008e81401007387 */ /* 0x000fe20000100800 */
[----:B------:R-:W-:-:S05]  /*3a0d0*/  IADD3 R14, P2, R14, R2, RZ ;  /* 0x000000020e0e7210 */ /* 0x000fca0007f5e0ff */
[----:B------:R-:W-:Y:S04]  /*3a0e0*/  STL [R1+0x90c], R14 ;  /* 0x00090c0e01007387 */ /* 0x000fe80000100800 */
[----:B------:R-:W3:Y:S01]  /*3a0f0*/  LDL.LU R7, [R1+0x98c] ;  /* 0x00098c0001077983 */ /* 0x000ee20000300800 */
[----:B------:R-:W-:Y:S02]  /*3a100*/  IMAD.MOV.U32 R8, RZ, RZ, R19 ;  /* 0x000000ffff087224 */ /* 0x000fe400078e0013 */
[----:B------:R-:W-:Y:S02]  /*3a110*/  IMAD.MOV.U32 R9, RZ, RZ, R20 ;  /* 0x000000ffff097224 */ /* 0x000fe400078e0014 */
[----:B------:R-:W-:-:S03]  /*3a120*/  IMAD.X R15, R15, 0x1, R0, P2 ;  /* 0x000000010f0f7824 */ /* 0x000fc600010e0600 */
[----:B------:R4:W-:Y:S04]  /*3a130*/  LDGSTS.E [R5+0x300], desc[UR60][R8.64], P0 ;  /* 0x0030000008057fae */ /* 0x0009e8000812187c */
[----:B------:R4:W-:Y:S04]  /*3a140*/  STL [R1+0x908], R15 ;  /* 0x0009080f01007387 */ /* 0x0009e80000100800 */
[----:B-1----:R-:W3:Y:S01]  /*3a150*/  LDL.LU R19, [R1+0x9a8] ;  /* 0x0009a80001137983 */ /* 0x002ee20000300800 */
[----:B----4-:R-:W-:Y:S02]  /*3a160*/  IMAD.MOV.U32 R8, RZ, RZ, R14 ;  /* 0x000000ffff087224 */ /* 0x010fe400078e000e */
[----:B------:R-:W-:-:S02]  /*3a170*/  IMAD.MOV.U32 R9, RZ, RZ, R15 ;  /* 0x000000ffff097224 */ /* 0x000fc400078e000f */
[----:B------:R-:W4:Y:S04]  /*3a180*/  LDL.LU R15, [R1+0x9ac] ;  /* 0x0009ac00010f7983 */ /* 0x000f280000300800 */
[----:B------:R-:W4:Y:S04]  /*3a190*/  LDL.LU R14, [R1+0x9c8] ;  /* 0x0009c800010e7983 */ /* 0x000f280000300800 */
[----:B------:R1:W-:Y:S01]  /*3a1a0*/  LDGSTS.E [R5+0x700], desc[UR60][R8.64], P0 ;  /* 0x0070000008057fae */ /* 0x0003e2000812187c */
[----:B--2---:R-:W-:-:S05]  /*3a1b0*/  IADD3 R13, P1, R13, R2, RZ ;  /* 0x000000020d0d7210 */ /* 0x004fca0007f3e0ff */
[----:B------:R-:W-:Y:S01]  /*3a1c0*/  IMAD.X R18, R18, 0x1, R0, P1 ;  /* 0x0000000112127824 */ /* 0x000fe200008e0600 */
[----:B------:R2:W-:Y:S01]  /*3a1d0*/  STL [R1+0x92c], R13 ;  /* 0x00092c0d01007387 */ /* 0x0005e20000100800 */
[----:B-1----:R-:W-:-:S03]  /*3a1e0*/  IMAD.MOV.U32 R8, RZ, RZ, R13 ;  /* 0x000000ffff087224 */ /* 0x002fc600078e000d */
[----:B------:R1:W-:Y:S01]  /*3a1f0*/  STL [R1+0x928], R18 ;  /* 0x0009281201007387 */ /* 0x0003e20000100800 */
[----:B------:R-:W-:-:S05]  /*3a200*/  IADD3 R11, P2, R11, R2, RZ ;  /* 0x000000020b0b7210 */ /* 0x000fca0007f5e0ff */
[----:B------:R-:W-:Y:S04]  /*3a210*/  STL [R1+0x94c], R11 ;  /* 0x00094c0b01007387 */ /* 0x000fe80000100800 */
[----:B--2---:R-:W2:Y:S01]  /*3a220*/  LDL.LU R13, [R1+0x9cc] ;  /* 0x0009cc00010d7983 */ /* 0x004ea20000300800 */
[----:B------:R-:W-:Y:S02]  /*3a230*/  IMAD.X R12, R12, 0x1, R0, P2 ;  /* 0x000000010c0c7824 */ /* 0x000fe400010e0600 */
[----:B------:R-:W-:-:S03]  /*3a240*/  IMAD.MOV.U32 R9, RZ, RZ, R18 ;  /* 0x000000ffff097224 */ /* 0x000fc600078e0012 */
[----:B------:R1:W-:Y:S04]  /*3a250*/  STL [R1+0x948], R12 ;  /* 0x0009480c01007387 */ /* 0x0003e80000100800 */
[----:B------:R-:W2:Y:S04]  /*3a260*/  LDL.LU R20, [R1+0x9e8] ;  /* 0x0009e80001147983 */ /* 0x000ea80000300800 */
[----:B------:R1:W-:Y:S04]  /*3a270*/  LDGSTS.E [R5+0xb00], desc[UR60][R8.64], P0 ;  /* 0x00b0000008057fae */ /* 0x0003e8000812187c */
[----:B-1----:R-:W2:Y:S01]  /*3a280*/  LDL.LU R18, [R1+0x9ec] ;  /* 0x0009ec0001127983 */ /* 0x002ea20000300800 */
[----:B------:R-:W-:Y:S01]  /*3a290*/  IMAD.MOV.U32 R8, RZ, RZ, R11 ;  /* 0x000000ffff087224 */ /* 0x000fe200078e000b */
[----:B------:R-:W-:Y:S01]  /*3a2a0*/  IADD3 R10, P1, R10, R2, RZ ;  /* 0x000000020a0a7210 */ /* 0x000fe20007f3e0ff */
[----:B------:R-:W-:-:S02]  /*3a2b0*/  IMAD.MOV.U32 R9, RZ, RZ, R12 ;  /* 0x000000ffff097224 */ /* 0x000fc400078e000c */
[----:B------:R-:W2:Y:S02]  /*3a2c0*/  LDL.LU R12, [R1+0xa08] ;  /* 0x000a0800010c7983 */ /* 0x000ea40000300800 */
[----:B------:R-:W-:Y:S02]  /*3a2d0*/  IMAD.X R17, R17, 0x1, R0, P1 ;  /* 0x0000000111117824 */ /* 0x000fe400008e0600 */
[----:B------:R-:W2:Y:S04]  /*3a2e0*/  LDL.LU R11, [R1+0xa0c] ;  /* 0x000a0c00010b7983 */ /* 0x000ea80000300800 */
[----:B------:R-:W-:Y:S04]  /*3a2f0*/  STL [R1+0x96c], R10 ;  /* 0x00096c0a01007387 */ /* 0x000fe80000100800 */
[----:B------:R1:W-:Y:S04]  /*3a300*/  LDGSTS.E [R5+0xf00], desc[UR60][R8.64], P0 ;  /* 0x00f0000008057fae */ /* 0x0003e8000812187c */
[----:B------:R3:W-:Y:S01]  /*3a310*/  STL [R1+0x968], R17 ;  /* 0x0009681101007387 */ /* 0x0007e20000100800 */
[----:B-1----:R-:W-:-:S02]  /*3a320*/  IMAD.MOV.U32 R9, RZ, RZ, R17 ;  /* 0x000000ffff097224 */ /* 0x002fc400078e0011 */
[----:B------:R-:W-:-:S05]  /*3a330*/  IMAD.MOV.U32 R8, RZ, RZ, R10 ;  /* 0x000000ffff087224 */ /* 0x000fca00078e000a */
[----:B------:R1:W-:Y:S01]  /*3a340*/  LDGSTS.E [R5+0x1300], desc[UR60][R8.64], P0 ;  /* 0x0130000008057fae */ /* 0x0003e2000812187c */
[----:B---3--:R-:W-:-:S05]  /*3a350*/  IADD3 R7, P2, R7, R2, RZ ;  /* 0x0000000207077210 */ /* 0x008fca0007f5e0ff */
[----:B------:R-:W-:Y:S01]  /*3a360*/  IMAD.X R16, R16, 0x1, R0, P2 ;  /* 0x0000000110107824 */ /* 0x000fe200010e0600 */
[----:B------:R-:W-:Y:S04]  /*3a370*/  STL [R1+0x98c], R7 ;  /* 0x00098c0701007387 */ /* 0x000fe80000100800 */
[----:B------:R-:W3:Y:S04]  /*3a380*/  LDL.LU R17, [R1+0xa28] ;  /* 0x000a280001117983 */ /* 0x000ee80000300800 */
[----:B------:R1:W-:Y:S04]  /*3a390*/  STL [R1+0x988], R16 ;  /* 0x0009881001007387 */ /* 0x0003e80000100800 */
[----:B------:R-:W3:Y:S01]  /*3a3a0*/  LDL.LU R10, [R1+0xa2c] ;  /* 0x000a2c00010a7983 */ /* 0x000ee20000300800 */
[----:B-1----:R-:W-:-:S02]  /*3a3b0*/  IMAD.MOV.U32 R9, RZ, RZ, R16 ;  /* 0x000000ffff097224 */ /* 0x002fc400078e0010 */
[----:B------:R-:W-:Y:S01]  /*3a3c0*/  IMAD.MOV.U32 R8, RZ, RZ, R7 ;  /* 0x000000ffff087224 */ /* 0x000fe200078e0007 */
[----:B------:R-:W3:Y:S04]  /*3a3d0*/  LDL.LU R16, [R1+0xa48] ;  /* 0x000a480001107983 */ /* 0x000ee80000300800 */
[----:B------:R-:W3:Y:S01]  /*3a3e0*/  LDL.LU R7, [R1+0xa4c] ;  /* 0x000a4c0001077983 */ /* 0x000ee20000300800 */
[----:B----4-:R-:W-:-:S03]  /*3a3f0*/  IADD3 R15, P1, R15, R2, RZ ;  /* 0x000000020f0f7210 */ /* 0x010fc60007f3e0ff */
[----:B------:R1:W-:Y:S01]  /*3a400*/  LDGSTS.E [R5+0x1700], desc[UR60][R8.64], P0 ;  /* 0x0170000008057fae */ /* 0x0003e2000812187c */
[----:B------:R-:W-:-:S03]  /*3a410*/  IADD3.X R19, R19, R0, RZ, P1, !PT ;  /* 0x0000000013137210 */ /* 0x000fc60000ffe4ff */
[----:B------:R-:W-:Y:S04]  /*3a420*/  STL [R1+0x9ac], R15 ;  /* 0x0009ac0f01007387 */ /* 0x000fe80000100800 */
[----:B------:R4:W-:Y:S01]  /*3a430*/  STL [R1+0x9a8], R19 ;  /* 0x0009a81301007387 */ /* 0x0009e20000100800 */
[----:B-1----:R-:W-:Y:S02]  /*3a440*/  IMAD.MOV.U32 R9, RZ, RZ, R19 ;  /* 0x000000ffff097224 */ /* 0x002fe400078e0013 */
[----:B------:R-:W-:-:S05]  /*3a450*/  IMAD.MOV.U32 R8, RZ, RZ, R15 ;  /* 0x000000ffff087224 */ /* 0x000fca00078e000f */
[----:B------:R1:W-:Y:S01]  /*3a460*/  LDGSTS.E [R5+0x1b00], desc[UR60][R8.64], P0 ;  /* 0x01b0000008057fae */ /* 0x0003e2000812187c */
[----:B--2---:R-:W-:-:S05]  /*3a470*/  IADD3 R13, P2, R13, R2, RZ ;  /* 0x000000020d0d7210 */ /* 0x004fca0007f5e0ff */
[----:B------:R-:W-:Y:S01]  /*3a480*/  IMAD.X R14, R14, 0x1, R0, P2 ;  /* 0x000000010e0e7824 */ /* 0x000fe200010e0600 */
[----:B------:R-:W-:Y:S04]  /*3a490*/  STL [R1+0x9cc], R13 ;  /* 0x0009cc0d01007387 */ /* 0x000fe80000100800 */
[----:B----4-:R-:W2:Y:S04]  /*3a4a0*/  LDL.LU R19, [R1+0xa68] ;  /* 0x000a680001137983 */ /* 0x010ea80000300800 */
[----:B------:R4:W-:Y:S04]  /*3a4b0*/  STL [R1+0x9c8], R14 ;  /* 0x0009c80e01007387 */ /* 0x0009e80000100800 */
[----:B------:R-:W2:Y:S01]  /*3a4c0*/  LDL.LU R15, [R1+0xa6c] ;  /* 0x000a6c00010f7983 */ /* 0x000ea20000300800 */
[----:B-1----:R-:W-:Y:S01]  /*3a4d0*/  IMAD.MOV.U32 R9, RZ, RZ, R14 ;  /* 0x000000ffff097224 */ /* 0x002fe200078e000e */
[----:B------:R-:W-:Y:S01]  /*3a4e0*/  IADD3 R18, P1, R18, R2, RZ ;  /* 0x0000000212127210 */ /* 0x000fe20007f3e0ff */
[----:B------:R-:W-:Y:S01]  /*3a4f0*/  IMAD.MOV.U32 R8, RZ, RZ, R13 ;  /* 0x000000ffff087224 */ /* 0x000fe200078e000d */
[----:B----4-:R-:W4:Y:S04]  /*3a500*/  LDL.LU R14, [R1+0xa88] ;  /* 0x000a8800010e7983 */ /* 0x010f280000300800 */
[----:B------:R-:W4:Y:S01]  /*3a510*/  LDL.LU R13, [R1+0xa8c] ;  /* 0x000a8c00010d7983 */ /* 0x000f220000300800 */
[----:B------:R-:W-:-:S03]  /*3a520*/  IMAD.X R20, R20, 0x1, R0, P1 ;  /* 0x0000000114147824 */ /* 0x000fc600008e0600 */
[----:B------:R1:W-:Y:S01]  /*3a530*/  LDGSTS.E [R5+0x1f00], desc[UR60][R8.64], P0 ;  /* 0x01f0000008057fae */ /* 0x0003e2000812187c */
[----:B------:R-:W-:-:S03]  /*3a540*/  IADD3 R11, P2, R11, R2, RZ ;  /* 0x000000020b0b7210 */ /* 0x000fc60007f5e0ff */
[----:B------:R1:W-:Y:S02]  /*3a550*/  STL [R1+0x9ec], R18 ;  /* 0x0009ec1201007387 */ /* 0x0003e40000100800 */
[----:B-1----:R-:W-:Y:S02]  /*3a560*/  IMAD.MOV.U32 R8, RZ, RZ, R18 ;  /* 0x000000ffff087224 */ /* 0x002fe400078e0012 */
[----:B------:R-:W-:Y:S02]  /*3a570*/  IMAD.MOV.U32 R9, RZ, RZ, R20 ;  /* 0x000000ffff097224 */ /* 0x000fe400078e0014 */
[----:B------:R-:W-:Y:S01]  /*3a580*/  IMAD.X R12, R12, 0x1, R0, P2 ;  /* 0x000000010c0c7824 */ /* 0x000fe200010e0600 */
[----:B------:R-:W-:Y:S04]  /*3a590*/  STL [R1+0x9e8], R20 ;  /* 0x0009e81401007387 */ /* 0x000fe80000100800 */
[----:B------:R-:W-:Y:S04]  /*3a5a0*/  STL [R1+0xa0c], R11 ;  /* 0x000a0c0b01007387 */ /* 0x000fe80000100800 */
[----:B------:R1:W-:Y:S04]  /*3a5b0*/  LDGSTS.E [R5+0x2300], desc[UR60][R8.64], P0 ;  /* 0x0230000008057fae */ /* 0x0003e8000812187c */
[----:B------:R1:W-:Y:S04]  /*3a5c0*/  STL [R1+0xa08], R12 ;  /* 0x000a080c01007387 */ /* 0x0003e80000100800 */
[----:B------:R-:W4:Y:S01]  /*3a5d0*/  LDL.LU R18, [R1+0xaa8] ;  /* 0x000aa80001127983 */ /* 0x000f220000300800 */
[----:B-1----:R-:W-:-:S02]  /*3a5e0*/  IMAD.MOV.U32 R8, RZ, RZ, R11 ;  /* 0x000000ffff087224 */ /* 0x002fc400078e000b */
[----:B------:R-:W-:Y:S02]  /*3a5f0*/  IMAD.MOV.U32 R9, RZ, RZ, R12 ;  /* 0x000000ffff097224 */ /* 0x000fe400078e000c */
[----:B------:R-:W4:Y:S04]  /*3a600*/  LDL.LU R12, [R1+0xaac] ;  /* 0x000aac00010c7983 */ /* 0x000f280000300800 */
[----:B------:R-:W4:Y:S04]  /*3a610*/  LDL.LU R11, [R1+0xac8] ;  /* 0x000ac800010b7983 */ /* 0x000f280000300800 */
[----:B------:R1:W-:Y:S01]  /*3a620*/  LDGSTS.E [R5+0x2700], desc[UR60][R8.64], P0 ;  /* 0x0270000008057fae */ /* 0x0003e2000812187c */
[----:B---3--:R-:W-:-:S05]  /*3a630*/  IADD3 R10, P1, R10, R2, RZ ;  /* 0x000000020a0a7210 */ /* 0x008fca0007f3e0ff */
[----:B------:R-:W-:Y:S01]  /*3a640*/  IMAD.X R17, R17, 0x1, R0, P1 ;  /* 0x0000000111117824 */ /* 0x000fe200008e0600 */
[----:B------:R3:W-:Y:S01]  /*3a650*/  STL [R1+0xa2c], R10 ;  /* 0x000a2c0a01007387 */ /* 0x0007e20000100800 */
[----:B------:R-:W-:-:S03]  /*3a660*/  IADD3 R7, P2, R7, R2, RZ ;  /* 0x0000000207077210 */ /* 0x000fc60007f5e0ff */
[----:B------:R3:W-:Y:S01]  /*3a670*/  STL [R1+0xa28], R17 ;  /* 0x000a281101007387 */ /* 0x0007e20000100800 */
[----:B-1----:R-:W-:-:S03]  /*3a680*/  IMAD.MOV.U32 R8, RZ, RZ, R10 ;  /* 0x000000ffff087224 */ /* 0x002fc600078e000a */
[----:B------:R1:W-:Y:S04]  /*3a690*/  STL [R1+0xa4c], R7 ;  /* 0x000a4c0701007387 */ /* 0x0003e80000100800 */
[----:B---3--:R-:W3:Y:S01]  /*3a6a0*/  LDL.LU R10, [R1+0xacc] ;  /* 0x000acc00010a7983 */ /* 0x008ee20000300800 */
[----:B------:R-:W-:Y:S02]  /*3a6b0*/  IMAD.MOV.U32 R9, RZ, RZ, R17 ;  /* 0x000000ffff097224 */ /* 0x000fe400078e0011 */
[----:B------:R-:W-:-:S03]  /*3a6c0*/  IMAD.X R16, R16, 0x1, R0, P2 ;  /* 0x0000000110107824 */ /* 0x000fc600010e0600 */
[----:B------:R1:W-:Y:S04]  /*3a6d0*/  LDGSTS.E [R5+0x2b00], desc[UR60][R8.64], P0 ;  /* 0x02b0000008057fae */ /* 0x0003e8000812187c */
[----:B------:R1:W-:Y:S04]  /*3a6e0*/  STL [R1+0xa48], R16 ;  /* 0x000a481001007387 */ /* 0x0003e80000100800 */
[----:B------:R-:W3:Y:S01]  /*3a6f0*/  LDL.LU R17, [R1+0xae8] ;  /* 0x000ae80001117983 */ /* 0x000ee20000300800 */
[----:B-1----:R-:W-:Y:S02]  /*3a700*/  IMAD.MOV.U32 R8, RZ, RZ, R7 ;  /* 0x000000ffff087224 */ /* 0x002fe400078e0007 */
[----:B------:R-:W-:Y:S01]  /*3a710*/  IMAD.MOV.U32 R9, RZ, RZ, R16 ;  /* 0x000000ffff097224 */ /* 0x000fe200078e0010 */
[----:B------:R-:W3:Y:S04]  /*3a720*/  LDL.LU R7, [R1+0xaec] ;  /* 0x000aec0001077983 */ /* 0x000ee80000300800 */
[----:B------:R-:W3:Y:S04]  /*3a730*/  LDL.LU R16, [R1+0xb08] ;  /* 0x000b080001107983 */ /* 0x000ee80000300800 */
[----:B------:R1:W-:Y:S01]  /*3a740*/  LDGSTS.E [R5+0x2f00], desc[UR60][R8.64], P0 ;  /* 0x02f0000008057fae */ /* 0x0003e2000812187c */
[----:B--2---:R-:W-:-:S05]  /*3a750*/  IADD3 R15, P1, R15, R2, RZ ;  /* 0x000000020f0f7210 */ /* 0x004fca0007f3e0ff */
[----:B------:R-:W-:Y:S01]  /*3a760*/  IMAD.X R19, R19, 0x1, R0, P1 ;  /* 0x0000000113137824 */ /* 0x000fe200008e0600 */
[----:B------:R2:W-:Y:S01]  /*3a770*/  STL [R1+0xa6c], R15 ;  /* 0x000a6c0f01007387 */ /* 0x0005e20000100800 */
[----:B----4-:R-:W-:-:S03]  /*3a780*/  IADD3 R13, P2, R13, R2, RZ ;  /* 0x000000020d0d7210 */ /* 0x010fc60007f5e0ff */
[----:B------:R4:W-:Y:S01]  /*3a790*/  STL [R1+0xa68], R19 ;  /* 0x000a681301007387 */ /* 0x0009e20000100800 */
[----:B-1----:R-:W-:-:S03]  /*3a7a0*/  IMAD.MOV.U32 R8, RZ, RZ, R15 ;  /* 0x000000ffff087224 */ /* 0x002fc600078e000f */
[----:B------:R-:W-:Y:S04]  /*3a7b0*/  STL [R1+0xa8c], R13 ;  /* 0x000a8c0d01007387 */ /* 0x000fe80000100800 */
[----:B--2---:R-:W2:Y:S01]  /*3a7c0*/  LDL.LU R15, [R1+0xb0c] ;  /* 0x000b0c00010f7983 */ /* 0x004ea20000300800 */
[----:B------:R-:W-:Y:S02]  /*3a7d0*/  IMAD.X R14, R14, 0x1, R0, P2 ;  /* 0x000000010e0e7824 */ /* 0x000fe400010e0600 */
[----:B------:R-:W-:-:S03]  /*3a7e0*/  IMAD.MOV.U32 R9, RZ, RZ, R19 ;  /* 0x000000ffff097224 */ /* 0x000fc600078e0013 */
[----:B------:R1:W-:Y:S04]  /*3a7f0*/  STL [R1+0xa88], R14 ;  /* 0x000a880e01007387 */ /* 0x0003e80000100800 */
[----:B------:R-:W2:Y:S04]  /*3a800*/  LDL.LU R20, [R1+0xb28] ;  /* 0x000b280001147983 */ /* 0x000ea80000300800 */
[----:B------:R1:W-:Y:S04]  /*3a810*/  LDGSTS.E [R5+0x3300], desc[UR60][R8.64], P0 ;  /* 0x0330000008057fae */ /* 0x0003e8000812187c */
[----:B----4-:R-:W4:Y:S01]  /*3a820*/  LDL.LU R19, [R1+0xb2c] ;  /* 0x000b2c0001137983 */ /* 0x010f220000300800 */
[----:B-1----:R-:W-:-:S02]  /*3a830*/  IMAD.MOV.U32 R8, RZ, RZ, R13 ;  /* 0x000000ffff087224 */ /* 0x002fc400078e000d */
[----:B------:R-:W-:Y:S02]  /*3a840*/  IMAD.MOV.U32 R9, RZ, RZ, R14 ;  /* 0x000000ffff097224 */ /* 0x000fe400078e000e */
[----:B------:R-:W4:Y:S04]  /*3a850*/  LDL.LU R14, [R1+0xb48] ;  /* 0x000b4800010e7983 */ /* 0x000f280000300800 */
[----:B------:R-:W4:Y:S01]  /*3a860*/  LDL.LU R13, [R1+0xb4c] ;  /* 0x000b4c00010d7983 */ /* 0x000f220000300800 */
[----:B------:R-:W-:-:S03]  /*3a870*/  IADD3 R12, P1, R12, R2, RZ ;  /* 0x000000020c0c7210 */ /* 0x000fc60007f3e0ff */
[----:B------:R1:W-:Y:S01]  /*3a880*/  LDGSTS.E [R5+0x3700], desc[UR60][R8.64], P0 ;  /* 0x0370000008057fae */ /* 0x0003e2000812187c */
[----:B------:R-:W-:-:S03]  /*3a890*/  IADD3.X R18, R18, R0, RZ, P1, !PT ;  /* 0x0000000012127210 */ /* 0x000fc60000ffe4ff */
[----:B------:R-:W-:Y:S04]  /*3a8a0*/  STL [R1+0xaac], R12 ;  /* 0x000aac0c01007387 */ /* 0x000fe80000100800 */
[----:B------:R3:W-:Y:S01]  /*3a8b0*/  STL [R1+0xaa8], R18 ;  /* 0x000aa81201007387 */ /* 0x0007e20000100800 */
[----:B-1----:R-:W-:Y:S02]  /*3a8c0*/  IMAD.MOV.U32 R9, RZ, RZ, R18 ;  /* 0x000000ffff097224 */ /* 0x002fe400078e0012 */
        /* <DEDUP_REMOVED lines=12> */
[----:B------:R-:W-:-:S03]  /*3a990*/  IADD3 R7, P1, R7, R2, RZ ;  /* 0x0000000207077210 */ /* 0x000fc60007f3e0ff */
[----:B------:R1:W-:Y:S02]  /*3a9a0*/  LDGSTS.E [R5+0x3f00], desc[UR60][R8.64], P0 ;  /* 0x03f0000008057fae */ /* 0x0003e4000812187c */
[----:B------:R-:W-:Y:S02]  /*3a9b0*/  IMAD.X R17, R17, 0x1, R0, P1 ;  /* 0x0000000111117824 */ /* 0x000fe400008e0600 */
        /* <DEDUP_REMOVED lines=8> */
[----:B------:R-:W2:Y:S04]  /*3aa40*/  LDL.LU R17, [R1+0xba8] ;  /* 0x000ba80001117983 */ /* 0x000ea80000300800 */
[----:B------:R4:W-:Y:S01]  /*3aa50*/  STL [R1+0xb08], R16 ;  /* 0x000b081001007387 */ /* 0x0009e20000100800 */
[----:B-1----:R-:W-:-:S03]  /*3aa60*/  IMAD.MOV.U32 R9, RZ, RZ, R16 ;  /* 0x000000ffff097224 */ /* 0x002fc600078e0010 */
[----:B------:R-:W2:Y:S01]  /*3aa70*/  LDL.LU R7, [R1+0xbac] ;  /* 0x000bac0001077983 */ /* 0x000ea20000300800 */
[----:B------:R-:W-:Y:S01]  /*3aa80*/  IMAD.MOV.U32 R8, RZ, RZ, R15 ;  /* 0x000000ffff087224 */ /* 0x000fe200078e000f */
[----:B----4-:R-:W-:Y:S02]  /*3aa90*/  IADD3 R19, P1, R19, R2, RZ ;  /* 0x0000000213137210 */ /* 0x010fe40007f3e0ff */
[----:B------:R-:W4:Y:S04]  /*3aaa0*/  LDL.LU R16, [R1+0xbc8] ;  /* 0x000bc80001107983 */ /* 0x000f280000300800 */
[----:B------:R-:W4:Y:S01]  /*3aab0*/  LDL.LU R15, [R1+0xbcc] ;  /* 0x000bcc00010f7983 */ /* 0x000f220000300800 */
[----:B------:R-:W-:-:S03]  /*3aac0*/  IMAD.X R20, R20, 0x1, R0, P1 ;  /* 0x0000000114147824 */ /* 0x000fc600008e0600 */
[----:B------:R1:W-:Y:S01]  /*3aad0*/  LDGSTS.E [R5+0x4700], desc[UR60][R8.64], P0 ;  /* 0x0470000008057fae */ /* 0x0003e2000812187c */
[----:B------:R-:W-:-:S03]  /*3aae0*/  IADD3 R13, P2, R13, R2, RZ ;  /* 0x000000020d0d7210 */ /* 0x000fc60007f5e0ff */
[----:B------:R1:W-:Y:S02]  /*3aaf0*/  STL [R1+0xb2c], R19 ;  /* 0x000b2c1301007387 */ /* 0x0003e40000100800 */
[----:B------:R-:W-:Y:S02]  /*3ab00*/  IMAD.X R14, R14, 0x1, R0, P2 ;  /* 0x000000010e0e7824 */ /* 0x000fe400010e0600 */
[----:B------:R-:W-:Y:S01]  /*3ab10*/  STL [R1+0xb28], R20 ;  /* 0x000b281401007387 */ /* 0x000fe20000100800 */
[----:B-1----:R-:W-:Y:S02]  /*3ab20*/  IMAD.MOV.U32 R8, RZ, RZ, R19 ;  /* 0x000000ffff087224 */ /* 0x002fe400078e0013 */
[----:B------:R-:W-:Y:S01]  /*3ab30*/  IMAD.MOV.U32 R9, RZ, RZ, R20 ;  /* 0x000000ffff097224 */ /* 0x000fe200078e0014 */
        /* <DEDUP_REMOVED lines=15> */
[----:B------:R-:W-:Y:S04]  /*3ac30*/  STL [R1+0xb8c], R10 ;  /* 0x000b8c0a01007387 */ /* 0x000fe80000100800 */
[----:B---3--:R-:W3:Y:S01]  /*3ac40*/  LDL.LU R12, [R1+0xc0c] ;  /* 0x000c0c00010c7983 */ /* 0x008ee20000300800 */
[----:B------:R-:W-:Y:S02]  /*3ac50*/  IMAD.MOV.U32 R9, RZ, RZ, R18 ;  /* 0x000000ffff097224 */ /* 0x000fe400078e0012 */
[----:B------:R-:W-:-:S03]  /*3ac60*/  IMAD.X R11, R11, 0x1, R0, P2 ;  /* 0x000000010b0b7824 */ /* 0x000fc600010e0600 */
[----:B------:R1:W-:Y:S04]  /*3ac70*/  LDGSTS.E [R5+0x5300], desc[UR60][R8.64], P0 ;  /* 0x0530000008057fae */ /* 0x0003e8000812187c */
[----:B------:R1:W-:Y:S04]  /*3ac80*/  STL [R1+0xb88], R11 ;  /* 0x000b880b01007387 */ /* 0x0003e80000100800 */
[----:B------:R-:W3:Y:S01]  /*3ac90*/  LDL.LU R18, [R1+0xc28] ;  /* 0x000c280001127983 */ /* 0x000ee20000300800 */
[----:B-1----:R-:W-:Y:S02]  /*3aca0*/  IMAD.MOV.U32 R8, RZ, RZ, R10 ;  /* 0x000000ffff087224 */ /* 0x002fe400078e000a */
[----:B------:R-:W-:-:S02]  /*3acb0*/  IMAD.MOV.U32 R9, RZ, RZ, R11 ;  /* 0x000000ffff097224 */ /* 0x000fc400078e000b */
[----:B------:R-:W3:Y:S04]  /*3acc0*/  LDL.LU R11, [R1+0xc2c] ;  /* 0x000c2c00010b7983 */ /* 0x000ee80000300800 */
[----:B------:R-:W3:Y:S04]  /*3acd0*/  LDL.LU R10, [R1+0xc48] ;  /* 0x000c4800010a7983 */ /* 0x000ee80000300800 */
[----:B------:R1:W-:Y:S01]  /*3ace0*/  LDGSTS.E [R5+0x5700], desc[UR60][R8.64], P0 ;  /* 0x0570000008057fae */ /* 0x0003e2000812187c */
[----:B--2---:R-:W-:-:S04]  /*3acf0*/  IADD3 R7, P1, R7, R2, RZ ;  /* 0x0000000207077210 */ /* 0x004fc80007f3e0ff */
[----:B------:R-:W-:Y:S01]  /*3ad00*/  IADD3.X R17, R17, R0, RZ, P1, !PT ;  /* 0x0000000011117210 */ /* 0x000fe20000ffe4ff */
        /* <DEDUP_REMOVED lines=10> */
[----:B----4-:R-:W4:Y:S04]  /*3adb0*/  LDL.LU R17, [R1+0xc6c] ;  /* 0x000c6c0001117983 */ /* 0x010f280000300800 */
[----:B------:R1:W-:Y:S01]  /*3adc0*/  LDGSTS.E [R5+0x5b00], desc[UR60][R8.64], P0 ;  /* 0x05b0000008057fae */ /* 0x0003e2000812187c */
[----:B------:R-:W-:Y:S01]  /*3add0*/  IADD3 R14, P1, R14, R2, RZ ;  /* 0x000000020e0e7210 */ /* 0x000fe20007f3e0ff */
[----:B-1----:R-:W-:-:S02]  /*3ade0*/  IMAD.MOV.U32 R8, RZ, RZ, R15 ;  /* 0x000000ffff087224 */ /* 0x002fc400078e000f */
[----:B------:R-:W-:Y:S02]  /*3adf0*/  IMAD.MOV.U32 R9, RZ, RZ, R16 ;  /* 0x000000ffff097224 */ /* 0x000fe400078e0010 */
[----:B------:R-:W-:Y:S01]  /*3ae00*/  IMAD.X R19, R19, 0x1, R0, P1 ;  /* 0x0000000113137824 */ /* 0x000fe200008e0600 */
[----:B------:R-:W4:Y:S04]  /*3ae10*/  LDL.LU R16, [R1+0xc88] ;  /* 0x000c880001107983 */ /* 0x000f280000300800 */
[----:B------:R-:W4:Y:S04]  /*3ae20*/  LDL.LU R15, [R1+0xc8c] ;  /* 0x000c8c00010f7983 */ /* 0x000f280000300800 */
        /* <DEDUP_REMOVED lines=10> */
[----:B------:R1:W-:Y:S02]  /*3aed0*/  STL [R1+0xc08], R13 ;  /* 0x000c080d01007387 */ /* 0x0003e40000100800 */
[----:B-1----:R-:W-:-:S02]  /*3aee0*/  IMAD.MOV.U32 R9, RZ, RZ, R13 ;  /* 0x000000ffff097224 */ /* 0x002fc400078e000d */
[----:B------:R-:W3:Y:S01]  /*3aef0*/  LDL.LU R14, [R1+0xcac] ;  /* 0x000cac00010e7983 */ /* 0x000ee20000300800 */
[----:B------:R-:W-:-:S03]  /*3af00*/  IMAD.MOV.U32 R8, RZ, RZ, R12 ;  /* 0x000000ffff087224 */ /* 0x000fc600078e000c */
        /* <DEDUP_REMOVED lines=14> */
[----:B------:R4:W-:Y:S04]  /*3aff0*/  STL [R1+0xc48], R10 ;  /* 0x000c480a01007387 */ /* 0x0009e80000100800 */
[----:B------:R-:W2:Y:S01]  /*3b000*/  LDL.LU R11, [R1+0xcec] ;  /* 0x000cec00010b7983 */ /* 0x000ea20000300800 */
[----:B-1----:R-:W-:Y:S01]  /*3b010*/  IMAD.MOV.U32 R9, RZ, RZ, R10 ;  /* 0x000000ffff097224 */ /* 0x002fe200078e000a */
[----:B----4-:R-:W-:Y:S01]  /*3b020*/  IADD3 R17, P1, R17, R2, RZ ;  /* 0x0000000211117210 */ /* 0x010fe20007f3e0ff */
[----:B------:R-:W-:Y:S01]  /*3b030*/  IMAD.MOV.U32 R8, RZ, RZ, R7 ;  /* 0x000000ffff087224 */ /* 0x000fe200078e0007 */
[----:B------:R-:W4:Y:S04]  /*3b040*/  LDL.LU R10, [R1+0xd08] ;  /* 0x000d0800010a7983 */ /* 0x000f280000300800 */
        /* <DEDUP_REMOVED lines=18> */
[----:B---3--:R-:W-:-:S04]  /*3b170*/  IADD3 R14, P1, R14, R2, RZ ;  /* 0x000000020e0e7210 */ /* 0x008fc80007f3e0ff */
[----:B------:R-:W-:Y:S01]  /*3b180*/  IADD3.X R19, R19, R0, RZ, P1, !PT ;  /* 0x0000000013137210 */ /* 0x000fe20000ffe4ff */
        /* <DEDUP_REMOVED lines=71> */
[----:B------:R-:W-:-:S03]  /*3b600*/  IADD3.X R20, R20, R0, RZ, P1, !PT ;  /* 0x0000000014147210 */ /* 0x000fc60000ffe4ff */
[----:B------:R1:W-:Y:S01]  /*3b610*/  LDGSTS.E [R5+0x21700], desc[UR60][R8.64], P0 ;  /* 0x2170000008057fae */ /* 0x0003e2000812187c */
[----:B------:R-:W-:-:S03]  /*3b620*/  IADD3 R7, P2, R7, R2, RZ ;  /* 0x0000000207077210 */ /* 0x000fc60007f5e0ff */
[----:B------:R-:W-:Y:S02]  /*3b630*/  STL [R1+0xdac], R18 ;  /* 0x000dac1201007387 */ /* 0x000fe40000100800 */
[----:B------:R-:W-:Y:S02]  /*3b640*/  IMAD.X R10, R10, 0x1, R0, P2 ;  /* 0x000000010a0a7824 */ /* 0x000fe400010e0600 */
[----:B------:R-:W-:Y:S01]  /*3b650*/  STL [R1+0xda8], R20 ;  /* 0x000da81401007387 */ /* 0x000fe20000100800 */
[----:B-1----:R-:W-:Y:S02]  /*3b660*/  IMAD.MOV.U32 R8, RZ, RZ, R18 ;  /* 0x000000ffff087224 */ /* 0x002fe400078e0012 */
[----:B------:R-:W-:Y:S01]  /*3b670*/  IMAD.MOV.U32 R9, RZ, RZ, R20 ;  /* 0x000000ffff097224 */ /* 0x000fe200078e0014 */
[----:B------:R-:W-:Y:S04]  /*3b680*/  STL [R1+0xdcc], R7 ;  /* 0x000dcc0701007387 */ /* 0x000fe80000100800 */
[----:B------:R1:W-:Y:S04]  /*3b690*/  LDGSTS.E [R5+0x21b00], desc[UR60][R8.64], P0 ;  /* 0x21b0000008057fae */ /* 0x0003e8000812187c */
[----:B------:R1:W-:Y:S02]  /*3b6a0*/  STL [R1+0xdc8], R10 ;  /* 0x000dc80a01007387 */ /* 0x0003e40000100800 */
[----:B-1----:R-:W-:-:S02]  /*3b6b0*/  IMAD.MOV.U32 R8, RZ, RZ, R7 ;  /* 0x000000ffff087224 */ /* 0x002fc400078e0007 */
[----:B------:R-:W-:Y:S02]  /*3b6c0*/  IMAD.MOV.U32 R9, RZ, RZ, R10 ;  /* 0x000000ffff097224 */ /* 0x000fe400078e000a */
[----:B------:R-:W4:Y:S04]  /*3b6d0*/  LDL.LU R10, [R1+0xe68] ;  /* 0x000e6800010a7983 */ /* 0x000f280000300800 */
[----:B------:R-:W4:Y:S04]  /*3b6e0*/  LDL.LU R7, [R1+0xe6c] ;  /* 0x000e6c0001077983 */ /* 0x000f280000300800 */
[----:B------:R-:W4:Y:S04]  /*3b6f0*/  LDL.LU R18, [R1+0xe88] ;  /* 0x000e880001127983 */ /* 0x000f280000300800 */
[----:B------:R1:W-:Y:S01]  /*3b700*/  LDGSTS.E [R5+0x21f00], desc[UR60][R8.64], P0 ;  /* 0x21f0000008057fae */ /* 0x0003e2000812187c */
[----:B---3--:R-:W-:-:S05]  /*3b710*/  IADD3 R16, P1, R16, R2, RZ ;  /* 0x0000000210107210 */ /* 0x008fca0007f3e0ff */
[----:B------:R-:W-:Y:S01]  /*3b720*/  IMAD.X R17, R17, 0x1, R0, P1 ;  /* 0x0000000111117824 */ /* 0x000fe200008e0600 */
[----:B------:R-:W-:Y:S01]  /*3b730*/  STL [R1+0xdec], R16 ;  /* 0x000dec1001007387 */ /* 0x000fe20000100800 */
        /* <DEDUP_REMOVED lines=26> */
[----:B------:R1:W-:Y:S04]  /*3b8e0*/  LDGSTS.E [R5+0x22b00], desc[UR60][R8.64], P0 ;  /* 0x22b0000008057fae */ /* 0x0003e8000812187c */
[----:B------:R-:W2:Y:S04]  /*3b8f0*/  LDL.LU R20, [R1+0xee8] ;  /* 0x000ee80001147983 */ /* 0x000ea80000300800 */
        /* <DEDUP_REMOVED lines=16> */
[----:B------:R-:W3:Y:S01]  /*3ba00*/  LDL.LU R10, [R1+0xf28] ;  /* 0x000f2800010a7983 */ /* 0x000ee20000300800 */
[----:B-1----:R-:W-:-:S03]  /*3ba10*/  IMAD.MOV.U32 R9, RZ, RZ, R18 ;  /* 0x000000ffff097224 */ /* 0x002fc600078e0012 */
[----:B------:R1:W-:Y:S01]  /*3ba20*/  STL [R1+0xe88], R18 ;  /* 0x000e881201007387 */ /* 0x0003e20000100800 */
[----:B------:R-:W-:-:S03]  /*3ba30*/  IMAD.MOV.U32 R8, RZ, RZ, R17 ;  /* 0x000000ffff087224 */ /* 0x000fc600078e0011 */
[----:B------:R-:W3:Y:S01]  /*3ba40*/  LDL.LU R7, [R1+0xf2c] ;  /* 0x000f2c0001077983 */ /* 0x000ee20000300800 */
[----:B------:R-:W-:-:S03]  /*3ba50*/  IADD3 R15, P1, R15, R2, RZ ;  /* 0x000000020f0f7210 */ /* 0x000fc60007f3e0ff */
[----:B------:R1:W-:Y:S04]  /*3ba60*/  LDGSTS.E [R5+0x23700], desc[UR60][R8.64], P0 ;  /* 0x2370000008057fae */ /* 0x0003e8000812187c */
[----:B-1----:R-:W3:Y:S04]  /*3ba70*/  LDL.LU R18, [R1+0xf48] ;  /* 0x000f480001127983 */ /* 0x002ee80000300800 */
[----:B------:R-:W3:Y:S01]  /*3ba80*/  LDL.LU R17, [R1+0xf4c] ;  /* 0x000f4c0001117983 */ /* 0x000ee20000300800 */
[----:B------:R-:W-:-:S03]  /*3ba90*/  IADD3.X R16, R16, R0, RZ, P1, !PT ;  /* 0x0000000010107210 */ /* 0x000fc60000ffe4ff */
[----:B------:R-:W-:Y:S01]  /*3baa0*/  STL [R1+0xeac], R15 ;  /* 0x000eac0f01007387 */ /* 0x000fe20000100800 */
[----:B------:R-:W-:Y:S02]  /*3bab0*/  IMAD.MOV.U32 R8, RZ, RZ, R15 ;  /* 0x000000ffff087224 */ /* 0x000fe400078e000f */
[----:B------:R-:W-:Y:S01]  /*3bac0*/  IMAD.MOV.U32 R9, RZ, RZ, R16 ;  /* 0x000000ffff097224 */ /* 0x000fe200078e0010 */
[----:B------:R1:W-:Y:S04]  /*3bad0*/  STL [R1+0xea8], R16 ;  /* 0x000ea81001007387 */ /* 0x0003e80000100800 */
[----:B------:R1:W-:Y:S01]  /*3bae0*/  LDGSTS.E [R5+0x23b00], desc[UR60][R8.64], P0 ;  /* 0x23b0000008057fae */ /* 0x0003e2000812187c */
[----:B--2---:R-:W-:-:S05]  /*3baf0*/  IADD3 R13, P2, R13, R2, RZ ;  /* 0x000000020d0d7210 */ /* 0x004fca0007f5e0ff */
[----:B------:R-:W-:Y:S01]  /*3bb00*/  IMAD.X R14, R14, 0x1, R0, P2 ;  /* 0x000000010e0e7824 */ /* 0x000fe200010e0600 */
[----:B------:R-:W-:Y:S04]  /*3bb10*/  STL [R1+0xecc], R13 ;  /* 0x000ecc0d01007387 */ /* 0x000fe80000100800 */
[----:B-1----:R-:W2:Y:S04]  /*3bb20*/  LDL.LU R16, [R1+0xf68] ;  /* 0x000f680001107983 */ /* 0x002ea80000300800 */
[----:B------:R1:W-:Y:S04]  /*3bb30*/  STL [R1+0xec8], R14 ;  /* 0x000ec80e01007387 */ /* 0x0003e80000100800 */
[----:B------:R-:W2:Y:S01]  /*3bb40*/  LDL.LU R15, [R1+0xf6c] ;  /* 0x000f6c00010f7983 */ /* 0x000ea20000300800 */
[----:B------:R-:W-:Y:S01]  /*3bb50*/  IMAD.MOV.U32 R9, RZ, RZ, R14 ;  /* 0x000000ffff097224 */ /* 0x000fe200078e000e */
[-C--:B----4-:R-:W-:Y:S01]  /*3bb60*/  IADD3 R19, P1, R19, R2.reuse, RZ ;  /* 0x0000000213137210 */ /* 0x090fe20007f3e0ff */
[----:B------:R-:W-:Y:S01]  /*3bb70*/  IMAD.MOV.U32 R8, RZ, RZ, R13 ;  /* 0x000000ffff087224 */ /* 0x000fe200078e000d */
[----:B-1----:R-:W4:Y:S04]  /*3bb80*/  LDL.LU R14, [R1+0xf88] ;  /* 0x000f8800010e7983 */ /* 0x002f280000300800 */
[----:B------:R-:W4:Y:S01]  /*3bb90*/  LDL.LU R13, [R1+0xf8c] ;  /* 0x000f8c00010d7983 */ /* 0x000f220000300800 */
[----:B------:R-:W-:Y:S01]  /*3bba0*/  IMAD.X R20, R20, 0x1, R0, P1 ;  /* 0x0000000114147824 */ /* 0x000fe200008e0600 */
[----:B------:R-:W-:-:S02]  /*3bbb0*/  IADD3 R11, P2, R11, R2, RZ ;  /* 0x000000020b0b7210 */ /* 0x000fc40007f5e0ff */
[----:B------:R1:W-:Y:S03]  /*3bbc0*/  LDGSTS.E [R5+0x23f00], desc[UR60][R8.64], P0 ;  /* 0x23f0000008057fae */ /* 0x0003e6000812187c */
[----:B------:R-:W-:Y:S01]  /*3bbd0*/  IMAD.X R12, R12, 0x1, R0, P2 ;  /* 0x000000010c0c7824 */ /* 0x000fe200010e0600 */
[----:B------:R-:W-:Y:S01]  /*3bbe0*/  STL [R1+0xeec], R19 ;  /* 0x000eec1301007387 */ /* 0x000fe20000100800 */
[----:B-1----:R-:W-:Y:S02]  /*3bbf0*/  IMAD.MOV.U32 R8, RZ, RZ, R19 ;  /* 0x000000ffff087224 */ /* 0x002fe400078e0013 */
[----:B------:R-:W-:Y:S01]  /*3bc00*/  IMAD.MOV.U32 R9, RZ, RZ, R20 ;  /* 0x000000ffff097224 */ /* 0x000fe200078e0014 */
[----:B------:R-:W-:Y:S04]  /*3bc10*/  STL [R1+0xee8], R20 ;  /* 0x000ee81401007387 */ /* 0x000fe80000100800 */
[----:B------:R1:W-:Y:S04]  /*3bc20*/  LDGSTS.E [R5+0x24300], desc[UR60][R8.64], P0 ;  /* 0x2430000008057fae */ /* 0x0003e8000812187c */
[----:B------:R-:W-:Y:S04]  /*3bc30*/  STL [R1+0xf0c], R11 ;  /* 0x000f0c0b01007387 */ /* 0x000fe80000100800 */
[----:B------:R1:W-:Y:S02]  /*3bc40*/  STL [R1+0xf08], R12 ;  /* 0x000f080c01007387 */ /* 0x0003e40000100800 */
[----:B-1----:R-:W-:-:S02]  /*3bc50*/  IMAD.MOV.U32 R8, RZ, RZ, R11 ;  /* 0x000000ffff087224 */ /* 0x002fc400078e000b */
[----:B------:R-:W-:Y:S02]  /*3bc60*/  IMAD.MOV.U32 R9, RZ, RZ, R12 ;  /* 0x000000ffff097224 */ /* 0x000fe400078e000c */
        /* <DEDUP_REMOVED lines=8> */
[----:B-1----:R-:W-:Y:S02]  /*3bcf0*/  IMAD.MOV.U32 R9, RZ, RZ, R10 ;  /* 0x000000ffff097224 */ /* 0x002fe400078e000a */
[----:B------:R-:W-:Y:S01]  /*3bd00*/  IMAD.X R18, R18, 0x1, R0, P2 ;  /* 0x0000000112127824 */ /* 0x000fe200010e0600 */
[----:B------:R-:W-:Y:S01]  /*3bd10*/  STL [R1+0xf4c], R17 ;  /* 0x000f4c1101007387 */ /* 0x000fe20000100800 */
[----:B------:R-:W-:-:S03]  /*3bd20*/  IMAD.MOV.U32 R8, RZ, RZ, R7 ;  /* 0x000000ffff087224 */ /* 0x000fc600078e0007 */
[----:B---3--:R-:W3:Y:S04]  /*3bd30*/  LDL.LU R10, [R1+0xfc8] ;  /* 0x000fc800010a7983 */ /* 0x008ee80000300800 */
[----:B------:R1:W-:Y:S04]  /*3bd40*/  STL [R1+0xf48], R18 ;  /* 0x000f481201007387 */ /* 0x0003e80000100800 */
[----:B------:R-:W3:Y:S04]  /*3bd50*/  LDL.LU R7, [R1+0xfcc] ;  /* 0x000fcc0001077983 */ /* 0x000ee80000300800 */
[----:B------:R-:W3:Y:S04]  /*3bd60*/  LDL.LU R152, [R1+0xfe8] ;  /* 0x000fe80001987983 */ /* 0x000ee80000300800 */
[----:B------:R1:W-:Y:S02]  /*3bd70*/  LDGSTS.E [R5+0x24b00], desc[UR60][R8.64], P0 ;  /* 0x24b0000008057fae */ /* 0x0003e4000812187c */
[----:B-1----:R-:W-:-:S02]  /*3bd80*/  IMAD.MOV.U32 R8, RZ, RZ, R17 ;  /* 0x000000ffff087224 */ /* 0x002fc400078e0011 */
[----:B------:R-:W-:-:S05]  /*3bd90*/  IMAD.MOV.U32 R9, RZ, RZ, R18 ;  /* 0x000000ffff097224 */ /* 0x000fca00078e0012 */
[----:B------:R1:W-:Y:S01]  /*3bda0*/  LDGSTS.E [R5+0x24f00], desc[UR60][R8.64], P0 ;  /* 0x24f0000008057fae */ /* 0x0003e2000812187c */
[----:B--2---:R-:W-:-:S05]  /*3bdb0*/  IADD3 R15, P1, R15, R2, RZ ;  /* 0x000000020f0f7210 */ /* 0x004fca0007f3e0ff */
[----:B------:R-:W-:Y:S01]  /*3bdc0*/  IMAD.X R16, R16, 0x1, R0, P1 ;  /* 0x0000000110107824 */ /* 0x000fe200008e0600 */
[----:B------:R-:W-:Y:S01]  /*3bdd0*/  STL [R1+0xf6c], R15 ;  /* 0x000f6c0f01007387 */ /* 0x000fe20000100800 */
[----:B----4-:R-:W-:-:S03]  /*3bde0*/  IADD3 R13, P2, R13, R2, RZ ;  /* 0x000000020d0d7210 */ /* 0x010fc60007f5e0ff */
[----:B------:R2:W-:Y:S02]  /*3bdf0*/  STL [R1+0xf68], R16 ;  /* 0x000f681001007387 */ /* 0x0005e40000100800 */
[----:B------:R-:W-:Y:S02]  /*3be00*/  IMAD.X R14, R14, 0x1, R0, P2 ;  /* 0x000000010e0e7824 */ /* 0x000fe400010e0600 */
[----:B------:R-:W-:Y:S04]  /*3be10*/  STL [R1+0xf8c], R13 ;  /* 0x000f8c0d01007387 */ /* 0x000fe80000100800 */
[----:B------:R-:W4:Y:S04]  /*3be20*/  LDL.LU R23, [R1+0xfec] ;  /* 0x000fec0001177983 */ /* 0x000f280000300800 */
[----:B------:R3:W-:Y:S04]  /*3be30*/  STL [R1+0xf88], R14 ;  /* 0x000f880e01007387 */ /* 0x0007e80000100800 */
[----:B------:R-:W4:Y:S04]  /*3be40*/  LDL.LU R22, [R1+0x1008] ;  /* 0x0010080001167983 */ /* 0x000f280000300800 */
[----:B------:R-:W4:Y:S04]  /*3be50*/  LDL.LU R21, [R1+0x100c] ;  /* 0x00100c0001157983 */ /* 0x000f280000300800 */
[----:B------:R-:W4:Y:S04]  /*3be60*/  LDL.LU R20, [R1+0x1028] ;  /* 0x0010280001147983 */ /* 0x000f280000300800 */
[----:B------:R-:W4:Y:S01]  /*3be70*/  LDL.LU R19, [R1+0x102c] ;  /* 0x00102c0001137983 */ /* 0x000f220000300800 */
[----:B-1----:R-:W-:-:S03]  /*3be80*/  IMAD.MOV.U32 R9, RZ, RZ, R16 ;  /* 0x000000ffff097224 */ /* 0x002fc600078e0010 */
[----:B------:R-:W4:Y:S04]  /*3be90*/  LDL.LU R18, [R1+0x1048] ;  /* 0x0010480001127983 */ /* 0x000f280000300800 */
[----:B------:R-:W4:Y:S01]  /*3bea0*/  LDL.LU R17, [R1+0x104c] ;  /* 0x00104c0001117983 */ /* 0x000f220000300800 */
[----:B------:R-:W-:-:S03]  /*3beb0*/  IMAD.MOV.U32 R8, RZ, RZ, R15 ;  /* 0x000000ffff087224 */ /* 0x000fc600078e000f */
[----:B--2---:R-:W2:Y:S01]  /*3bec0*/  LDL.LU R16, [R1+0x1068] ;  /* 0x0010680001107983 */ /* 0x004ea20000300800 */
[----:B------:R-:W-:-:S03]  /*3bed0*/  IADD3 R11, P1, R11, R2, RZ ;  /* 0x000000020b0b7210 */ /* 0x000fc60007f3e0ff */
[----:B------:R1:W-:Y:S01]  /*3bee0*/  LDGSTS.E [R5+0x25300], desc[UR60][R8.64], P0 ;  /* 0x2530000008057fae */ /* 0x0003e2000812187c */
[----:B------:R-:W-:-:S03]  /*3bef0*/  IADD3.X R12, R12, R0, RZ, P1, !PT ;  /* 0x000000000c0c7210 */ /* 0x000fc60000ffe4ff */
[----:B------:R-:W-:Y:S04]  /*3bf00*/  STL [R1+0xfac], R11 ;  /* 0x000fac0b01007387 */ /* 0x000fe80000100800 */
[----:B------:R3:W-:Y:S01]  /*3bf10*/  STL [R1+0xfa8], R12 ;  /* 0x000fa80c01007387 */ /* 0x0007e20000100800 */
[----:B-1----:R-:W-:Y:S02]  /*3bf20*/  IMAD.MOV.U32 R8, RZ, RZ, R13 ;  /* 0x000000ffff087224 */ /* 0x002fe400078e000d */
[----:B------:R-:W-:-:S05]  /*3bf30*/  IMAD.MOV.U32 R9, RZ, RZ, R14 ;  /* 0x000000ffff097224 */ /* 0x000fca00078e000e */
[----:B------:R1:W-:Y:S02]  /*3bf40*/  LDGSTS.E [R5+0x25700], desc[UR60][R8.64], P0 ;  /* 0x2570000008057fae */ /* 0x0003e4000812187c */
        /* <DEDUP_REMOVED lines=8> */
[----:B------:R-:W2:Y:S04]  /*3bfd0*/  LDL.LU R14, [R1+0x1088] ;  /* 0x00108800010e7983 */ /* 0x000ea80000300800 */
[----:B------:R-:W2:Y:S04]  /*3bfe0*/  LDL.LU R13, [R1+0x108c] ;  /* 0x00108c00010d7983 */ /* 0x000ea80000300800 */
[----:B------:R-:W2:Y:S04]  /*3bff0*/  LDL.LU R12, [R1+0x10a8] ;  /* 0x0010a800010c7983 */ /* 0x000ea80000300800 */
[----:B------:R-:W2:Y:S01]  /*3c000*/  LDL.LU R11, [R1+0x10ac] ;  /* 0x0010ac00010b7983 */ /* 0x000ea20000300800 */
[----:B-1----:R-:W-:-:S02]  /*3c010*/  IMAD.MOV.U32 R9, RZ, RZ, R10 ;  /* 0x000000ffff097224 */ /* 0x002fc400078e000a */
[----:B------:R-:W-:Y:S01]  /*3c020*/  IMAD.MOV.U32 R8, RZ, RZ, R7 ;  /* 0x000000ffff087224 */ /* 0x000fe200078e0007 */
[----:B------:R-:W2:Y:S04]  /*3c030*/  LDL.LU R10, [R1+0x10c8] ;  /* 0x0010c800010a7983 */ /* 0x000ea80000300800 */
[----:B------:R-:W2:Y:S04]  /*3c040*/  LDL.LU R7, [R1+0x10cc] ;  /* 0x0010cc0001077983 */ /* 0x000ea80000300800 */
[----:B------:R1:W-:Y:S01]  /*3c050*/  LDGSTS.E [R5+0x25f00], desc[UR60][R8.64], P0 ;  /* 0x25f0000008057fae */ /* 0x0003e2000812187c */
[----:B----4-:R-:W-:-:S05]  /*3c060*/  IADD3 R23, P1, R23, R2, RZ ;  /* 0x0000000217177210 */ /* 0x010fca0007f3e0ff */
[----:B------:R-:W-:Y:S02]  /*3c070*/  IMAD.X R152, R152, 0x1, R0, P1 ;  /* 0x0000000198987824 */ /* 0x000fe400008e0600 */
[----:B-1----:R-:W-:Y:S02]  /*3c080*/  IMAD.MOV.U32 R8, RZ, RZ, R23 ;  /* 0x000000ffff087224 */ /* 0x002fe400078e0017 */
[----:B------:R-:W-:Y:S01]  /*3c090*/  IMAD.MOV.U32 R9, RZ, RZ, R152 ;  /* 0x000000ffff097224 */ /* 0x000fe200078e0098 */
[----:B------:R-:W-:-:S04]  /*3c0a0*/  IADD3 R21, P2, R21, R2, RZ ;  /* 0x0000000215157210 */ /* 0x000fc80007f5e0ff */
[----:B------:R1:W-:Y:S01]  /*3c0b0*/  LDGSTS.E [R5+0x26300], desc[UR60][R8.64], P0 ;  /* 0x2630000008057fae */ /* 0x0003e2000812187c */
[----:B------:R-:W-:Y:S01]  /*3c0c0*/  IMAD.X R22, R22, 0x1, R0, P2 ;  /* 0x0000000116167824 */ /* 0x000fe200010e0600 */
[-C--:B------:R-:W-:Y:S01]  /*3c0d0*/  IADD3 R19, P1, R19, R2.reuse, RZ ;  /* 0x0000000213137210 */ /* 0x080fe20007f3e0ff */
[----:B-1----:R-:W-:Y:S02]  /*3c0e0*/  IMAD.MOV.U32 R8, RZ, RZ, R21 ;  /* 0x000000ffff087224 */ /* 0x002fe400078e0015 */
[----:B------:R-:W-:Y:S01]  /*3c0f0*/  IMAD.MOV.U32 R9, RZ, RZ, R22 ;  /* 0x000000ffff097224 */ /* 0x000fe200078e0016 */
[----:B------:R-:W-:Y:S01]  /*3c100*/  IADD3 R17, P2, R17, R2, RZ ;  /* 0x0000000211117210 */ /* 0x000fe20007f5e0ff */
[----:B------:R-:W-:-:S03]  /*3c110*/  IMAD.X R20, R20, 0x1, R0, P1 ;  /* 0x0000000114147824 */ /* 0x000fc600008e0600 */
[----:B------:R1:W-:Y:S01]  /*3c120*/  LDGSTS.E [R5+0x26700], desc[UR60][R8.64], P0 ;  /* 0x2670000008057fae */ /* 0x0003e2000812187c */
[----:B------:R-:W-:Y:S02]  /*3c130*/  IMAD.X R18, R18, 0x1, R0, P2 ;  /* 0x0000000112127824 */ /* 0x000fe400010e0600 */
[----:B-1----:R-:W-:Y:S02]  /*3c140*/  IMAD.MOV.U32 R8, RZ, RZ, R19 ;  /* 0x000000ffff087224 */ /* 0x002fe400078e0013 */
[----:B------:R-:W-:-:S05]  /*3c150*/  IMAD.MOV.U32 R9, RZ, RZ, R20 ;  /* 0x000000ffff097224 */ /* 0x000fca00078e0014 */
[----:B------:R1:W-:Y:S02]  /*3c160*/  LDGSTS.E [R5+0x26b00], desc[UR60][R8.64], P0 ;  /* 0x26b0000008057fae */ /* 0x0003e4000812187c */
[----:B-1----:R-:W-:Y:S02]  /*3c170*/  IMAD.MOV.U32 R8, RZ, RZ, R17 ;  /* 0x000000ffff087224 */ /* 0x002fe400078e0011 */
[----:B------:R-:W-:-:S05]  /*3c180*/  IMAD.MOV.U32 R9, RZ, RZ, R18 ;  /* 0x000000ffff097224 */ /* 0x000fca00078e0012 */
[----:B------:R1:W-:Y:S04]  /*3c190*/  LDGSTS.E [R5+0x26f00], desc[UR60][R8.64], P0 ;  /* 0x26f0000008057fae */ /* 0x0003e8000812187c */
[----:B------:R4:W-:Y:S04]  /*3c1a0*/  STL [R1+0xfec], R23 ;  /* 0x000fec1701007387 */ /* 0x0009e80000100800 */
[----:B------:R4:W-:Y:S04]  /*3c1b0*/  STL [R1+0xfe8], R152 ;  /* 0x000fe89801007387 */ /* 0x0009e80000100800 */
[----:B------:R4:W-:Y:S04]  /*3c1c0*/  STL [R1+0x100c], R21 ;  /* 0x00100c1501007387 */ /* 0x0009e80000100800 */
[----:B------:R4:W-:Y:S04]  /*3c1d0*/  STL [R1+0x1008], R22 ;  /* 0x0010081601007387 */ /* 0x0009e80000100800 */
[----:B------:R4:W-:Y:S04]  /*3c1e0*/  STL [R1+0x102c], R19 ;  /* 0x00102c1301007387 */ /* 0x0009e80000100800 */
[----:B------:R4:W-:Y:S04]  /*3c1f0*/  STL [R1+0x1028], R20 ;  /* 0x0010281401007387 */ /* 0x0009e80000100800 */
[----:B------:R4:W-:Y:S04]  /*3c200*/  STL [R1+0x104c], R17 ;  /* 0x00104c1101007387 */ /* 0x0009e80000100800 */
[----:B------:R4:W-:Y:S01]  /*3c210*/  STL [R1+0x1048], R18 ;  /* 0x0010481201007387 */ /* 0x0009e20000100800 */
[----:B------:R-:W-:Y:S01]  /*3c220*/  VIADD R174, R174, 0x1 ;  /* 0x00000001aeae7836 */ /* 0x000fe20000000000 */
[----:B---3--:R-:W-:-:S05]  /*3c230*/  IADD3 R15, P1, R15, R2, RZ ;  /* 0x000000020f0f7210 */ /* 0x008fca0007f3e0ff */
[----:B--2---:R-:W-:Y:S02]  /*3c240*/  IMAD.X R16, R16, 0x1, R0, P1 ;  /* 0x0000000110107824 */ /* 0x004fe400008e0600 */
[----:B-1----:R-:W-:Y:S02]  /*3c250*/  IMAD.MOV.U32 R8, RZ, RZ, R15 ;  /* 0x000000ffff087224 */ /* 0x002fe400078e000f */
[----:B------:R-:W-:Y:S01]  /*3c260*/  IMAD.MOV.U32 R9, RZ, RZ, R16 ;  /* 0x000000ffff097224 */ /* 0x000fe200078e0010 */
[----:B------:R-:W-:-:S04]  /*3c270*/  IADD3 R13, P2, R13, R2, RZ ;  /* 0x000000020d0d7210 */ /* 0x000fc80007f5e0ff */
[----:B------:R1:W-:Y:S01]  /*3c280*/  LDGSTS.E [R5+0x27300], desc[UR60][R8.64], P0 ;  /* 0x2730000008057fae */ /* 0x0003e2000812187c */
[----:B------:R-:W-:Y:S01]  /*3c290*/  IMAD.X R14, R14, 0x1, R0, P2 ;  /* 0x000000010e0e7824 */ /* 0x000fe200010e0600 */
[----:B------:R-:W-:-:S04]  /*3c2a0*/  IADD3 R11, P1, R11, R2, RZ ;  /* 0x000000020b0b7210 */ /* 0x000fc80007f3e0ff */
[----:B------:R-:W-:Y:S01]  /*3c2b0*/  IADD3.X R12, R12, R0, RZ, P1, !PT ;  /* 0x000000000c0c7210 */ /* 0x000fe20000ffe4ff */
[----:B-1----:R-:W-:Y:S02]  /*3c2c0*/  IMAD.MOV.U32 R8, RZ, RZ, R13 ;  /* 0x000000ffff087224 */ /* 0x002fe400078e000d */
[----:B------:R-:W-:Y:S01]  /*3c2d0*/  IMAD.MOV.U32 R9, RZ, RZ, R14 ;  /* 0x000000ffff097224 */ /* 0x000fe200078e000e */
[----:B------:R-:W-:Y:S01]  /*3c2e0*/  IADD3 R7, P2, R7, R2, RZ ;  /* 0x0000000207077210 */ /* 0x000fe20007f5e0ff */
[----:B------:R4:W-:Y:S04]  /*3c2f0*/  STL [R1+0x106c], R15 ;  /* 0x00106c0f01007387 */ /* 0x0009e80000100800 */
[----:B------:R1:W-:Y:S01]  /*3c300*/  LDGSTS.E [R5+0x27700], desc[UR60][R8.64], P0 ;  /* 0x2770000008057fae */ /* 0x0003e2000812187c */
[----:B------:R-:W-:-:S03]  /*3c310*/  IMAD.X R10, R10, 0x1, R0, P2 ;  /* 0x000000010a0a7824 */ /* 0x000fc600010e0600 */
[----:B------:R4:W-:Y:S04]  /*3c320*/  STL [R1+0x1068], R16 ;  /* 0x0010681001007387 */ /* 0x0009e80000100800 */
[----:B------:R4:W-:Y:S01]  /*3c330*/  STL [R1+0x108c], R13 ;  /* 0x00108c0d01007387 */ /* 0x0009e20000100800 */
[----:B-1----:R-:W-:Y:S02]  /*3c340*/  IMAD.MOV.U32 R8, RZ, RZ, R11 ;  /* 0x000000ffff087224 */ /* 0x002fe400078e000b */
[----:B------:R-:W-:Y:S01]  /*3c350*/  IMAD.MOV.U32 R9, RZ, RZ, R12 ;  /* 0x000000ffff097224 */ /* 0x000fe200078e000c */
[----:B------:R4:W-:Y:S04]  /*3c360*/  STL [R1+0x1088], R14 ;  /* 0x0010880e01007387 */ /* 0x0009e80000100800 */
[----:B------:R4:W-:Y:S04]  /*3c370*/  STL [R1+0x10ac], R11 ;  /* 0x0010ac0b01007387 */ /* 0x0009e80000100800 */
[----:B------:R4:W-:Y:S04]  /*3c380*/  STL [R1+0x10a8], R12 ;  /* 0x0010a80c01007387 */ /* 0x0009e80000100800 */
[----:B------:R1:W-:Y:S04]  /*3c390*/  LDGSTS.E [R5+0x27b00], desc[UR60][R8.64], P0 ;  /* 0x27b0000008057fae */ /* 0x0003e8000812187c */
[----:B------:R4:W-:Y:S04]  /*3c3a0*/  STL [R1+0x10cc], R7 ;  /* 0x0010cc0701007387 */ /* 0x0009e80000100800 */
[----:B------:R4:W-:Y:S01]  /*3c3b0*/  STL [R1+0x10c8], R10 ;  /* 0x0010c80a01007387 */ /* 0x0009e20000100800 */
[----:B-1----:R-:W-:-:S02]  /*3c3c0*/  IMAD.MOV.U32 R8, RZ, RZ, R7 ;  /* 0x000000ffff087224 */ /* 0x002fc400078e0007 */
[----:B------:R-:W-:-:S05]  /*3c3d0*/  IMAD.MOV.U32 R9, RZ, RZ, R10 ;  /* 0x000000ffff097224 */ /* 0x000fca00078e000a */
[----:B------:R4:W-:Y:S01]  /*3c3e0*/  LDGSTS.E [R5+0x27f00], desc[UR60][R8.64], P0 ;  /* 0x27f0000008057fae */ /* 0x0009e2000812187c */
[----:B------:R-:W-:-:S03]  /*3c3f0*/  ISETP.NE.U32.AND P0, PT, R174, R164, PT ;  /* 0x000000a4ae00720c */ /* 0x000fc60003f05070 */
[----:B------:R-:W0:Y:S10]  /*3c400*/  LDGDEPBAR ;  /* 0x00000000000079af */ /* 0x000e340000000000 */
[----:B----4-:R-:W-:Y:S05]  /*3c410*/  @P0 BRA `(.L_x_1) ;  /* 0xfffffec400cc0947 */ /* 0x010fea000383ffff */
.L_x_0:
[----:B------:R-:W2:Y:S01]  /*3c420*/  LDL.LU R5, [R1+0x308] ;  /* 0x0003080001057983 */ /* 0x000ea20000300800 */
[----:B------:R-:W-:-:S04]  /*3c430*/  DEPBAR.LE SB0, 0x0 ;  /* 0x000080000000791a */ /* 0x000fc80000000000 */
[----:B------:R-:W3:Y:S01]  /*3c440*/  LDL.LU R7, [R1+0x300] ;  /* 0x0003000001077983 */ /* 0x000ee20000300800 */
[----:B------:R-:W1:Y:S03]  /*3c450*/  LDC R244, c[0x0][0x248] ;  /* 0x00009200fff47b82 */ /* 0x000e660000000800 */
[----:B------:R-:W-:Y:S04]  /*3c460*/  STL.64 [R1+0x1558], R102 ;  /* 0x0015586601007387 */ /* 0x000fe80000100a00 */
[----:B------:R-:W-:Y:S01]  /*3c470*/  STL.64 [R1+0x1550], R100 ;  /* 0x0015506401007387 */ /* 0x000fe20000100a00 */
[----:B------:R-:W4:Y:S03]  /*3c480*/  LDC R0, c[0x0][0x244] ;  /* 0x00009100ff007b82 */ /* 0x000f260000000800 */
[----:B------:R-:W-:Y:S04]  /*3c490*/  STL.64 [R1+0x1548], R98 ;  /* 0x0015486201007387 */ /* 0x000fe80000100a00 */
[----:B------:R-:W-:Y:S01]  /*3c4a0*/  STL.64 [R1+0x1540], R96 ;  /* 0x0015406001007387 */ /* 0x000fe20000100a00 */
[----:B------:R-:W4:Y:S03]  /*3c4b0*/  LDC R225, c[0x0][0x248] ;  /* 0x00009200ffe17b82 */ /* 0x000f260000000800 */
[----:B------:R-:W-:Y:S04]  /*3c4c0*/  STL.64 [R1+0x1538], R94 ;  /* 0x0015385e01007387 */ /* 0x000fe80000100a00 */
[----:B------:R-:W-:Y:S01]  /*3c4d0*/  STL.64 [R1+0x1530], R92 ;  /* 0x0015305c01007387 */ /* 0x000fe20000100a00 */
[----:B------:R-:W2:Y:S03]  /*3c4e0*/  LDC R182, c[0x0][0x248] ;  /* 0x00009200ffb67b82 */ /* 0x000ea60000000800 */
[----:B------:R-:W4:Y:S04]  /*3c4f0*/  LDL.LU R8, [R1+0x400] ;  /* 0x0004000001087983 */ /* 0x000f280000300800 */
[----:B------:R-:W4:Y:S01]  /*3c500*/  LDL.LU R9, [R1+0x408] ;  /* 0x0004080001097983 */ /* 0x000f220000300800 */
[----:B------:R-:W2:Y:S03]  /*3c510*/  LDC R188, c[0x0][0x248] ;  /* 0x00009200ffbc7b82 */ /* 0x000ea60000000800 */
[----:B------:R-:W4:Y:S04]  /*3c520*/  LDL.LU R10, [R1] ;  /* 0x00000000010a7983 */ /* 0x000f280000300800 */
[----:B------:R-:W4:Y:S01]  /*3c530*/  LDL.LU R11, [R1+0x8] ;  /* 0x00000800010b7983 */ /* 0x000f220000300800 */
[----:B------:R-:W3:Y:S08]  /*3c540*/  LDC R189, c[0x0][0x248] ;  /* 0x00009200ffbd7b82 */ /* 0x000ef00000000800 */
[----:B------:R-:W-:Y:S08]  /*3c550*/  BAR.SYNC.DEFER_BLOCKING 0x0 ;  /* 0x0000000000007b1d */ /* 0x000ff00000010000 */
[----:B------:R-:W3:Y:S01]  /*3c560*/  LDC.64 R2, c[0x0][0x228] ;  /* 0x00008a00ff027b82 */ /* 0x000ee20000000a00 */
[----:B------:R-:W2:Y:S04]  /*3c570*/  LDL.LU R12, [R1+0x404] ;  /* 0x00040400010c7983 */ /* 0x000ea80000300800 */
[----:B------:R-:W2:Y:S03]  /*3c580*/  LDL.LU R13, [R1+0x40c] ;  /* 0x00040c00010d7983 */ /* 0x000ea60000300800 */
[----:B------:R-:W3:Y:S01]  /*3c590*/  LDC R187, c[0x0][0x248] ;  /* 0x00009200ffbb7b82 */ /* 0x000ee20000000800 */
[----:B------:R-:W2:Y:S04]  /*3c5a0*/  LDL.LU R14, [R1+0x4] ;  /* 0x00000400010e7983 */ /* 0x000ea80000300800 */
[----:B------:R-:W2:Y:S03]  /*3c5b0*/  LDL.LU R15, [R1+0xc] ;  /* 0x00000c00010f7983 */ /* 0x000ea60000300800 */
[----:B------:R-:W3:Y:S08]  /*3c5c0*/  LDC R186, c[0x0][0x248] ;  /* 0x00009200ffba7b82 */ /* 0x000ef00000000800 */
        /* <DEDUP_REMOVED lines=33> */
[----:B------:R-:W3:Y:S01]  /*3c7e0*/  LDC R223, c[0x0][0x248] ;  /* 0x00009200ffdf7b82 */ /* 0x000ee20000000800 */
[----:B----45:R4:W-:Y:S07]  /*3c7f0*/  STSM.16.M88.4 [R169], R8 ;  /* 0x00000008a9007844 */ /* 0x0309ee0000000200 */
[----:B------:R-:W-:Y:S08]  /*3c800*/  BAR.SYNC.DEFER_BLOCKING 0x0 ;  /* 0x0000000000007b1d */ /* 0x000ff00000010000 */
[----:B------:R-:W3:Y:S01]  /*3c810*/  LDC R224, c[0x0][0x248] ;  /* 0x00009200ffe07b82 */ /* 0x000ee20000000800 */
[----:B----4-:R-:W4:Y:S07]  /*3c820*/  LDL.LU R8, [R1+0x410] ;  /* 0x0004100001087983 */ /* 0x010f2e0000300800 */
[----:B------:R-:W3:Y:S08]  /*3c830*/  LDC R226, c[0x0][0x248] ;  /* 0x00009200ffe27b82 */ /* 0x000ef00000000800 */
[----:B------:R-:W3:Y:S01]  /*3c840*/  LDC R227, c[0x0][0x248] ;  /* 0x00009200ffe37b82 */ /* 0x000ee20000000800 */
[----:B------:R-:W1:Y:S07]  /*3c850*/  LDS.128 R16, [R170] ;  /* 0x00000000aa107984 */ /* 0x000e6e0000000c00 */
[----:B------:R-:W-:Y:S08]  /*3c860*/  BAR.SYNC.DEFER_BLOCKING 0x0 ;  /* 0x0000000000007b1d */ /* 0x000ff00000010000 */
[----:B------:R-:W3:Y:S08]  /*3c870*/  LDC R228, c[0x0][0x248] ;  /* 0x00009200ffe47b82 */ /* 0x000ef00000000800 */
[----:B------:R-:W3:Y:S08]  /*3c880*/  LDC R229, c[0x0][0x248] ;  /* 0x00009200ffe57b82 */ /* 0x000ef00000000800 */
[----:B------:R-:W3:Y:S08]  /*3c890*/  LDC R230, c[0x0][0x248] ;  /* 0x00009200ffe67b82 */ /* 0x000ef00000000800 */
[----:B------:R-:W3:Y:S01]  /*3c8a0*/  LDC R231, c[0x0][0x248] ;  /* 0x00009200ffe77b82 */ /* 0x000ee20000000800 */
[----:B-1----:R-:W-:Y:S07]  /*3c8b0*/  STL.64 [R1+0xc50], R16 ;  /* 0x000c501001007387 */ /* 0x002fee0000100a00 */
[----:B------:R-:W1:Y:S01]  /*3c8c0*/  LDC R232, c[0x0][0x248] ;  /* 0x00009200ffe87b82 */ /* 0x000e620000000800 */
[----:B------:R-:W-:Y:S04]  /*3c8d0*/  STL.64 [R1+0xc58], R18 ;  /* 0x000c581201007387 */ /* 0x000fe80000100a00 */
[----:B------:R-:W4:Y:S03]  /*3c8e0*/  LDL.LU R9, [R1+0x418] ;  /* 0x0004180001097983 */ /* 0x000f260000300800 */
[----:B------:R-:W1:Y:S01]  /*3c8f0*/  LDC R233, c[0x0][0x248] ;  /* 0x00009200ffe97b82 */ /* 0x000e620000000800 */
[----:B------:R-:W4:Y:S04]  /*3c900*/  LDL.LU R10, [R1+0x10] ;  /* 0x00001000010a7983 */ /* 0x000f280000300800 */
[----:B------:R-:W4:Y:S03]  /*3c910*/  LDL.LU R11, [R1+0x18] ;  /* 0x00001800010b7983 */ /* 0x000f260000300800 */
[----:B------:R-:W1:Y:S01]  /*3c920*/  LDC R152, c[0x0][0x248] ;  /* 0x00009200ff987b82 */ /* 0x000e620000000800 */
[----:B--2---:R2:W-:Y:S07]  /*3c930*/  STSM.16.M88.4 [R169], R12 ;  /* 0x0000000ca9007844 */ /* 0x0045ee0000000200 */
[----:B------:R-:W-:Y:S08]  /*3c940*/  BAR.SYNC.DEFER_BLOCKING 0x0 ;  /* 0x0000000000007b1d */ /* 0x000ff00000010000 */
[----:B------:R-:W1:Y:S01]  /*3c950*/  LDC R234, c[0x0][0x248] ;  /* 0x00009200ffea7b82 */ /* 0x000e620000000800 */
[----:B--2---:R-:W2:Y:S07]  /*3c960*/  LDL.LU R12, [R1+0x414] ;  /* 0x00041400010c7983 */ /* 0x004eae0000300800 */
[----:B------:R-:W1:Y:S08]  /*3c970*/  LDC R153, c[0x0][0x248] ;  /* 0x00009200ff997b82 */ /* 0x000e700000000800 */
[----:B------:R-:W1:Y:S01]  /*3c980*/  LDC R154, c[0x0][0x248] ;  /* 0x00009200ff9a7b82 */ /* 0x000e620000000800 */
[----:B------:R-:W3:Y:S07]  /*3c990*/  LDS.128 R16, [R170] ;  /* 0x00000000aa107984 */ /* 0x000eee0000000c00 */
[----:B------:R-:W-:Y:S08]  /*3c9a0*/  BAR.SYNC.DEFER_BLOCKING 0x0 ;  /* 0x0000000000007b1d */ /* 0x000ff00000010000 */
[----:B------:R-:W1:Y:S08]  /*3c9b0*/  LDC R235, c[0x0][0x248] ;  /* 0x00009200ffeb7b82 */ /* 0x000e700000000800 */
[----:B------:R-:W1:Y:S08]  /*3c9c0*/  LDC R155, c[0x0][0x248] ;  /* 0x00009200ff9b7b82 */ /* 0x000e700000000800 */
[----:B------:R-:W1:Y:S08]  /*3c9d0*/  LDC R156, c[0x0][0x248] ;  /* 0x00009200ff9c7b82 */ /* 0x000e700000000800 */
[----:B------:R-:W1:Y:S01]  /*3c9e0*/  LDC R236, c[0x0][0x248] ;  /* 0x00009200ffec7b82 */ /* 0x000e620000000800 */
[----:B---3--:R-:W-:Y:S07]  /*3c9f0*/  STL.64 [R1+0xc40], R16 ;  /* 0x000c401001007387 */ /* 0x008fee0000100a00 */
[----:B------:R-:W3:Y:S01]  /*3ca00*/  LDC R157, c[0x0][0x248] ;  /* 0x00009200ff9d7b82 */ /* 0x000ee20000000800 */
[----:B------:R-:W-:Y:S04]  /*3ca10*/  STL.64 [R1+0xc48], R18 ;  /* 0x000c481201007387 */ /* 0x000fe80000100a00 */
        /* <DEDUP_REMOVED lines=31> */
[----:B----4-:R4:W-:Y:S07]  /*3cc10*/  STSM.16.M88.4 [R169], R8 ;  /* 0x00000008a9007844 */ /* 0x0109ee0000000200 */
        /* <DEDUP_REMOVED lines=20> */
[----:B------:R-:W-:Y:S06]  /*3cd60*/  BAR.SYNC.DEFER_BLOCKING 0x0 ;  /* 0x0000000000007b1d */ /* 0x000fec0000010000 */
[----:B--2---:R-:W2:Y:S04]  /*3cd70*/  LDL.LU R12, [R1+0x424] ;  /* 0x00042400010c7983 */ /* 0x004ea80000300800 */
[----:B------:R-:W3:Y:S01]  /*3cd80*/  LDS.128 R16, [R170] ;  /* 0x00000000aa107984 */ /* 0x000ee20000000c00 */
[----:B------:R-:W-:Y:S06]  /*3cd90*/  BAR.SYNC.DEFER_BLOCKING 0x0 ;  /* 0x0000000000007b1d */ /* 0x000fec0000010000 */
[----:B---3--:R-:W-:Y:S04]  /*3cda0*/  STL.64 [R1+0xc20], R16 ;  /* 0x000c201001007387 */ /* 0x008fe80000100a00 */
[----:B------:R-:W-:Y:S04]  /*3cdb0*/  STL.64 [R1+0xc28], R18 ;  /* 0x000c281201007387 */ /* 0x000fe80000100a00 */
[----:B------:R-:W2:Y:S04]  /*3cdc0*/  LDL.LU R13, [R1+0x42c] ;  /* 0x00042c00010d7983 */ /* 0x000ea80000300800 */
[----:B------:R-:W2:Y:S04]  /*3cdd0*/  LDL.LU R14, [R1+0x24] ;  /* 0x00002400010e7983 */ /* 0x000ea80000300800 */
[----:B------:R-:W2:Y:S04]  /*3cde0*/  LDL.LU R15, [R1+0x2c] ;  /* 0x00002c00010f7983 */ /* 0x000ea80000300800 */
[----:B----4-:R3:W-:Y:S01]  /*3cdf0*/  STSM.16.M88.4 [R169], R8 ;  /* 0x00000008a9007844 */ /* 0x0107e20000000200 */
[----:B------:R-:W-:Y:S06]  /*3ce00*/  BAR.SYNC.DEFER_BLOCKING 0x0 ;  /* 0x0000000000007b1d */ /* 0x000fec0000010000 */
[----:B---3--:R-:W3:Y:S04]  /*3ce10*/  LDL.LU R8, [R1+0x430] ;  /* 0x0004300001087983 */ /* 0x008ee80000300800 */
[----:B------:R-:W4:Y:S01]  /*3ce20*/  LDS.128 R16, [R170] ;  /* 0x00000000aa107984 */ /* 0x000f220000000c00 */
[----:B------:R-:W-:Y:S06]  /*3ce30*/  BAR.SYNC.DEFER_BLOCKING 0x0 ;  /* 0x0000000000007b1d */ /* 0x000fec0000010000 */
[----:B----4-:R-:W-:Y:S04]  /*3ce40*/  STL.64 [R1+0xc10], R16 ;  /* 0x000c101001007387 */ /* 0x010fe80000100a00 */
[----:B------:R-:W-:Y:S04]  /*3ce50*/  STL.64 [R1+0xc18], R18 ;  /* 0x000c181201007387 */ /* 0x000fe80000100a00 */
[----:B------:R-:W3:Y:S04]  /*3ce60*/  LDL.LU R9, [R1+0x438] ;  /* 0x0004380001097983 */ /* 0x000ee80000300800 */
[----:B------:R-:W3:Y:S04]  /*3ce70*/  LDL.LU R10, [R1+0x30] ;  /* 0x00003000010a7983 */ /* 0x000ee80000300800 */
[----:B------:R-:W3:Y:S04]  /*3ce80*/  LDL.LU R11, [R1+0x38] ;  /* 0x00003800010b7983 */ /* 0x000ee80000300800 */
[----:B--2---:R2:W-:Y:S01]  /*3ce90*/  STSM.16.M88.4 [R169], R12 ;  /* 0x0000000ca9007844 */ /* 0x0045e20000000200 */
[----:B------:R-:W-:Y:S06]  /*3cea0*/  BAR.SYNC.DEFER_BLOCKING 0x0 ;  /* 0x0000000000007b1d */ /* 0x000fec0000010000 */
[----:B--2---:R-:W2:Y:S04]  /*3ceb0*/  LDL.LU R12, [R1+0x434] ;  /* 0x00043400010c7983 */ /* 0x004ea80000300800 */
[----:B------:R-:W4:Y:S01]  /*3cec0*/  LDS.128 R16, [R170] ;  /* 0x00000000aa107984 */ /* 0x000f220000000c00 */
[----:B------:R-:W-:Y:S06]  /*3ced0*/  BAR.SYNC.DEFER_BLOCKING 0x0 ;  /* 0x0000000000007b1d */ /* 0x000fec0000010000 */
[----:B----4-:R-:W-:Y:S04]  /*3cee0*/  STL.64 [R1+0xc00], R16 ;  /* 0x000c001001007387 */ /* 0x010fe80000100a00 */
[----:B------:R-:W-:Y:S04]  /*3cef0*/  STL.64 [R1+0xc08], R18 ;  /* 0x000c081201007387 */ /* 0x000fe80000100a00 */
[----:B------:R-:W2:Y:S04]  /*3cf00*/  LDL.LU R13, [R1+0x43c] ;  /* 0x00043c00010d7983 */ /* 0x000ea80000300800 */
[----:B------:R-:W2:Y:S04]  /*3cf10*/  LDL.LU R14, [R1+0x34] ;  /* 0x00003400010e7983 */ /* 0x000ea80000300800 */
[----:B------:R-:W2:Y:S04]  /*3cf20*/  LDL.LU R15, [R1+0x3c] ;  /* 0x00003c00010f7983 */ /* 0x000ea80000300800 */
[----:B---3--:R3:W-:Y:S01]  /*3cf30*/  STSM.16.M88.4 [R169], R8 ;  /* 0x00000008a9007844 */ /* 0x0087e20000000200 */
        /* <DEDUP_REMOVED lines=567> */
[----:B--2---:R2:W-:Y:S01]  /*3f2b0*/  STSM.16.M88.4 [R169], R12 ;  /* 0x0000000ca9007844 */ /* 0x0045e20000000200 */
[----:B------:R-:W-:Y:S01]  /*3f2c0*/  BAR.SYNC.DEFER_BLOCKING 0x0 ;  /* 0x0000000000007b1d */ /* 0x000fe20000010000 */
[----:B------:R-:W-:-:S02]  /*3f2d0*/  IMAD.MOV.U32 R10, RZ, RZ, R24 ;  /* 0x000000ffff0a7224 */ /* 0x000fc400078e0018 */
[----:B------:R-:W-:Y:S02]  /*3f2e0*/  IMAD.MOV.U32 R11, RZ, RZ, R26 ;  /* 0x000000ffff0b7224 */ /* 0x000fe400078e001a */
[----:B------:R-:W-:-:S03]  /*3f2f0*/  IMAD R244, R6, R244, RZ ;  /* 0x000000f406f47224 */ /* 0x000fc600078e02ff */
[----:B------:R-:W4:Y:S01]  /*3f300*/  LDC R24, c[0x0][0x248] ;  /* 0x00009200ff187b82 */ /* 0x000f220000000800 */
[----:B--2---:R-:W2:Y:S04]  /*3f310*/  LDL.LU R12, [R1+0x204] ;  /* 0x00020400010c7983 */ /* 0x004ea80000300800 */
[----:B------:R-:W1:Y:S01]  /*3f320*/  LDS.128 R16, [R170] ;  /* 0x00000000aa107984 */ /* 0x000e620000000c00 */
[----:B------:R-:W-:Y:S02]  /*3f330*/  IMAD.MOV.U32 R14, RZ, RZ, R25 ;  /* 0x000000ffff0e7224 */ /* 0x000fe400078e0019 */
[----:B------:R-:W4:Y:S08]  /*3f340*/  LDC R26, c[0x0][0x248] ;  /* 0x00009200ff1a7b82 */ /* 0x000f300000000800 */
[----:B------:R-:W-:Y:S01]  /*3f350*/  BAR.SYNC.DEFER_BLOCKING 0x0 ;  /* 0x0000000000007b1d */ /* 0x000fe20000010000 */
[----:B------:R-:W-:-:S02]  /*3f360*/  IMAD.MOV.U32 R15, RZ, RZ, R27 ;  /* 0x000000ffff0f7224 */ /* 0x000fc400078e001b */
[----:B------:R-:W-:-:S05]  /*3f370*/  IMAD.IADD R225, R244, 0x1, R225 ;  /* 0x00000001f4e17824 */ /* 0x000fca00078e02e1 */
[----:B------:R-:W4:Y:S01]  /*3f380*/  LDC R25, c[0x0][0x248] ;  /* 0x00009200ff197b82 */ /* 0x000f220000000800 */
[----:B-1----:R-:W-:Y:S07]  /*3f390*/  STL.64 [R1+0x800], R16 ;  /* 0x0008001001007387 */ /* 0x002fee0000100a00 */
[----:B------:R-:W1:Y:S01]  /*3f3a0*/  LDC R27, c[0x0][0x248] ;  /* 0x00009200ff1b7b82 */ /* 0x000e620000000800 */
[----:B------:R-:W-:Y:S04]  /*3f3b0*/  STL.64 [R1+0x808], R18 ;  /* 0x0008081201007387 */ /* 0x000fe80000100a00 */
        /* <DEDUP_REMOVED lines=13> */
[----:B------:R-:W-:-:S03]  /*3f490*/  IMAD.IADD R182, R225, 0x1, R182 ;  /* 0x00000001e1b67824 */ /* 0x000fc600078e02b6 */
        /* <DEDUP_REMOVED lines=60> */
[----:B------:R-:W4:Y:S08]  /*3f860*/  LDC R37, c[0x0][0x248] ;  /* 0x00009200ff257b82 */ /* 0x000f300000000800 */
[----:B------:R-:W4:Y:S01]  /*3f870*/  LDC R39, c[0x0][0x248] ;  /* 0x00009200ff277b82 */ /* 0x000f220000000800 */
[----:B-1----:R-:W-:Y:S04]  /*3f880*/  STL.64 [R1+0x780], R16 ;  /* 0x0007801001007387 */ /* 0x002fe80000100a00 */
[----:B------:R-:W-:Y:S04]  /*3f890*/  STL.64 [R1+0x788], R18 ;  /* 0x0007881201007387 */ /* 0x000fe80000100a00 */
[----:B------:R-:W2:Y:S04]  /*3f8a0*/  LDL.LU R13, [R1+0x23c] ;  /* 0x00023c00010d7983 */ /* 0x000ea80000300800 */
[----:B---3--:R1:W-:Y:S01]  /*3f8b0*/  STSM.16.M88.4 [R169], R8 ;  /* 0x00000008a9007844 */ /* 0x0083e20000000200 */
[----:B------:R-:W-:Y:S06]  /*3f8c0*/  BAR.SYNC.DEFER_BLOCKING 0x0 ;  /* 0x0000000000007b1d */ /* 0x000fec0000010000 */
[----:B-1----:R-:W3:Y:S04]  /*3f8d0*/  LDL.LU R8, [R1+0x240] ;  /* 0x0002400001087983 */ /* 0x002ee80000300800 */
[----:B------:R-:W1:Y:S01]  /*3f8e0*/  LDS.128 R16, [R170] ;  /* 0x00000000aa107984 */ /* 0x000e620000000c00 */
[----:B------:R-:W-:Y:S06]  /*3f8f0*/  BAR.SYNC.DEFER_BLOCKING 0x0 ;  /* 0x0000000000007b1d */ /* 0x000fec0000010000 */
[----:B-1----:R-:W-:Y:S04]  /*3f900*/  STL.64 [R1+0x770], R16 ;  /* 0x0007701001007387 */ /* 0x002fe80000100a00 */
[----:B------:R-:W-:Y:S04]  /*3f910*/  STL.64 [R1+0x778], R18 ;  /* 0x0007781201007387 */ /* 0x000fe80000100a00 */
[----:B------:R-:W3:Y:S04]  /*3f920*/  LDL.LU R9, [R1+0x248] ;  /* 0x0002480001097983 */ /* 0x000ee80000300800 */
[----:B--2---:R1:W-:Y:S01]  /*3f930*/  STSM.16.M88.4 [R169], R12 ;  /* 0x0000000ca9007844 */ /* 0x0043e20000000200 */
[----:B------:R-:W-:Y:S01]  /*3f940*/  BAR.SYNC.DEFER_BLOCKING 0x0 ;  /* 0x0000000000007b1d */ /* 0x000fe20000010000 */
[----:B------:R-:W-:Y:S01]  /*3f950*/  IMAD.MOV.U32 R10, RZ, RZ, R40 ;  /* 0x000000ffff0a7224 */ /* 0x000fe200078e0028 */
[----:B------:R-:W-:-:S06]  /*3f960*/  MOV R11, R42 ;  /* 0x0000002a000b7202 */ /* 0x000fcc0000000f00 */
[----:B------:R-:W2:Y:S01]  /*3f970*/  LDC R40, c[0x0][0x248] ;  /* 0x00009200ff287b82 */ /* 0x000ea20000000800 */
[----:B-1----:R-:W4:Y:S01]  /*3f980*/  LDL.LU R12, [R1+0x244] ;  /* 0x00024400010c7983 */ /* 0x002f220000300800 */
[----:B------:R-:W-:-:S06]  /*3f990*/  IMAD.MOV.U32 R14, RZ, RZ, R41 ;  /* 0x000000ffff0e7224 */ /* 0x000fcc00078e0029 */
[----:B------:R-:W1:Y:S01]  /*3f9a0*/  LDC R42, c[0x0][0x248] ;  /* 0x00009200ff2a7b82 */ /* 0x000e620000000800 */
[----:B------:R-:W-:-:S07]  /*3f9b0*/  IMAD.MOV.U32 R15, RZ, RZ, R43 ;  /* 0x000000ffff0f7224 */ /* 0x000fce00078e002b */
[----:B------:R-:W1:Y:S01]  /*3f9c0*/  LDC R41, c[0x0][0x248] ;  /* 0x00009200ff297b82 */ /* 0x000e620000000800 */
[----:B------:R-:W2:Y:S07]  /*3f9d0*/  LDS.128 R16, [R170] ;  /* 0x00000000aa107984 */ /* 0x000eae0000000c00 */
[----:B------:R-:W-:Y:S08]  /*3f9e0*/  BAR.SYNC.DEFER_BLOCKING 0x0 ;  /* 0x0000000000007b1d */ /* 0x000ff00000010000 */
[----:B------:R-:W1:Y:S01]  /*3f9f0*/  LDC R43, c[0x0][0x248] ;  /* 0x00009200ff2b7b82 */ /* 0x000e620000000800 */
[----:B--2---:R-:W-:Y:S04]  /*3fa00*/  STL.64 [R1+0x700], R16 ;  /* 0x0007001001007387 */ /* 0x004fe80000100a00 */
[----:B------:R-:W-:Y:S04]  /*3fa10*/  STL.64 [R1+0x708], R18 ;  /* 0x0007081201007387 */ /* 0x000fe80000100a00 */
[----:B------:R-:W4:Y:S04]  /*3fa20*/  LDL.LU R13, [R1+0x24c] ;  /* 0x00024c00010d7983 */ /* 0x000f280000300800 */
[----:B---3--:R2:W-:Y:S01]  /*3fa30*/  STSM.16.M88.4 [R169], R8 ;  /* 0x00000008a9007844 */ /* 0x0085e20000000200 */
[----:B------:R-:W-:Y:S06]  /*3fa40*/  BAR.SYNC.DEFER_BLOCKING 0x0 ;  /* 0x0000000000007b1d */ /* 0x000fec0000010000 */
[----:B--2---:R-:W2:Y:S04]  /*3fa50*/  LDL.LU R8, [R1+0x250] ;  /* 0x0002500001087983 */ /* 0x004ea80000300800 */
[----:B------:R-:W3:Y:S01]  /*3fa60*/  LDS.128 R16, [R170] ;  /* 0x00000000aa107984 */ /* 0x000ee20000000c00 */
[----:B------:R-:W-:Y:S06]  /*3fa70*/  BAR.SYNC.DEFER_BLOCKING 0x0 ;  /* 0x0000000000007b1d */ /* 0x000fec0000010000 */
[----:B---3--:R-:W-:Y:S04]  /*3fa80*/  STL.64 [R1+0x6e0], R16 ;  /* 0x0006e01001007387 */ /* 0x008fe80000100a00 */
[----:B------:R-:W-:Y:S04]  /*3fa90*/  STL.64 [R1+0x6e8], R18 ;  /* 0x0006e81201007387 */ /* 0x000fe80000100a00 */
[----:B------:R-:W2:Y:S04]  /*3faa0*/  LDL.LU R9, [R1+0x258] ;  /* 0x0002580001097983 */ /* 0x000ea80000300800 */
[----:B----4-:R3:W-:Y:S01]  /*3fab0*/  STSM.16.M88.4 [R169], R12 ;  /* 0x0000000ca9007844 */ /* 0x0107e20000000200 */
[----:B------:R-:W-:Y:S01]  /*3fac0*/  BAR.SYNC.DEFER_BLOCKING 0x0 ;  /* 0x0000000000007b1d */ /* 0x000fe20000010000 */
[----:B------:R-:W-:-:S02]  /*3fad0*/  IMAD.MOV.U32 R10, RZ, RZ, R44 ;  /* 0x000000ffff0a7224 */ /* 0x000fc400078e002c */
[----:B------:R-:W-:-:S05]  /*3fae0*/  IMAD.MOV.U32 R11, RZ, RZ, R46 ;  /* 0x000000ffff0b7224 */ /* 0x000fca00078e002e */
[----:B------:R-:W4:Y:S01]  /*3faf0*/  LDC R44, c[0x0][0x248] ;  /* 0x00009200ff2c7b82 */ /* 0x000f220000000800 */
[----:B---3--:R-:W3:Y:S01]  /*3fb00*/  LDL.LU R12, [R1+0x254] ;  /* 0x00025400010c7983 */ /* 0x008ee20000300800 */
[----:B------:R-:W-:-:S06]  /*3fb10*/  IMAD.MOV.U32 R14, RZ, RZ, R45 ;  /* 0x000000ffff0e7224 */ /* 0x000fcc00078e002d */
[----:B------:R-:W4:Y:S01]  /*3fb20*/  LDC R46, c[0x0][0x248] ;  /* 0x00009200ff2e7b82 */ /* 0x000f220000000800 */
[----:B------:R-:W-:-:S07]  /*3fb30*/  IMAD.MOV.U32 R15, RZ, RZ, R47 ;  /* 0x000000ffff0f7224 */ /* 0x000fce00078e002f */
[----:B------:R-:W4:Y:S01]  /*3fb40*/  LDC R45, c[0x0][0x248] ;  /* 0x00009200ff2d7b82 */ /* 0x000f220000000800 */
[----:B------:R-:W1:Y:S07]  /*3fb50*/  LDS.128 R16, [R170] ;  /* 0x00000000aa107984 */ /* 0x000e6e0000000c00 */
[----:B------:R-:W-:Y:S08]  /*3fb60*/  BAR.SYNC.DEFER_BLOCKING 0x0 ;  /* 0x0000000000007b1d */ /* 0x000ff00000010000 */
[----:B------:R-:W4:Y:S01]  /*3fb70*/  LDC R47, c[0x0][0x248] ;  /* 0x00009200ff2f7b82 */ /* 0x000f220000000800 */
[----:B-1----:R-:W-:Y:S04]  /*3fb80*/  STL.64 [R1+0x6d0], R16 ;  /* 0x0006d01001007387 */ /* 0x002fe80000100a00 */
[----:B------:R-:W-:Y:S04]  /*3fb90*/  STL.64 [R1+0x6d8], R18 ;  /* 0x0006d81201007387 */ /* 0x000fe80000100a00 */
[----:B------:R-:W3:Y:S04]  /*3fba0*/  LDL.LU R13, [R1+0x25c] ;  /* 0x00025c00010d7983 */ /* 0x000ee80000300800 */
[----:B--2---:R1:W-:Y:S01]  /*3fbb0*/  STSM.16.M88.4 [R169], R8 ;  /* 0x00000008a9007844 */ /* 0x0043e20000000200 */
[----:B------:R-:W-:Y:S06]  /*3fbc0*/  BAR.SYNC.DEFER_BLOCKING 0x0 ;  /* 0x0000000000007b1d */ /* 0x000fec0000010000 */
[----:B-1----:R-:W2:Y:S04]  /*3fbd0*/  LDL.LU R8, [R1+0x260] ;  /* 0x0002600001087983 */ /* 0x002ea80000300800 */
[----:B------:R-:W1:Y:S01]  /*3fbe0*/  LDS.128 R16, [R170] ;  /* 0x00000000aa107984 */ /* 0x000e620000000c00 */
[----:B------:R-:W-:Y:S06]  /*3fbf0*/  BAR.SYNC.DEFER_BLOCKING 0x0 ;  /* 0x0000000000007b1d */ /* 0x000fec0000010000 */
[----:B-1----:R-:W-:Y:S04]  /*3fc00*/  STL.64 [R1+0x6c0], R16 ;  /* 0x0006c01001007387 */ /* 0x002fe80000100a00 */
[----:B------:R-:W-:Y:S04]  /*3fc10*/  STL.64 [R1+0x6c8], R18 ;  /* 0x0006c81201007387 */ /* 0x000fe80000100a00 */
[----:B------:R-:W2:Y:S04]  /*3fc20*/  LDL.LU R9, [R1+0x268] ;  /* 0x0002680001097983 */ /* 0x000ea80000300800 */
[----:B---3--:R1:W-:Y:S01]  /*3fc30*/  STSM.16.M88.4 [R169], R12 ;  /* 0x0000000ca9007844 */ /* 0x0083e20000000200 */
[----:B------:R-:W-:Y:S01]  /*3fc40*/  BAR.SYNC.DEFER_BLOCKING 0x0 ;  /* 0x0000000000007b1d */ /* 0x000fe20000010000 */
[----:B------:R-:W-:-:S02]  /*3fc50*/  IMAD.MOV.U32 R10, RZ, RZ, R48 ;  /* 0x000000ffff0a7224 */ /* 0x000fc400078e0030 */
[----:B------:R-:W-:-:S05]  /*3fc60*/  IMAD.MOV.U32 R11, RZ, RZ, R50 ;  /* 0x000000ffff0b7224 */ /* 0x000fca00078e0032 */
[----:B------:R-:W3:Y:S01]  /*3fc70*/  LDC R48, c[0x0][0x248] ;  /* 0x00009200ff307b82 */ /* 0x000ee20000000800 */
[----:B-1----:R-:W4:Y:S01]  /*3fc80*/  LDL.LU R12, [R1+0x264] ;  /* 0x00026400010c7983 */ /* 0x002f220000300800 */
[----:B------:R-:W-:-:S06]  /*3fc90*/  IMAD.MOV.U32 R14, RZ, RZ, R49 ;  /* 0x000000ffff0e7224 */ /* 0x000fcc00078e0031 */
[----:B------:R-:W1:Y:S01]  /*3fca0*/  LDC R50, c[0x0][0x248] ;  /* 0x00009200ff327b82 */ /* 0x000e620000000800 */
[----:B------:R-:W-:-:S07]  /*3fcb0*/  IMAD.MOV.U32 R15, RZ, RZ, R51 ;  /* 0x000000ffff0f7224 */ /* 0x000fce00078e0033 */
[----:B------:R-:W1:Y:S01]  /*3fcc0*/  LDC R49, c[0x0][0x248] ;  /* 0x00009200ff317b82 */ /* 0x000e620000000800 */
[----:B------:R-:W3:Y:S07]  /*3fcd0*/  LDS.128 R16, [R170] ;  /* 0x00000000aa107984 */ /* 0x000eee0000000c00 */
[----:B------:R-:W-:Y:S08]  /*3fce0*/  BAR.SYNC.DEFER_BLOCKING 0x0 ;  /* 0x0000000000007b1d */ /* 0x000ff00000010000 */
[----:B------:R-:W1:Y:S01]  /*3fcf0*/  LDC R51, c[0x0][0x248] ;  /* 0x00009200ff337b82 */ /* 0x000e620000000800 */
[----:B---3--:R-:W-:Y:S04]  /*3fd00*/  STL.64 [R1+0x6b0], R16 ;  /* 0x0006b01001007387 */ /* 0x008fe80000100a00 */
[----:B------:R-:W-:Y:S04]  /*3fd10*/  STL.64 [R1+0x6b8], R18 ;  /* 0x0006b81201007387 */ /* 0x000fe80000100a00 */
[----:B------:R-:W4:Y:S04]  /*3fd20*/  LDL.LU R13, [R1+0x26c] ;  /* 0x00026c00010d7983 */ /* 0x000f280000300800 */
[----:B--2---:R2:W-:Y:S01]  /*3fd30*/  STSM.16.M88.4 [R169], R8 ;  /* 0x00000008a9007844 */ /* 0x0045e20000000200 */
        /* <DEDUP_REMOVED lines=81> */
[----:B------:R-:W-:Y:S01]  /*40250*/  IMAD.MOV.U32 R10, RZ, RZ, R64 ;  /* 0x000000ffff0a7224 */ /* 0x000fe200078e0040 */
[----:B------:R-:W-:-:S06]  /*40260*/  MOV R11, R66 ;  /* 0x00000042000b7202 */ /* 0x000fcc0000000f00 */
        /* <DEDUP_REMOVED lines=90> */
[----:B------:R1:W-:Y:S04]  /*40810*/  STL.64 [R1+0x5a8], R18 ;  /* 0x0005a81201007387 */ /* 0x0003e80000100a00 */
[----:B------:R-:W2:Y:S04]  /*40820*/  LDL.LU R9, [R1+0x2e8] ;  /* 0x0002e80001097983 */ /* 0x000ea80000300800 */
[----:B---3--:R3:W-:Y:S01]  /*40830*/  STSM.16.M88.4 [R169], R12 ;  /* 0x0000000ca9007844 */ /* 0x0087e20000000200 */
[----:B------:R-:W-:Y:S01]  /*40840*/  IMAD.MOV.U32 R10, RZ, RZ, R80 ;  /* 0x000000ffff0a7224 */ /* 0x000fe200078e0050 */
[----:B-1----:R-:W1:Y:S08]  /*40850*/  LDC R18, c[0x0][0x248] ;  /* 0x00009200ff127b82 */ /* 0x002e700000000800 */
[----:B------:R-:W-:Y:S01]  /*40860*/  BAR.SYNC.DEFER_BLOCKING 0x0 ;  /* 0x0000000000007b1d */ /* 0x000fe20000010000 */
[----:B------:R-:W-:-:S02]  /*40870*/  IMAD.MOV.U32 R11, RZ, RZ, R82 ;  /* 0x000000ffff0b7224 */ /* 0x000fc400078e0052 */
[----:B------:R-:W-:-:S05]  /*40880*/  IMAD.MOV.U32 R16, RZ, RZ, R7 ;  /* 0x000000ffff107224 */ /* 0x000fca00078e0007 */
[----:B------:R-:W4:Y:S01]  /*40890*/  LDC R19, c[0x0][0x248] ;  /* 0x00009200ff137b82 */ /* 0x000f220000000800 */
[----:B---3--:R-:W3:Y:S01]  /*408a0*/  LDL.LU R12, [R1+0x2e4] ;  /* 0x0002e400010c7983 */ /* 0x008ee20000300800 */
[----:B------:R-:W-:-:S06]  /*408b0*/  IMAD.MOV.U32 R14, RZ, RZ, R81 ;  /* 0x000000ffff0e7224 */ /* 0x000fcc00078e0051 */
[----:B------:R-:W4:Y:S01]  /*408c0*/  LDC R80, c[0x0][0x248] ;  /* 0x00009200ff507b82 */ /* 0x000f220000000800 */
[----:B------:R-:W4:Y:S04]  /*408d0*/  LDL.LU R17, [R1+0x1348] ;  /* 0x0013480001117983 */ /* 0x000f280000300800 */
[----:B------:R-:W1:Y:S01]  /*408e0*/  LDS.128 R20, [R170] ;  /* 0x00000000aa147984 */ /* 0x000e620000000c00 */
[----:B------:R-:W-:Y:S02]  /*408f0*/  IMAD.MOV.U32 R15, RZ, RZ, R83 ;  /* 0x000000ffff0f7224 */ /* 0x000fe400078e0053 */
[----:B------:R-:W3:Y:S08]  /*40900*/  LDC R81, c[0x0][0x248] ;  /* 0x00009200ff517b82 */ /* 0x000ef00000000800 */
[----:B------:R-:W-:Y:S01]  /*40910*/  BAR.SYNC.DEFER_BLOCKING 0x0 ;  /* 0x0000000000007b1d */ /* 0x000fe20000010000 */
[----:B------:R-:W-:-:S07]  /*40920*/  IMAD.MOV.U32 R7, RZ, RZ, R5 ;  /* 0x000000ffff077224 */ /* 0x000fce00078e0005 */
[----:B------:R-:W3:Y:S01]  /*40930*/  LDC.64 R4, c[0x0][0x220] ;  /* 0x00008800ff047b82 */ /* 0x000ee20000000a00 */
[----:B------:R-:W-:-:S07]  /*40940*/  IMAD.MOV.U32 R102, RZ, RZ, R16 ;  /* 0x000000ffff667224 */ /* 0x000fce00078e0010 */
[----:B------:R-:W3:Y:S08]  /*40950*/  LDC R82, c[0x0][0x248] ;  /* 0x00009200ff527b82 */ /* 0x000ef00000000800 */
[----:B------:R-:W3:Y:S01]  /*40960*/  LDC R83, c[0x0][0x248] ;  /* 0x00009200ff537b82 */ /* 0x000ee20000000800 */
[----:B-1----:R1:W-:Y:S04]  /*40970*/  STL.64 [R1+0x590], R20 ;  /* 0x0005901401007387 */ /* 0x0023e80000100a00 */
[----:B--2---:R-:W-:Y:S01]  /*40980*/  STSM.16.M88.4 [R169], R8 ;  /* 0x00000008a9007844 */ /* 0x004fe20000000200 */
[----:B------:R-:W-:-:S02]  /*40990*/  IMAD.MOV.U32 R103, RZ, RZ, R7 ;  /* 0x000000ffff677224 */ /* 0x000fc400078e0007 */
[----:B------:R-:W2:Y:S01]  /*409a0*/  LDC R16, c[0x0][0x248] ;  /* 0x00009200ff107b82 */ /* 0x000ea20000000800 */
[----:B------:R4:W-:Y:S07]  /*409b0*/  STL.64 [R1+0x598], R22 ;  /* 0x0005981601007387 */ /* 0x0009ee0000100a00 */
[----:B------:R-:W-:Y:S08]  /*409c0*/  BAR.SYNC.DEFER_BLOCKING 0x0 ;  /* 0x0000000000007b1d */ /* 0x000ff00000010000 */
[----:B------:R-:W2:Y:S01]  /*409d0*/  LDC R7, c[0x0][0x248] ;  /* 0x00009200ff077b82 */ /* 0x000ea20000000800 */
[----:B------:R-:W3:Y:S07]  /*409e0*/  LDL.LU R13, [R1+0x2ec] ;  /* 0x0002ec00010d7983 */ /* 0x000eee0000300800 */
[----:B-1----:R-:W1:Y:S08]  /*409f0*/  LDC R20, c[0x0][0x248] ;  /* 0x00009200ff147b82 */ /* 0x002e700000000800 */
[----:B------:R-:W1:Y:S01]  /*40a00*/  LDC R21, c[0x0][0x248] ;  /* 0x00009200ff157b82 */ /* 0x000e620000000800 */
[----:B------:R-:W2:Y:S07]  /*40a10*/  LDS.128 R8, [R170] ;  /* 0x00000000aa087984 */ /* 0x000eae0000000c00 */
[----:B------:R-:W-:Y:S01]  /*40a20*/  BAR.SYNC.DEFER_BLOCKING 0x0 ;  /* 0x0000000000007b1d */ /* 0x000fe20000010000 */
[C---:B----4-:R-:W-:Y:S01]  /*40a30*/  IMAD R0, R17.reuse, R0, RZ ;  /* 0x0000000011007224 */ /* 0x050fe200078e02ff */
[----:B------:R-:W-:-:S06]  /*40a40*/  ISETP.GE.AND P0, PT, R17, R2, PT ;  /* 0x000000021100720c */ /* 0x000fcc0003f06270 */
[----:B------:R-:W4:Y:S08]  /*40a50*/  LDC R22, c[0x0][0x248] ;  /* 0x00009200ff167b82 */ /* 0x000f300000000800 */
[----:B------:R-:W4:Y:S01]  /*40a60*/  LDC R23, c[0x0][0x248] ;  /* 0x00009200ff177b82 */ /* 0x000f220000000800 */
[----:B--2---:R2:W-:Y:S04]  /*40a70*/  STL.64 [R1+0x580], R8 ;  /* 0x0005800801007387 */ /* 0x0045e80000100a00 */
[----:B---3--:R-:W-:Y:S03]  /*40a80*/  STSM.16.M88.4 [R169], R12 ;  /* 0x0000000ca9007844 */ /* 0x008fe60000000200 */
[----:B------:R-:W-:Y:S01]  /*40a90*/  BAR.SYNC.DEFER_BLOCKING 0x0 ;  /* 0x0000000000007b1d */ /* 0x000fe20000010000 */
[----:B------:R-:W-:-:S07]  /*40aa0*/  LEA R184, P1, R0, R4, 0x2 ;  /* 0x0000000400b87211 */ /* 0x000fce00078210ff */
[----:B------:R-:W3:Y:S01]  /*40ab0*/  LDC R17, c[0x0][0x248] ;  /* 0x00009200ff117b82 */ /* 0x000ee20000000800 */
[----:B------:R1:W-:Y:S04]  /*40ac0*/  STL.64 [R1+0x588], R10 ;  /* 0x0005880a01007387 */ /* 0x0003e80000100a00 */
[----:B--2---:R-:W2:Y:S01]  /*40ad0*/  LDL.LU R8, [R1+0x2f0] ;  /* 0x0002f00001087983 */ /* 0x004ea20000300800 */
[----:B------:R-:W-:Y:S02]  /*40ae0*/  VIADD R2, R6, 0xb ;  /* 0x0000000b06027836 */ /* 0x000fe40000000000 */
[----:B------:R-:W4:Y:S01]  /*40af0*/  LDC R4, c[0x0][0x248] ;  /* 0x00009200ff047b82 */ /* 0x000f220000000800 */
[----:B------:R-:W2:Y:S04]  /*40b00*/  LDL.LU R9, [R1+0x2f8] ;  /* 0x0002f80001097983 */ /* 0x000ea80000300800 */
[----:B------:R-:W3:Y:S01]  /*40b10*/  LDS.128 R12, [R170] ;  /* 0x00000000aa0c7984 */ /* 0x000ee20000000c00 */
[----:B-1----:R-:W-:-:S02]  /*40b20*/  IMAD.MOV.U32 R10, RZ, RZ, R84 ;  /* 0x000000ffff0a7224 */ /* 0x002fc400078e0054 */
[----:B------:R-:W-:Y:S01]  /*40b30*/  IMAD.MOV.U32 R11, RZ, RZ, R86 ;  /* 0x000000ffff0b7224 */ /* 0x000fe200078e0056 */
[----:B------:R-:W-:Y:S01]  /*40b40*/  BAR.SYNC.DEFER_BLOCKING 0x0 ;  /* 0x0000000000007b1d */ /* 0x000fe20000010000 */
[----:B------:R-:W-:-:S07]  /*40b50*/  LEA.HI.X.SX32 R185, R0, R5, 0x2, P1 ;  /* 0x0000000500b97211 */ /* 0x000fce00008f16ff */
[----:B------:R-:W1:Y:S01]  /*40b60*/  LDC R0, c[0x0][0x248] ;  /* 0x00009200ff007b82 */ /* 0x000e620000000800 */
[----:B------:R-:W-:-:S07]  /*40b70*/  ISETP.LT.AND P2, PT, R2, R3, !P0 ;  /* 0x000000030200720c */ /* 0x000fce0004741270 */
[----:B------:R-:W4:Y:S08]  /*40b80*/  LDC R3, c[0x0][0x248] ;  /* 0x00009200ff037b82 */ /* 0x000f300000000800 */
[----:B------:R-:W4:Y:S08]  /*40b90*/  LDC R84, c[0x0][0x248] ;  /* 0x00009200ff547b82 */ /* 0x000f300000000800 */
[----:B------:R-:W4:Y:S01]  /*40ba0*/  LDC R86, c[0x0][0x248] ;  /* 0x00009200ff567b82 */ /* 0x000f220000000800 */
[----:B---3--:R-:W-:Y:S07]  /*40bb0*/  STL.64 [R1+0x5b0], R12 ;  /* 0x0005b00c01007387 */ /* 0x008fee0000100a00 */
[----:B------:R-:W3:Y:S01]  /*40bc0*/  LDC R5, c[0x0][0x248] ;  /* 0x00009200ff057b82 */ /* 0x000ee20000000800 */
[----:B------:R-:W-:Y:S04]  /*40bd0*/  STL.64 [R1+0x5b8], R14 ;  /* 0x0005b80e01007387 */ /* 0x000fe80000100a00 */
[----:B--2---:R2:W-:Y:S03]  /*40be0*/  STSM.16.M88.4 [R169], R8 ;  /* 0x00000008a9007844 */ /* 0x0045e60000000200 */
[----:B------:R-:W-:Y:S06]  /*40bf0*/  BAR.SYNC.DEFER_BLOCKING 0x0 ;  /* 0x0000000000007b1d */ /* 0x000fec0000010000 */
[----:B--2---:R-:W2:Y:S04]  /*40c00*/  LDL.LU R8, [R1+0x2f4] ;  /* 0x0002f40001087983 */ /* 0x004ea80000300800 */
[----:B------:R-:W2:Y:S04]  /*40c10*/  LDL.LU R9, [R1+0x2fc] ;  /* 0x0002fc0001097983 */ /* 0x000ea80000300800 */
[----:B------:R-:W3:Y:S01]  /*40c20*/  LDS.128 R12, [R170] ;  /* 0x00000000aa0c7984 */ /* 0x000ee20000000c00 */
[----:B------:R-:W-:Y:S01]  /*40c30*/  IMAD.MOV.U32 R10, RZ, RZ, R85 ;  /* 0x000000ffff0a7224 */ /* 0x000fe200078e0055 */
[----:B------:R-:W-:Y:S01]  /*40c40*/  MOV R11, R87 ;  /* 0x00000057000b7202 */ /* 0x000fe20000000f00 */
[----:B------:R-:W-:Y:S01]  /*40c50*/  IMAD.IADD R2, R190, 0x1, R7 ;  /* 0x00000001be027824 */ /* 0x000fe200078e0207 */
[----:B------:R-:W-:Y:S03]  /*40c60*/  BAR.SYNC.DEFER_BLOCKING 0x0 ;  /* 0x0000000000007b1d */ /* 0x000fe60000010000 */
[----:B-1----:R-:W-:-:S05]  /*40c70*/  IMAD.IADD R0, R2, 0x1, R0 ;  /* 0x0000000102007824 */ /* 0x002fca00078e0200 */
[----:B------:R-:W1:Y:S01]  /*40c80*/  LDC R85, c[0x0][0x248] ;  /* 0x00009200ff557b82 */ /* 0x000e620000000800 */
[----:B------:R-:W-:-:S04]  /*40c90*/  IMAD.IADD R191, R0, 0x1, R191 ;  /* 0x0000000100bf7824 */ /* 0x000fc800078e02bf */
[----:B----4-:R-:W-:-:S03]  /*40ca0*/  IMAD.IADD R4, R191, 0x1, R4 ;  /* 0x00000001bf047824 */ /* 0x010fc600078e0204 */
[----:B------:R-:W4:Y:S01]  /*40cb0*/  LDC R87, c[0x0][0x248] ;  /* 0x00009200ff577b82 */ /* 0x000f220000000800 */
[----:B------:R-:W-:-:S04]  /*40cc0*/  IMAD.IADD R3, R4, 0x1, R3 ;  /* 0x0000000104037824 */ /* 0x000fc800078e0203 */
[----:B------:R-:W-:-:S04]  /*40cd0*/  IMAD.IADD R192, R3, 0x1, R192 ;  /* 0x0000000103c07824 */ /* 0x000fc800078e02c0 */
[----:B---3--:R-:W-:Y:S01]  /*40ce0*/  IMAD.IADD R7, R192, 0x1, R5 ;  /* 0x00000001c0077824 */ /* 0x008fe200078e0205 */
[----:B------:R3:W-:Y:S02]  /*40cf0*/  STL.64 [R1+0x600], R12 ;  /* 0x0006000c01007387 */ /* 0x0007e40000100a00 */
[----:B---3--:R-:W3:Y:S02]  /*40d00*/  LDC R12, c[0x0][0x248] ;  /* 0x00009200ff0c7b82 */ /* 0x008ee40000000800 */
[----:B------:R1:W-:Y:S06]  /*40d10*/  STL.64 [R1+0x608], R14 ;  /* 0x0006080e01007387 */ /* 0x0003ec0000100a00 */
[----:B------:R-:W4:Y:S08]  /*40d20*/  LDC R13, c[0x0][0x248] ;  /* 0x00009200ff0d7b82 */ /* 0x000f300000000800 */
[----:B-1----:R-:W1:Y:S08]  /*40d30*/  LDC R14, c[0x0][0x248] ;  /* 0x00009200ff0e7b82 */ /* 0x002e700000000800 */
[----:B------:R-:W1:Y:S01]  /*40d40*/  LDC R15, c[0x0][0x248] ;  /* 0x00009200ff0f7b82 */ /* 0x000e620000000800 */
[----:B--2---:R2:W-:Y:S07]  /*40d50*/  STSM.16.M88.4 [R169], R8 ;  /* 0x00000008a9007844 */ /* 0x0045ee0000000200 */
[----:B--2---:R-:W2:Y:S08]  /*40d60*/  LDC R8, c[0x0][0x248] ;  /* 0x00009200ff087b82 */ /* 0x004eb00000000800 */
[----:B------:R-:W3:Y:S08]  /*40d70*/  LDC R9, c[0x0][0x248] ;  /* 0x00009200ff097b82 */ /* 0x000ef00000000800 */
[----:B------:R-:W4:Y:S08]  /*40d80*/  LDC R10, c[0x0][0x248] ;  /* 0x00009200ff0a7b82 */ /* 0x000f300000000800 */
[----:B------:R-:W1:Y:S01]  /*40d90*/  LDC R11, c[0x0][0x248] ;  /* 0x00009200ff0b7b82 */ /* 0x000e620000000800 */
[----:B--2---:R-:W-:-:S04]  /*40da0*/  IMAD.IADD R5, R7, 0x1, R8 ;  /* 0x0000000107057824 */ /* 0x004fc800078e0208 */
[----:B------:R-:W-:-:S04]  /*40db0*/  IMAD.IADD R193, R5, 0x1, R193 ;  /* 0x0000000105c17824 */ /* 0x000fc800078e02c1 */
[----:B---3--:R-:W-:-:S04]  /*40dc0*/  IMAD.IADD R9, R193, 0x1, R9 ;  /* 0x00000001c1097824 */ /* 0x008fc800078e0209 */
[----:B----4-:R-:W-:-:S04]  /*40dd0*/  IMAD.IADD R8, R9, 0x1, R10 ;  /* 0x0000000109087824 */ /* 0x010fc800078e020a */
[----:B------:R-:W-:-:S04]  /*40de0*/  IMAD.IADD R194, R8, 0x1, R194 ;  /* 0x0000000108c27824 */ /* 0x000fc800078e02c2 */
[----:B-1----:R-:W-:-:S05]  /*40df0*/  IMAD.IADD R11, R194, 0x1, R11 ;  /* 0x00000001c20b7824 */ /* 0x002fca00078e020b */
[----:B------:R-:W-:-:S05]  /*40e00*/  IADD3 R10, R11, R12, RZ ;  /* 0x0000000c0b0a7210 */ /* 0x000fca0007ffe0ff */
[----:B------:R-:W-:-:S04]  /*40e10*/  IMAD.IADD R195, R10, 0x1, R195 ;  /* 0x000000010ac37824 */ /* 0x000fc800078e02c3 */
        /* <DEDUP_REMOVED lines=21> */
[----:B------:R-:W-:-:S05]  /*40f70*/  IMAD.IADD R27, R202, 0x1, R27 ;  /* 0x00000001ca1b7824 */ /* 0x000fca00078e021b */
        /* <DEDUP_REMOVED lines=126> */
[----:B------:R-:W-:Y:S02]  /*41760*/  IMAD.IADD R176, R177, 0x1, R178 ;  /* 0x00000001b1b07824 */ /* 0x000fe400078e02b2 */
[----:B------:R-:W-:Y:S01]  /*41770*/  IMAD.MOV.U32 R92, RZ, RZ, R102 ;  /* 0x000000ffff5c7224 */ /* 0x000fe200078e0066 */
[----:B------:R-:W-:Y:S01]  /*41780*/  BAR.SYNC.DEFER_BLOCKING 0x0 ;  /* 0x0000000000007b1d */ /* 0x000fe20000010000 */
[----:B------:R-:W-:Y:S01]  /*41790*/  IMAD.IADD R181, R176, 0x1, R181 ;  /* 0x00000001b0b57824 */ /* 0x000fe200078e02b5 */
[-C--:B------:R-:W-:Y:S01]  /*417a0*/  LEA R102, P3, R244, R184.reuse, 0x2 ;  /* 0x000000b8f4667211 */ /* 0x080fe200078610ff */
[----:B------:R-:W-:Y:S01]  /*417b0*/  IMAD.MOV.U32 R93, RZ, RZ, R103 ;  /* 0x000000ffff5d7224 */ /* 0x000fe200078e0067 */
[-C--:B------:R-:W-:Y:S01]  /*417c0*/  LEA R98, P4, R225, R184.reuse, 0x2 ;  /* 0x000000b8e1627211 */ /* 0x080fe200078810ff */
[----:B------:R-:W-:Y:S01]  /*417d0*/  IMAD.IADD R179, R181, 0x1, R179 ;  /* 0x00000001b5b37824 */ /* 0x000fe200078e02b3 */
[-C--:B------:R-:W-:Y:S02]  /*417e0*/  LEA R100, P5, R182, R184.reuse, 0x2 ;  /* 0x000000b8b6647211 */ /* 0x080fe400078a10ff */
[-C--:B------:R-:W-:Y:S01]  /*417f0*/  LEA.HI.X.SX32 R103, R244, R185.reuse, 0x2, P3 ;  /* 0x000000b9f4677211 */ /* 0x080fe200018f16ff */
[----:B------:R-:W-:Y:S01]  /*41800*/  IMAD.IADD R178, R179, 0x1, R245 ;  /* 0x00000001b3b27824 */ /* 0x000fe200078e02f5 */
[-C--:B------:R-:W-:Y:S01]  /*41810*/  LEA R94, P6, R188, R184.reuse, 0x2 ;  /* 0x000000b8bc5e7211 */ /* 0x080fe200078c10ff */
[----:B------:R-:W-:Y:S01]  /*41820*/  STL [R1+0x1518], R100 ;  /* 0x0015186401007387 */ /* 0x000fe20000100800 */
[-C--:B------:R-:W-:Y:S01]  /*41830*/  LEA.HI.X.SX32 R99, R225, R185.reuse, 0x2, P4 ;  /* 0x000000b9e1637211 */ /* 0x080fe200020f16ff */
[----:B------:R-:W-:Y:S01]  /*41840*/  IMAD.MOV.U32 R245, RZ, RZ, R101 ;  /* 0x000000fffff57224 */ /* 0x000fe200078e0065 */
[-C--:B------:R-:W-:Y:S01]  /*41850*/  LEA.HI.X.SX32 R245, R182, R185.reuse, 0x2, P5 ;  /* 0x000000b9b6f57211 */ /* 0x080fe200028f16ff */
[----:B------:R1:W-:Y:S01]  /*41860*/  STL.64 [R1+0x1528], R102 ;  /* 0x0015286601007387 */ /* 0x0003e20000100a00 */
[----:B------:R-:W-:Y:S01]  /*41870*/  IMAD.MOV.U32 R244, RZ, RZ, R100 ;  /* 0x000000fffff47224 */ /* 0x000fe200078e0064 */
[----:B------:R-:W-:Y:S01]  /*41880*/  LEA.HI.X.SX32 R95, R188, R185, 0x2, P6 ;  /* 0x000000b9bc5f7211 */ /* 0x000fe200030f16ff */
[----:B------:R-:W2:Y:S01]  /*41890*/  LDC R225, c[0x0][0x248] ;  /* 0x00009200ffe17b82 */ /* 0x000ea20000000800 */
[-C--:B------:R-:W-:Y:S01]  /*418a0*/  LEA R96, P1, R189, R184.reuse, 0x2 ;  /* 0x000000b8bd607211 */ /* 0x080fe200078210ff */
[----:B-1----:R-:W3:Y:S04]  /*418b0*/  LDL.LU.64 R102, [R1+0x1558] ;  /* 0x0015580001667983 */ /* 0x002ee80000300a00 */
[----:B------:R-:W4:Y:S04]  /*418c0*/  LDL.LU.64 R100, [R1+0x1550] ;  /* 0x0015500001647983 */ /* 0x000f280000300a00 */
[----:B------:R1:W-:Y:S01]  /*418d0*/  STL.64 [R1+0x1520], R98 ;  /* 0x0015206201007387 */ /* 0x0003e20000100a00 */
[----:B------:R-:W-:-:S02]  /*418e0*/  LEA R244, P3, R187, R184, 0x2 ;  /* 0x000000b8bbf47211 */ /* 0x000fc400078610ff */
[----:B------:R-:W-:Y:S01]  /*418f0*/  LEA.HI.X.SX32 R97, R189, R185, 0x2, P1 ;  /* 0x000000b9bd617211 */ /* 0x000fe200008f16ff */
[----:B------:R-:W-:Y:S01]  /*41900*/  IMAD.IADD R182, R178, 0x1, R246 ;  /* 0x00000001b2b67824 */ /* 0x000fe200078e02f6 */
[----:B-1----:R-:W4:Y:S04]  /*41910*/  LDL.LU.64 R98, [R1+0x1548] ;  /* 0x0015480001627983 */ /* 0x002f280000300a00 */
[----:B------:R1:W-:Y:S04]  /*41920*/  STL [R1+0x151c], R245 ;  /* 0x00151cf501007387 */ /* 0x0003e80000100800 */
[----:B------:R2:W-:Y:S01]  /*41930*/  STL.64 [R1+0x1510], R94 ;  /* 0x0015105e01007387 */ /* 0x0005e20000100a00 */
[----:B------:R-:W-:-:S03]  /*41940*/  IMAD.IADD R188, R182, 0x1, R248 ;  /* 0x00000001b6bc7824 */ /* 0x000fc600078e02f8 */
[----:B------:R2:W-:Y:S01]  /*41950*/  STL.64 [R1+0x1508], R96 ;  /* 0x0015086001007387 */ /* 0x0005e20000100a00 */
[----:B-1----:R-:W-:Y:S02]  /*41960*/  LEA.HI.X.SX32 R245, R187, R185, 0x2, P3 ;  /* 0x000000b9bbf57211 */ /* 0x002fe400018f16ff */
[----:B--2---:R-:W-:-:S04]  /*41970*/  LEA R94, P4, R186, R184, 0x2 ;  /* 0x000000b8ba5e7211 */ /* 0x004fc800078810ff */
[----:B------:R-:W-:Y:S01]  /*41980*/  LEA.HI.X.SX32 R95, R186, R185, 0x2, P4 ;  /* 0x000000b9ba5f7211 */ /* 0x000fe200020f16ff */
[----:B------:R-:W2:Y:S01]  /*41990*/  LDL.LU.64 R96, [R1+0x1540] ;  /* 0x0015400001607983 */ /* 0x000ea20000300a00 */
[----:B------:R-:W-:-:S03]  /*419a0*/  IMAD.IADD R186, R188, 0x1, R247 ;  /* 0x00000001bcba7824 */ /* 0x000fc600078e02f7 */
[----:B------:R1:W-:Y:S01]  /*419b0*/  STL.64 [R1+0x14f8], R94 ;  /* 0x0014f85e01007387 */ /* 0x0003e20000100a00 */
[----:B------:R-:W-:-:S03]  /*419c0*/  LEA R246, P3, R2, R184, 0x2 ;  /* 0x000000b802f67211 */ /* 0x000fc600078610ff */
[----:B------:R1:W-:Y:S01]  /*419d0*/  STL.64 [R1+0x1500], R244 ;  /* 0x001500f401007387 */ /* 0x0003e20000100a00 */
[----:B------:R-:W-:Y:S01]  /*419e0*/  IMAD.IADD R187, R186, 0x1, R249 ;  /* 0x00000001babb7824 */ /* 0x000fe200078e02f9 */
[-C--:B-1----:R-:W-:Y:S02]  /*419f0*/  LEA R94, P1, R190, R184.reuse, 0x2 ;  /* 0x000000b8be5e7211 */ /* 0x082fe400078210ff */
[-C--:B------:R-:W-:Y:S02]  /*41a00*/  LEA R244, P4, R0, R184.reuse, 0x2 ;  /* 0x000000b800f47211 */ /* 0x080fe400078810ff */
[-C--:B------:R-:W-:Y:S02]  /*41a10*/  LEA.HI.X.SX32 R95, R190, R185.reuse, 0x2, P1 ;  /* 0x000000b9be5f7211 */ /* 0x080fe400008f16ff */
[-C--:B------:R-:W-:Y:S02]  /*41a20*/  LEA.HI.X.SX32 R245, R0, R185.reuse, 0x2, P4 ;  /* 0x000000b900f57211 */ /* 0x080fe400020f16ff */
[----:B------:R-:W-:Y:S01]  /*41a30*/  LEA.HI.X.SX32 R247, R2, R185, 0x2, P3 ;  /* 0x000000b902f77211 */ /* 0x000fe200018f16ff */
[----:B------:R1:W-:Y:S01]  /*41a40*/  STL.64 [R1+0x14f0], R94 ;  /* 0x0014f05e01007387 */ /* 0x0003e20000100a00 */
[----:B------:R-:W-:Y:S01]  /*41a50*/  IMAD.IADD R0, R187, 0x1, R250 ;  /* 0x00000001bb007824 */ /* 0x000fe200078e02fa */
[----:B------:R-:W-:-:S03]  /*41a60*/  LEA R248, P3, R4, R184, 0x2 ;  /* 0x000000b804f87211 */ /* 0x000fc600078610ff */
[----:B------:R-:W-:Y:S01]  /*41a70*/  IMAD.IADD R2, R0, 0x1, R251 ;  /* 0x0000000100027824 */ /* 0x000fe200078e02fb */
[----:B-1----:R-:W3:Y:S04]  /*41a80*/  LDL.LU.64 R94, [R1+0x1538] ;  /* 0x00153800015e7983 */ /* 0x002ee80000300a00 */
[----:B------:R-:W-:Y:S04]  /*41a90*/  STL.64 [R1+0x14e0], R244 ;  /* 0x0014e0f401007387 */ /* 0x000fe80000100a00 */
[----:B------:R1:W-:Y:S01]  /*41aa0*/  STL.64 [R1+0x14e8], R246 ;  /* 0x0014e8f601007387 */ /* 0x0003e20000100a00 */
[----:B------:R-:W-:-:S02]  /*41ab0*/  LEA.HI.X.SX32 R249, R4, R185, 0x2, P3 ;  /* 0x000000b904f97211 */ /* 0x000fc400018f16ff */
[----:B-1----:R-:W-:-:S04]  /*41ac0*/  LEA R246, P4, R3, R184, 0x2 ;  /* 0x000000b803f67211 */ /* 0x002fc800078810ff */
[----:B------:R-:W-:Y:S01]  /*41ad0*/  LEA.HI.X.SX32 R247, R3, R185, 0x2, P4 ;  /* 0x000000b903f77211 */ /* 0x000fe200020f16ff */
[----:B------:R-:W-:Y:S02]  /*41ae0*/  IMAD.IADD R3, R2, 0x1, R252 ;  /* 0x0000000102037824 */ /* 0x000fe400078e02fc */
[----:B------:R-:W-:Y:S01]  /*41af0*/  IMAD.MOV.U32 R245, RZ, RZ, R92 ;  /* 0x000000fffff57224 */ /* 0x000fe200078e005c */
[-C--:B------:R-:W-:Y:S01]  /*41b00*/  LEA R190, P4, R5, R184.reuse, 0x2 ;  /* 0x000000b805be7211 */ /* 0x080fe200078810ff */
[----:B------:R-:W-:Y:S01]  /*41b10*/  IMAD.IADD R4, R3, 0x1, R225 ;  /* 0x0000000103047824 */ /* 0x000fe200078e02e1 */
[----:B------:R-:W1:Y:S08]  /*41b20*/  LDC R252, c[0x0][0x22c] ;  /* 0x00008b00fffc7b82 */ /* 0x000e700000000800 */
[----:B------:R-:W1:Y:S01]  /*41b30*/  LDC R225, c[0x0][0x248] ;  /* 0x00009200ffe17b82 */ /* 0x000e620000000800 */
[----:B------:R-:W-:Y:S01]  /*41b40*/  LEA R92, P1, R191, R184, 0x2 ;  /* 0x000000b8bf5c7211 */ /* 0x000fe200078210ff */
[----:B------:R-:W-:-:S03]  /*41b50*/  IMAD.MOV.U32 R244, RZ, RZ, R93 ;  /* 0x000000fffff47224 */ /* 0x000fc600078e005d */
[-C--:B------:R-:W-:Y:S02]  /*41b60*/  LEA.HI.X.SX32 R93, R191, R185.reuse, 0x2, P1 ;  /* 0x000000b9bf5d7211 */ /* 0x080fe400008f16ff */
[----:B------:R-:W-:Y:S02]  /*41b70*/  LEA.HI.X.SX32 R191, R5, R185, 0x2, P4 ;  /* 0x000000b905bf7211 */ /* 0x000fe400020f16ff */
[----:B-1----:R-:W-:Y:S02]  /*41b80*/  IADD3 R5, R4, R225, RZ ;  /* 0x000000e104057210 */ /* 0x002fe40007ffe0ff */
[----:B------:R-:W1:Y:S01]  /*41b90*/  LDC R225, c[0x0][0x248] ;  /* 0x00009200ffe17b82 */ /* 0x000e620000000800 */
[----:B------:R1:W-:Y:S04]  /*41ba0*/  STL.64 [R1+0x14d8], R92 ;  /* 0x0014d85c01007387 */ /* 0x0003e80000100a00 */
[----:B-1----:R-:W4:Y:S04]  /*41bb0*/  LDL.LU.64 R92, [R1+0x1530] ;  /* 0x00153000015c7983 */ /* 0x002f280000300a00 */
[----:B------:R-:W-:Y:S04]  /*41bc0*/  STL.64 [R1+0x14d0], R248 ;  /* 0x0014d0f801007387 */ /* 0x000fe80000100a00 */
[----:B------:R1:W-:Y:S02]  /*41bd0*/  STL.64 [R1+0x14c8], R246 ;  /* 0x0014c8f601007387 */ /* 0x0003e40000100a00 */
[----:B-1----:R-:W-:-:S04]  /*41be0*/  LEA R246, P3, R7, R184, 0x2 ;  /* 0x000000b807f67211 */ /* 0x002fc800078610ff */
[----:B------:R-:W-:Y:S01]  /*41bf0*/  LEA.HI.X.SX32 R247, R7, R185, 0x2, P3 ;  /* 0x000000b907f77211 */ /* 0x000fe200018f16ff */
[----:B------:R-:W-:Y:S02]  /*41c00*/  IMAD.IADD R7, R5, 0x1, R225 ;  /* 0x0000000105077824 */ /* 0x000fe400078e02e1 */
[----:B------:R-:W1:Y:S01]  /*41c10*/  LDC R225, c[0x0][0x248] ;  /* 0x00009200ffe17b82 */ /* 0x000e620000000800 */
[----:B------:R-:W-:-:S04]  /*41c20*/  LEA R248, P1, R192, R184, 0x2 ;  /* 0x000000b8c0f87211 */ /* 0x000fc800078210ff */
[----:B------:R-:W-:-:S05]  /*41c30*/  LEA.HI.X.SX32 R249, R192, R185, 0x2, P1 ;  /* 0x000000b9c0f97211 */ /* 0x000fca00008f16ff */
[----:B------:R-:W-:Y:S04]  /*41c40*/  STL.64 [R1+0x14c0], R248 ;  /* 0x0014c0f801007387 */ /* 0x000fe80000100a00 */
[----:B------:R-:W-:Y:S04]  /*41c50*/  STL.64 [R1+0x14b8], R246 ;  /* 0x0014b8f601007387 */ /* 0x000fe80000100a00 */
[----:B------:R1:W-:Y:S02]  /*41c60*/  STL.64 [R1+0x14b0], R190 ;  /* 0x0014b0be01007387 */ /* 0x0003e40000100a00 */
[----:B-1----:R-:W-:-:S04]  /*41c70*/  LEA R190, P4, R8, R184, 0x2 ;  /* 0x000000b808be7211 */ /* 0x002fc800078810ff */
[----:B------:R-:W-:Y:S01]  /*41c80*/  LEA.HI.X.SX32 R191, R8, R185, 0x2, P4 ;  /* 0x000000b908bf7211 */ /* 0x000fe200020f16ff */
[----:B------:R-:W-:Y:S02]  /*41c90*/  IMAD.IADD R8, R7, 0x1, R225 ;  /* 0x0000000107087824 */ /* 0x000fe400078e02e1 */
[----:B------:R-:W1:Y:S01]  /*41ca0*/  LDC R225, c[0x0][0x248] ;  /* 0x00009200ffe17b82 */ /* 0x000e620000000800 */
[----:B------:R-:W-:-:S04]  /*41cb0*/  LEA R246, P3, R9, R184, 0x2 ;  /* 0x000000b809f67211 */ /* 0x000fc800078610ff */
[----:B------:R-:W-:Y:S02]  /*41cc0*/  LEA.HI.X.SX32 R247, R9, R185, 0x2, P3 ;  /* 0x000000b909f77211 */ /* 0x000fe400018f16ff */
[----:B------:R-:W-:-:S04]  /*41cd0*/  LEA R248, P1, R193, R184, 0x2 ;  /* 0x000000b8c1f87211 */ /* 0x000fc800078210ff */
[----:B------:R-:W-:Y:S01]  /*41ce0*/  LEA.HI.X.SX32 R249, R193, R185, 0x2, P1 ;  /* 0x000000b9c1f97211 */ /* 0x000fe200008f16ff */
[----:B-1----:R-:W-:Y:S02]  /*41cf0*/  IMAD.IADD R9, R8, 0x1, R225 ;  /* 0x0000000108097824 */ /* 0x002fe400078e02e1 */
[----:B------:R-:W1:Y:S02]  /*41d00*/  LDC R225, c[0x0][0x248] ;  /* 0x00009200ffe17b82 */ /* 0x000e640000000800 */
[----:B------:R-:W-:Y:S04]  /*41d10*/  STL.64 [R1+0x14a8], R248 ;  /* 0x0014a8f801007387 */ /* 0x000fe80000100a00 */
[----:B------:R-:W-:Y:S04]  /*41d20*/  STL.64 [R1+0x14a0], R246 ;  /* 0x0014a0f601007387 */ /* 0x000fe80000100a00 */
[----:B------:R2:W-:Y:S02]  /*41d30*/  STL.64 [R1+0x1498], R190 ;  /* 0x001498be01007387 */ /* 0x0005e40000100a00 */
[----:B--2---:R-:W-:-:S04]  /*41d40*/  LEA R190, P4, R10, R184, 0x2 ;  /* 0x000000b80abe7211 */ /* 0x004fc800078810ff */
[----:B------:R-:W-:Y:S01]  /*41d50*/  LEA.HI.X.SX32 R191, R10, R185, 0x2, P4 ;  /* 0x000000b90abf7211 */ /* 0x000fe200020f16ff */
[----:B-1----:R-:W-:Y:S02]  /*41d60*/  IMAD.IADD R10, R9, 0x1, R225 ;  /* 0x00000001090a7824 */ /* 0x002fe400078e02e1 */
        /* <DEDUP_REMOVED lines=128> */
[----:B------:R-:W-:Y:S02]  /*42570*/  LEA.HI.X.SX32 R191, R30, R185, 0x2, P4 ;  /* 0x000000b91ebf7211 */ /* 0x000fe400020f16ff */
[----:B-1----:R-:W-:Y:S02]  /*42580*/  IADD3 R30, R29, R225, RZ ;  /* 0x000000e11d1e7210 */ /* 0x002fe40007ffe0ff */
        /* <DEDUP_REMOVED lines=489> */
[----:B------:R2:W-:Y:S02]  /*44420*/  STL.64 [R1+0x1020], R192 ;  /* 0x001020c001007387 */ /* 0x0005e40000100a00 */
[----:B--2---:R-:W-:-:S04]  /*44430*/  LEA R192, P3, R173, R184, 0x2 ;  /* 0x000000b8adc07211 */ /* 0x004fc800078610ff */
[----:B------:R-:W-:Y:S01]  /*44440*/  LEA.HI.X.SX32 R193, R173, R185, 0x2, P3 ;  /* 0x000000b9adc17211 */ /* 0x000fe200018f16ff */
[----:B-1----:R-:W-:Y:S02]  /*44450*/  IMAD.IADD R173, R171, 0x1, R225 ;  /* 0x00000001abad7824 */ /* 0x002fe400078e02e1 */
[----:B------:R-:W1:Y:S01]  /*44460*/  LDC R225, c[0x0][0x248] ;  /* 0x00009200ffe17b82 */ /* 0x000e620000000800 */
[----:B------:R2:W-:Y:S02]  /*44470*/  STL.64 [R1+0x1018], R190 ;  /* 0x001018be01007387 */ /* 0x0005e40000100a00 */
[----:B--2---:R-:W-:-:S04]  /*44480*/  LEA R190, P4, R172, R184, 0x2 ;  /* 0x000000b8acbe7211 */ /* 0x004fc800078810ff */
[----:B------:R-:W-:Y:S01]  /*44490*/  LEA.HI.X.SX32 R191, R172, R185, 0x2, P4 ;  /* 0x000000b9acbf7211 */ /* 0x000fe200020f16ff */
[----:B-1----:R-:W-:Y:S02]  /*444a0*/  IMAD.IADD R172, R173, 0x1, R225 ;  /* 0x00000001adac7824 */ /* 0x002fe400078e02e1 */
[----:B------:R-:W1:Y:S01]  /*444b0*/  LDC R225, c[0x0][0x248] ;  /* 0x00009200ffe17b82 */ /* 0x000e620000000800 */
[----:B------:R-:W-:-:S04]  /*444c0*/  LEA R194, P1, R243, R184, 0x2 ;  /* 0x000000b8f3c27211 */ /* 0x000fc800078210ff */
[----:B------:R-:W-:-:S05]  /*444d0*/  LEA.HI.X.SX32 R195, R243, R185, 0x2, P1 ;  /* 0x000000b9f3c37211 */ /* 0x000fca00008f16ff */
        /* <DEDUP_REMOVED lines=34> */
[-C--:B------:R-:W-:Y:S01]  /*44700*/  LEA.HI.X.SX32 R191, R178, R185.reuse, 0x2, P4 ;  /* 0x000000b9b2bf7211 */ /* 0x080fe200020f16ff */
[----:B-1----:R-:W-:Y:S02]  /*44710*/  IMAD.IADD R178, R179, 0x1, R225 ;  /* 0x00000001b3b27824 */ /* 0x002fe400078e02e1 */
[----:B------:R-:W1:Y:S01]  /*44720*/  LDC R225, c[0x0][0x248] ;  /* 0x00009200ffe17b82 */ /* 0x000e620000000800 */
[CC--:B------:R-:W-:Y:S02]  /*44730*/  LEA R194, P1, R181.reuse, R184.reuse, 0x2 ;  /* 0x000000b8b5c27211 */ /* 0x0c0fe400078210ff */
[C---:B------:R-:W-:Y:S02]  /*44740*/  LEA R180, P4, R186.reuse, R184, 0x2 ;  /* 0x000000b8bab47211 */ /* 0x040fe400078810ff */
[-C--:B------:R-:W-:Y:S02]  /*44750*/  LEA.HI.X.SX32 R195, R181, R185.reuse, 0x2, P1 ;  /* 0x000000b9b5c37211 */ /* 0x080fe400008f16ff */
[----:B------:R-:W-:-:S03]  /*44760*/  LEA.HI.X.SX32 R181, R186, R185, 0x2, P4 ;  /* 0x000000b9bab57211 */ /* 0x000fc600020f16ff */
[----:B------:R-:W-:Y:S04]  /*44770*/  STL.64 [R1+0xfc8], R194 ;  /* 0x000fc8c201007387 */ /* 0x000fe80000100a00 */
[----:B------:R-:W-:Y:S04]  /*44780*/  STL.64 [R1+0xfc0], R192 ;  /* 0x000fc0c001007387 */ /* 0x000fe80000100a00 */
[----:B------:R-:W-:Y:S04]  /*44790*/  STL.64 [R1+0xfb8], R190 ;  /* 0x000fb8be01007387 */ /* 0x000fe80000100a00 */
[----:B------:R1:W-:Y:S02]  /*447a0*/  STL.64 [R1+0xfa0], R180 ;  /* 0x000fa0b401007387 */ /* 0x0003e40000100a00 */
[----:B-1----:R-:W-:-:S02]  /*447b0*/  IMAD.IADD R180, R178, 0x1, R225 ;  /* 0x00000001b2b47824 */ /* 0x002fc400078e02e1 */
[----:B------:R-:W1:Y:S01]  /*447c0*/  LDC R225, c[0x0][0x248] ;  /* 0x00009200ffe17b82 */ /* 0x000e620000000800 */
[----:B------:R-:W-:-:S04]  /*447d0*/  LEA R192, P1, R182, R184, 0x2 ;  /* 0x000000b8b6c07211 */ /* 0x000fc800078210ff */
[----:B------:R-:W-:Y:S01]  /*447e0*/  LEA.HI.X.SX32 R193, R182, R185, 0x2, P1 ;  /* 0x000000b9b6c17211 */ /* 0x000fe200008f16ff */
[----:B-1----:R-:W-:Y:S02]  /*447f0*/  IMAD.IADD R181, R180, 0x1, R225 ;  /* 0x00000001b4b57824 */ /* 0x002fe400078e02e1 */
[----:B------:R-:W1:Y:S01]  /*44800*/  LDC R225, c[0x0][0x248] ;  /* 0x00009200ffe17b82 */ /* 0x000e620000000800 */
[----:B------:R-:W-:-:S04]  /*44810*/  LEA R182, P4, R2, R184, 0x2 ;  /* 0x000000b802b67211 */ /* 0x000fc800078810ff */
[-C--:B------:R-:W-:Y:S02]  /*44820*/  LEA.HI.X.SX32 R183, R2, R185.reuse, 0x2, P4 ;  /* 0x000000b902b77211 */ /* 0x080fe400020f16ff */
[CC--:B------:R-:W-:Y:S01]  /*44830*/  LEA R190, P3, R188.reuse, R184.reuse, 0x2 ;  /* 0x000000b8bcbe7211 */ /* 0x0c0fe200078610ff */
[----:B-1----:R-:W-:Y:S02]  /*44840*/  IMAD.IADD R2, R181, 0x1, R225 ;  /* 0x00000001b5027824 */ /* 0x002fe400078e02e1 */
[----:B------:R-:W1:Y:S01]  /*44850*/  LDC R225, c[0x0][0x248] ;  /* 0x00009200ffe17b82 */ /* 0x000e620000000800 */
[----:B------:R-:W-:Y:S02]  /*44860*/  LEA.HI.X.SX32 R191, R188, R185, 0x2, P3 ;  /* 0x000000b9bcbf7211 */ /* 0x000fe400018f16ff */
[----:B------:R-:W-:-:S04]  /*44870*/  LEA R188, P3, R0, R184, 0x2 ;  /* 0x000000b800bc7211 */ /* 0x000fc800078610ff */
[----:B------:R-:W-:Y:S01]  /*44880*/  LEA.HI.X.SX32 R189, R0, R185, 0x2, P3 ;  /* 0x000000b900bd7211 */ /* 0x000fe200018f16ff */
[----:B-1----:R-:W-:Y:S02]  /*44890*/  IMAD.IADD R0, R2, 0x1, R225 ;  /* 0x0000000102007824 */ /* 0x002fe400078e02e1 */
[----:B------:R-:W1:Y:S01]  /*448a0*/  LDC R225, c[0x0][0x248] ;  /* 0x00009200ffe17b82 */ /* 0x000e620000000800 */
[----:B------:R-:W-:Y:S01]  /*448b0*/  STL.64 [R1+0xfb0], R192 ;  /* 0x000fb0c001007387 */ /* 0x000fe20000100a00 */
[----:B------:R-:W-:-:S03]  /*448c0*/  LEA R186, P3, R4, R184, 0x2 ;  /* 0x000000b804ba7211 */ /* 0x000fc600078610ff */
[----:B------:R2:W-:Y:S02]  /*448d0*/  STL.64 [R1+0xfa8], R190 ;  /* 0x000fa8be01007387 */ /* 0x0005e40000100a00 */
[----:B--2---:R-:W-:-:S04]  /*448e0*/  LEA R190, P1, R187, R184, 0x2 ;  /* 0x000000b8bbbe7211 */ /* 0x004fc800078210ff */
[-C--:B------:R-:W-:Y:S02]  /*448f0*/  LEA.HI.X.SX32 R191, R187, R185.reuse, 0x2, P1 ;  /* 0x000000b9bbbf7211 */ /* 0x080fe400008f16ff */
[----:B------:R-:W-:Y:S01]  /*44900*/  LEA.HI.X.SX32 R187, R4, R185, 0x2, P3 ;  /* 0x000000b904bb7211 */ /* 0x000fe200018f16ff */
[----:B-1----:R-:W-:Y:S02]  /*44910*/  IMAD.IADD R4, R0, 0x1, R225 ;  /* 0x0000000100047824 */ /* 0x002fe400078e02e1 */
[----:B------:R-:W1:Y:S01]  /*44920*/  LDC R225, c[0x0][0x248] ;  /* 0x00009200ffe17b82 */ /* 0x000e620000000800 */
[----:B------:R2:W-:Y:S04]  /*44930*/  STL.64 [R1+0xf98], R190 ;  /* 0x000f98be01007387 */ /* 0x0005e80000100a00 */
[----:B------:R3:W-:Y:S03]  /*44940*/  STL.64 [R1+0xf90], R188 ;  /* 0x000f90bc01007387 */ /* 0x0007e60000100a00 */
[----:B--2---:R-:W2:Y:S01]  /*44950*/  LDC R190, c[0x0][0x248] ;  /* 0x00009200ffbe7b82 */ /* 0x004ea20000000800 */
[----:B---3--:R-:W-:-:S04]  /*44960*/  LEA R188, P1, R3, R184, 0x2 ;  /* 0x000000b803bc7211 */ /* 0x008fc800078210ff */
[----:B------:R-:W-:-:S03]  /*44970*/  LEA.HI.X.SX32 R189, R3, R185, 0x2, P1 ;  /* 0x000000b903bd7211 */ /* 0x000fc600008f16ff */
[----:B------:R-:W3:Y:S01]  /*44980*/  LDC R191, c[0x0][0x248] ;  /* 0x00009200ffbf7b82 */ /* 0x000ee20000000800 */
[----:B-1----:R-:W-:-:S07]  /*44990*/  IMAD.IADD R3, R4, 0x1, R225 ;  /* 0x0000000104037824 */ /* 0x002fce00078e02e1 */
[----:B------:R-:W1:Y:S01]  /*449a0*/  LDC R225, c[0x0][0x248] ;  /* 0x00009200ffe17b82 */ /* 0x000e620000000800 */
[----:B------:R4:W-:Y:S02]  /*449b0*/  STL.64 [R1+0xf88], R182 ;  /* 0x000f88b601007387 */ /* 0x0009e40000100a00 */
[----:B----4-:R-:W-:-:S04]  /*449c0*/  LEA R182, P4, R5, R184, 0x2 ;  /* 0x000000b805b67211 */ /* 0x010fc800078810ff */
[----:B------:R-:W-:Y:S01]  /*449d0*/  LEA.HI.X.SX32 R183, R5, R185, 0x2, P4 ;  /* 0x000000b905b77211 */ /* 0x000fe200020f16ff */
[----:B-1----:R-:W-:Y:S02]  /*449e0*/  IMAD.IADD R5, R3, 0x1, R225 ;  /* 0x0000000103057824 */ /* 0x002fe400078e02e1 */
[----:B------:R-:W1:Y:S01]  /*449f0*/  LDC R225, c[0x0][0x248] ;  /* 0x00009200ffe17b82 */ /* 0x000e620000000800 */
[----:B------:R4:W-:Y:S02]  /*44a00*/  STL.64 [R1+0xf80], R188 ;  /* 0x000f80bc01007387 */ /* 0x0009e40000100a00 */
[----:B----4-:R-:W-:-:S04]  /*44a10*/  LEA R188, P1, R7, R184, 0x2 ;  /* 0x000000b807bc7211 */ /* 0x010fc800078210ff */
[----:B------:R-:W-:Y:S01]  /*44a20*/  LEA.HI.X.SX32 R189, R7, R185, 0x2, P1 ;  /* 0x000000b907bd7211 */ /* 0x000fe200008f16ff */
[----:B-1----:R-:W-:Y:S02]  /*44a30*/  IMAD.IADD R7, R5, 0x1, R225 ;  /* 0x0000000105077824 */ /* 0x002fe400078e02e1 */
[----:B------:R-:W1:Y:S01]  /*44a40*/  LDC R225, c[0x0][0x248] ;  /* 0x00009200ffe17b82 */ /* 0x000e620000000800 */
[----:B------:R4:W-:Y:S04]  /*44a50*/  STL.64 [R1+0xf78], R186 ;  /* 0x000f78ba01007387 */ /* 0x0009e80000100a00 */
[----:B------:R2:W-:Y:S01]  /*44a60*/  STL.64 [R1+0xf70], R182 ;  /* 0x000f70b601007387 */ /* 0x0005e20000100a00 */
[-C--:B----4-:R-:W-:Y:S02]  /*44a70*/  LEA R186, P3, R8, R184.reuse, 0x2 ;  /* 0x000000b808ba7211 */ /* 0x090fe400078610ff */
[----:B--2---:R-:W-:-:S02]  /*44a80*/  LEA R182, P4, R9, R184, 0x2 ;  /* 0x000000b809b67211 */ /* 0x004fc400078810ff */
[-C--:B------:R-:W-:Y:S02]  /*44a90*/  LEA.HI.X.SX32 R187, R8, R185.reuse, 0x2, P3 ;  /* 0x000000b908bb7211 */ /* 0x080fe400018f16ff */
[-C--:B------:R-:W-:Y:S02]  /*44aa0*/  LEA.HI.X.SX32 R183, R9, R185.reuse, 0x2, P4 ;  /* 0x000000b909b77211 */ /* 0x080fe400020f16ff */
[C---:B------:R-:W-:Y:S01]  /*44ab0*/  LEA R8, P4, R12.reuse, R184, 0x2 ;  /* 0x000000b80c087211 */ /* 0x040fe200078810ff */
[----:B------:R-:W-:Y:S03]  /*44ac0*/  STL.64 [R1+0xf68], R188 ;  /* 0x000f68bc01007387 */ /* 0x000fe60000100a00 */
[----:B------:R-:W-:Y:S01]  /*44ad0*/  LEA.HI.X.SX32 R9, R12, R185, 0x2, P4 ;  /* 0x000000b90c097211 */ /* 0x000fe200020f16ff */
[----:B------:R-:W-:Y:S04]  /*44ae0*/  STL.64 [R1+0xf60], R186 ;  /* 0x000f60ba01007387 */ /* 0x000fe80000100a00 */
[----:B------:R-:W-:Y:S04]  /*44af0*/  STL.64 [R1+0xf58], R182 ;  /* 0x000f58b601007387 */ /* 0x000fe80000100a00 */
[----:B------:R1:W-:Y:S02]  /*44b00*/  STL.64 [R1+0xf40], R8 ;  /* 0x000f400801007387 */ /* 0x0003e40000100a00 */
[----:B-1----:R-:W-:-:S02]  /*44b10*/  IMAD.IADD R9, R7, 0x1, R225 ;  /* 0x0000000107097824 */ /* 0x002fc400078e02e1 */
[----:B------:R-:W1:Y:S01]  /*44b20*/  LDC R225, c[0x0][0x248] ;  /* 0x00009200ffe17b82 */ /* 0x000e620000000800 */
[CC--:B------:R-:W-:Y:S02]  /*44b30*/  LEA R186, P1, R10.reuse, R184.reuse, 0x2 ;  /* 0x000000b80aba7211 */ /* 0x0c0fe400078210ff */
[-C--:B------:R-:W-:Y:S02]  /*44b40*/  LEA R182, P3, R11, R184.reuse, 0x2 ;  /* 0x000000b80bb67211 */ /* 0x080fe400078610ff */
[-C--:B------:R-:W-:Y:S02]  /*44b50*/  LEA.HI.X.SX32 R187, R10, R185.reuse, 0x2, P1 ;  /* 0x000000b90abb7211 */ /* 0x080fe400008f16ff */
[----:B------:R-:W-:Y:S01]  /*44b60*/  LEA R10, P4, R15, R184, 0x2 ;  /* 0x000000b80f0a7211 */ /* 0x000fe200078810ff */
[----:B-1----:R-:W-:Y:S02]  /*44b70*/  IMAD.IADD R8, R9, 0x1, R225 ;  /* 0x0000000109087824 */ /* 0x002fe400078e02e1 */
[----:B------:R-:W1:Y:S01]  /*44b80*/  LDC R225, c[0x0][0x248] ;  /* 0x00009200ffe17b82 */ /* 0x000e620000000800 */
[----:B------:R-:W-:-:S02]  /*44b90*/  LEA.HI.X.SX32 R183, R11, R185, 0x2, P3 ;  /* 0x000000b90bb77211 */ /* 0x000fc400018f16ff */
        /* <DEDUP_REMOVED lines=8> */
[----:B------:R-:W-:Y:S02]  /*44c20*/  LEA R12, P4, R18, R184, 0x2 ;  /* 0x000000b8120c7211 */ /* 0x000fe400078810ff */
[-C--:B------:R-:W-:Y:S01]  /*44c30*/  LEA.HI.X.SX32 R187, R13, R185.reuse, 0x2, P1 ;  /* 0x000000b90dbb7211 */ /* 0x080fe200008f16ff */
[----:B-1----:R-:W-:Y:S02]  /*44c40*/  IMAD.IADD R10, R11, 0x1, R225 ;  /* 0x000000010b0a7824 */ /* 0x002fe400078e02e1 */
[----:B------:R-:W1:Y:S01]  /*44c50*/  LDC R225, c[0x0][0x248] ;  /* 0x00009200ffe17b82 */ /* 0x000e620000000800 */
[----:B------:R-:W-:-:S02]  /*44c60*/  LEA.HI.X.SX32 R183, R14, R185, 0x2, P3 ;  /* 0x000000b90eb77211 */ /* 0x000fc400018f16ff */
[----:B------:R-:W-:Y:S01]  /*44c70*/  LEA.HI.X.SX32 R13, R18, R185, 0x2, P4 ;  /* 0x000000b9120d7211 */ /* 0x000fe200020f16ff */
[----:B------:R-:W-:Y:S04]  /*44c80*/  STL.64 [R1+0xf38], R186 ;  /* 0x000f38ba01007387 */ /* 0x000fe80000100a00 */
[----:B------:R-:W-:Y:S04]  /*44c90*/  STL.64 [R1+0xf30], R182 ;  /* 0x000f30b601007387 */ /* 0x000fe80000100a00 */
[----:B------:R1:W-:Y:S02]  /*44ca0*/  STL.64 [R1+0xf10], R12 ;  /* 0x000f100c01007387 */ /* 0x0003e40000100a00 */
[----:B-1----:R-:W-:-:S02]  /*44cb0*/  IADD3 R12, R10, R225, RZ ;  /* 0x000000e10a0c7210 */ /* 0x002fc40007ffe0ff */
[----:B------:R-:W1:Y:S01]  /*44cc0*/  LDC R225, c[0x0][0x248] ;  /* 0x00009200ffe17b82 */ /* 0x000e620000000800 */
[CC--:B------:R-:W-:Y:S02]  /*44cd0*/  LEA R182, P1, R16.reuse, R184.reuse, 0x2 ;  /* 0x000000b810b67211 */ /* 0x0c0fe400078210ff */
[C---:B------:R-:W-:Y:S02]  /*44ce0*/  LEA R14, P3, R17.reuse, R184, 0x2 ;  /* 0x000000b8110e7211 */ /* 0x040fe400078610ff */
[-C--:B------:R-:W-:Y:S02]  /*44cf0*/  LEA.HI.X.SX32 R183, R16, R185.reuse, 0x2, P1 ;  /* 0x000000b910b77211 */ /* 0x080fe400008f16ff */
[----:B------:R-:W-:-:S03]  /*44d00*/  LEA.HI.X.SX32 R15, R17, R185, 0x2, P3 ;  /* 0x000000b9110f7211 */ /* 0x000fc600018f16ff */
[----:B------:R-:W-:Y:S01]  /*44d10*/  STL.64 [R1+0xf20], R182 ;  /* 0x000f20b601007387 */ /* 0x000fe20000100a00 */
[----:B-1----:R-:W-:Y:S02]  /*44d20*/  IMAD.IADD R13, R12, 0x1, R225 ;  /* 0x000000010c0d7824 */ /* 0x002fe400078e02e1 */
[----:B------:R-:W1:Y:S01]  /*44d30*/  LDC R225, c[0x0][0x248] ;  /* 0x00009200ffe17b82 */ /* 0x000e620000000800 */
[----:B------:R2:W-:Y:S02]  /*44d40*/  STL.64 [R1+0xf18], R14 ;  /* 0x000f180e01007387 */ /* 0x0005e40000100a00 */
[----:B--2---:R-:W-:-:S04]  /*44d50*/  LEA R14, P4, R21, R184, 0x2 ;  /* 0x000000b8150e7211 */ /* 0x004fc800078810ff */
[----:B------:R-:W-:-:S05]  /*44d60*/  LEA.HI.X.SX32 R15, R21, R185, 0x2, P4 ;  /* 0x000000b9150f7211 */ /* 0x000fca00020f16ff */
[----:B------:R1:W-:Y:S02]  /*44d70*/  STL.64 [R1+0xef8], R14 ;  /* 0x000ef80e01007387 */ /* 0x0003e40000100a00 */
[----:B-1----:R-:W-:Y:S02]  /*44d80*/  IMAD.IADD R15, R13, 0x1, R225 ;  /* 0x000000010d0f7824 */ /* 0x002fe400078e02e1 */
[----:B------:R-:W1:Y:S01]  /*44d90*/  LDC R225, c[0x0][0x248] ;  /* 0x00009200ffe17b82 */ /* 0x000e620000000800 */
[CC--:B------:R-:W-:Y:S02]  /*44da0*/  LEA R182, P1, R19.reuse, R184.reuse, 0x2 ;  /* 0x000000b813b67211 */ /* 0x0c0fe400078210ff */
[C---:B------:R-:W-:Y:S02]  /*44db0*/  LEA R16, P3, R20.reuse, R184, 0x2 ;  /* 0x000000b814107211 */ /* 0x040fe400078610ff */
[-C--:B------:R-:W-:Y:S02]  /*44dc0*/  LEA.HI.X.SX32 R183, R19, R185.reuse, 0x2, P1 ;  /* 0x000000b913b77211 */ /* 0x080fe400008f16ff */
[----:B------:R-:W-:-:S03]  /*44dd0*/  LEA.HI.X.SX32 R17, R20, R185, 0x2, P3 ;  /* 0x000000b914117211 */ /* 0x000fc600018f16ff */
[----:B------:R2:W-:Y:S01]  /*44de0*/  STL.64 [R1+0xf08], R182 ;  /* 0x000f08b601007387 */ /* 0x0005e20000100a00 */
[----:B-1----:R-:W-:Y:S01]  /*44df0*/  IMAD.IADD R14, R15, 0x1, R225 ;  /* 0x000000010f0e7824 */ /* 0x002fe200078e02e1 */
[-C--:B------:R-:W-:Y:S01]  /*44e00*/  LEA R20, P1, R22, R184.reuse, 0x2 ;  /* 0x000000b816147211 */ /* 0x080fe200078210ff */
[----:B------:R-:W1:Y:S01]  /*44e10*/  LDC R225, c[0x0][0x248] ;  /* 0x00009200ffe17b82 */ /* 0x000e620000000800 */
[----:B------:R4:W-:Y:S01]  /*44e20*/  STL.64 [R1+0xf00], R16 ;  /* 0x000f001001007387 */ /* 0x0009e20000100a00 */
[----:B------:R-:W-:Y:S01]  /*44e30*/  LEA R18, P3, R23, R184, 0x2 ;  /* 0x000000b817127211 */ /* 0x000fe200078610ff */
[----:B------:R-:W-:-:S05]  /*44e40*/  IMAD.MOV.U32 R189, RZ, RZ, R245 ;  /* 0x000000ffffbd7224 */ /* 0x000fca00078e00f5 */
[----:B--2---:R-:W2:Y:S01]  /*44e50*/  LDC R182, c[0x0][0x22c] ;  /* 0x00008b00ffb67b82 */ /* 0x004ea20000000800 */
[----:B----4-:R-:W-:Y:S02]  /*44e60*/  LEA R16, P4, R24, R184, 0x2 ;  /* 0x000000b818107211 */ /* 0x010fe400078810ff */
[----:B------:R-:W-:-:S05]  /*44e70*/  LEA.HI.X.SX32 R21, R22, R185, 0x2, P1 ;  /* 0x000000b916157211 */ /* 0x000fca00008f16ff */
[----:B------:R-:W4:Y:S01]  /*44e80*/  LDC R245, c[0x0][0x248] ;  /* 0x00009200fff57b82 */ /* 0x000f220000000800 */
[----:B------:R-:W-:-:S05]  /*44e90*/  LEA.HI.X.SX32 R17, R24, R185, 0x2, P4 ;  /* 0x000000b918117211 */ /* 0x000fca00020f16ff */
[----:B------:R1:W-:Y:S02]  /*44ea0*/  STL.64 [R1+0xee0], R16 ;  /* 0x000ee01001007387 */ /* 0x0003e40000100a00 */
[----:B------:R-:W2:Y:S01]  /*44eb0*/  LDC R183, c[0x0][0x22c] ;  /* 0x00008b00ffb77b82 */ /* 0x000ea20000000800 */
[----:B-1----:R-:W-:-:S07]  /*44ec0*/  IMAD.IADD R17, R14, 0x1, R225 ;  /* 0x000000010e117824 */ /* 0x002fce00078e02e1 */
[----:B------:R-:W1:Y:S01]  /*44ed0*/  LDC R225, c[0x0][0x248] ;  /* 0x00009200ffe17b82 */ /* 0x000e620000000800 */
[----:B------:R-:W-:Y:S01]  /*44ee0*/  LEA.HI.X.SX32 R19, R23, R185, 0x2, P3 ;  /* 0x000000b917137211 */ /* 0x000fe200018f16ff */
[----:B------:R-:W-:Y:S04]  /*44ef0*/  STL.64 [R1+0xef0], R20 ;  /* 0x000ef01401007387 */ /* 0x000fe80000100a00 */
[----:B------:R3:W-:Y:S01]  /*44f00*/  STL.64 [R1+0xee8], R18 ;  /* 0x000ee81201007387 */ /* 0x0007e20000100a00 */
[----:B-1----:R-:W-:Y:S02]  /*44f10*/  IMAD.IADD R16, R17, 0x1, R225 ;  /* 0x0000000111107824 */ /* 0x002fe400078e02e1 */
[----:B------:R-:W1:Y:S01]  /*44f20*/  LDC R225, c[0x0][0x248] ;  /* 0x00009200ffe17b82 */ /* 0x000e620000000800 */
[----:B---3--:R-:W-:-:S04]  /*44f30*/  LEA R18, P4, R27, R184, 0x2 ;  /* 0x000000b81b127211 */ /* 0x008fc800078810ff */
        /* <DEDUP_REMOVED lines=119> */
[----:B-1----:R-:W-:Y:S02]  /*456b0*/  IADD3 R36, R34, R225, RZ ;  /* 0x000000e122247210 */ /* 0x002fe40007ffe0ff */
        /* <DEDUP_REMOVED lines=149> */
[----:B-1----:R-:W-:Y:S02]  /*46010*/  IMAD.IADD R58, R59, 0x1, R225 ;  /* 0x000000013b3a7824 */ /* 0x002fe400078e02e1 */
[----:B------:R-:W1:Y:S01]  /*46020*/  LDC R225, c[0x0][0x248] ;  /* 0x00009200ffe17b82 */ /* 0x000e620000000800 */
[----:B---3--:R-:W-:-:S04]  /*46030*/  LEA R62, P3, R153, R184, 0x2 ;  /* 0x000000b8993e7211 */ /* 0x008fc800078610ff */
[----:B------:R-:W-:Y:S01]  /*46040*/  LEA.HI.X.SX32 R63, R153, R185, 0x2, P3 ;  /* 0x000000b9993f7211 */ /* 0x000fe200018f16ff */
[----:B------:R-:W-:Y:S04]  /*46050*/  STL.64 [R1+0xcf0], R60 ;  /* 0x000cf03c01007387 */ /* 0x000fe80000100a00 */
[----:B------:R1:W-:Y:S02]  /*46060*/  STL.64 [R1+0xcd8], R62 ;  /* 0x000cd83e01007387 */ /* 0x0003e40000100a00 */
[----:B-1----:R-:W-:Y:S02]  /*46070*/  IADD3 R62, R58, R225, RZ ;  /* 0x000000e13a3e7210 */ /* 0x002fe40007ffe0ff */
[----:B------:R-:W1:Y:S01]  /*46080*/  LDC R225, c[0x0][0x248] ;  /* 0x00009200ffe17b82 */ /* 0x000e620000000800 */
[----:B------:R-:W-:-:S02]  /*46090*/  LEA R64, P1, R152, R184, 0x2 ;  /* 0x000000b898407211 */ /* 0x000fc400078210ff */
[----:B------:R-:W-:Y:S02]  /*460a0*/  LEA R60, P4, R154, R184, 0x2 ;  /* 0x000000b89a3c7211 */ /* 0x000fe400078810ff */
[-C--:B------:R-:W-:Y:S02]  /*460b0*/  LEA.HI.X.SX32 R65, R152, R185.reuse, 0x2, P1 ;  /* 0x000000b998417211 */ /* 0x080fe400008f16ff */
[----:B------:R-:W-:-:S03]  /*460c0*/  LEA.HI.X.SX32 R61, R154, R185, 0x2, P4 ;  /* 0x000000b99a3d7211 */ /* 0x000fc600020f16ff */
[----:B------:R-:W-:Y:S04]  /*460d0*/  STL.64 [R1+0xce0], R64 ;  /* 0x000ce04001007387 */ /* 0x000fe80000100a00 */
[----:B------:R1:W-:Y:S02]  /*460e0*/  STL.64 [R1+0xcd0], R60 ;  /* 0x000cd03c01007387 */ /* 0x0003e40000100a00 */
[----:B-1----:R-:W-:Y:S02]  /*460f0*/  IMAD.IADD R60, R62, 0x1, R225 ;  /* 0x000000013e3c7824 */ /* 0x002fe400078e02e1 */
[----:B------:R-:W1:Y:S01]  /*46100*/  LDC R225, c[0x0][0x248] ;  /* 0x00009200ffe17b82 */ /* 0x000e620000000800 */
[----:B------:R-:W-:-:S04]  /*46110*/  LEA R64, P4, R157, R184, 0x2 ;  /* 0x000000b89d407211 */ /* 0x000fc800078810ff */
        /* <DEDUP_REMOVED lines=41> */
[----:B-1----:R-:W-:Y:S02]  /*463b0*/  IMAD.IADD R72, R67, 0x1, R225 ;  /* 0x0000000143487824 */ /* 0x002fe400078e02e1 */
        /* <DEDUP_REMOVED lines=41> */
[C---:B------:R-:W-:Y:S02]  /*46650*/  LEA R78, P4, R176.reuse, R184, 0x2 ;  /* 0x000000b8b04e7211 */ /* 0x040fe400078810ff */
        /* <DEDUP_REMOVED lines=24> */
[----:B------:R-:W-:-:S04]  /*467e0*/  LEA R152, P1, R181, R184, 0x2 ;  /* 0x000000b8b5987211 */ /* 0x000fc800078210ff */
[----:B------:R-:W-:Y:S02]  /*467f0*/  LEA.HI.X.SX32 R153, R181, R185, 0x2, P1 ;  /* 0x000000b9b5997211 */ /* 0x000fe400008f16ff */
[----:B------:R-:W-:-:S03]  /*46800*/  LEA R84, P4, R0, R184, 0x2 ;  /* 0x000000b800547211 */ /* 0x000fc600078810ff */
[----:B------:R3:W-:Y:S01]  /*46810*/  STL.64 [R1+0x868], R152 ;  /* 0x0008689801007387 */ /* 0x0007e20000100a00 */
[----:B-1----:R-:W-:Y:S02]  /*46820*/  IMAD.IADD R2, R87, 0x1, R225 ;  /* 0x0000000157027824 */ /* 0x002fe400078e02e1 */
[----:B------:R-:W1:Y:S01]  /*46830*/  LDC R225, c[0x0][0x248] ;  /* 0x00009200ffe17b82 */ /* 0x000e620000000800 */
[C---:B---3--:R-:W-:Y:S02]  /*46840*/  LEA R152, P3, R3.reuse, R184, 0x2 ;  /* 0x000000b803987211 */ /* 0x048fe400078610ff */
[-C--:B------:R-:W-:Y:S02]  /*46850*/  LEA.HI.X.SX32 R85, R0, R185.reuse, 0x2, P4 ;  /* 0x000000b900557211 */ /* 0x080fe400020f16ff */
[----:B------:R-:W-:-:S03]  /*46860*/  LEA.HI.X.SX32 R153, R3, R185, 0x2, P3 ;  /* 0x000000b903997211 */ /* 0x000fc600018f16ff */
        /* <DEDUP_REMOVED lines=10> */
[----:B---3--:R-:W-:Y:S02]  /*46910*/  LEA R154, P1, R7, R184, 0x2 ;  /* 0x000000b8079a7211 */ /* 0x008fe400078210ff */
[-C--:B------:R-:W-:Y:S02]  /*46920*/  LEA.HI.X.SX32 R85, R5, R185.reuse, 0x2, P4 ;  /* 0x000000b905557211 */ /* 0x080fe400020f16ff */
[----:B------:R-:W-:-:S03]  /*46930*/  LEA.HI.X.SX32 R155, R7, R185, 0x2, P1 ;  /* 0x000000b9079b7211 */ /* 0x000fc600008f16ff */
[----:B------:R-:W-:Y:S04]  /*46940*/  STL.64 [R1+0x7a0], R84 ;  /* 0x0007a05401007387 */ /* 0x000fe80000100a00 */
[----:B------:R1:W-:Y:S02]  /*46950*/  STL.64 [R1+0x768], R154 ;  /* 0x0007689a01007387 */ /* 0x0003e40000100a00 */
[----:B-1----:R-:W-:Y:S02]  /*46960*/  IMAD.IADD R155, R152, 0x1, R225 ;  /* 0x00000001989b7824 */ /* 0x002fe400078e02e1 */
[----:B------:R-:W1:Y:S02]  /*46970*/  LDC R225, c[0x0][0x248] ;  /* 0x00009200ffe17b82 */ /* 0x000e640000000800 */
[----:B-1----:R-:W-:-:S06]  /*46980*/  IMAD.IADD R7, R155, 0x1, R225 ;  /* 0x000000019b077824 */ /* 0x002fcc00078e02e1 */
[----:B------:R-:W1:Y:S02]  /*46990*/  LDC R225, c[0x0][0x248] ;  /* 0x00009200ffe17b82 */ /* 0x000e640000000800 */
[----:B-1----:R-:W-:-:S06]  /*469a0*/  IADD3 R159, R7, R225, RZ ;  /* 0x000000e1079f7210 */ /* 0x002fcc0007ffe0ff */
[----:B------:R-:W1:Y:S02]  /*469b0*/  LDC R225, c[0x0][0x248] ;  /* 0x00009200ffe17b82 */ /* 0x000e640000000800 */
[----:B-1----:R-:W-:-:S06]  /*469c0*/  IMAD.IADD R154, R159, 0x1, R225 ;  /* 0x000000019f9a7824 */ /* 0x002fcc00078e02e1 */
[----:B------:R-:W1:Y:S02]  /*469d0*/  LDC R225, c[0x0][0x248] ;  /* 0x00009200ffe17b82 */ /* 0x000e640000000800 */
[----:B-1----:R-:W-:-:S06]  /*469e0*/  IMAD.IADD R157, R154, 0x1, R225 ;  /* 0x000000019a9d7824 */ /* 0x002fcc00078e02e1 */
        /* <DEDUP_REMOVED lines=14> */
[-C--:B------:R-:W-:Y:S02]  /*46ad0*/  LEA R8, P3, R10, R184.reuse, 0x2 ;  /* 0x000000b80a087211 */ /* 0x080fe400078610ff */
[----:B------:R-:W-:-:S02]  /*46ae0*/  LEA R4, P4, R12, R184, 0x2 ;  /* 0x000000b80c047211 */ /* 0x000fc400078810ff */
[-C--:B------:R-:W-:Y:S01]  /*46af0*/  LEA.HI.X.SX32 R9, R10, R185.reuse, 0x2, P3 ;  /* 0x000000b90a097211 */ /* 0x080fe200018f16ff */
[----:B-1----:R-:W-:Y:S02]  /*46b00*/  IMAD.IADD R86, R85, 0x1, R225 ;  /* 0x0000000155567824 */ /* 0x002fe400078e02e1 */
[----:B------:R-:W1:Y:S01]  /*46b10*/  LDC R225, c[0x0][0x248] ;  /* 0x00009200ffe17b82 */ /* 0x000e620000000800 */
[CC--:B------:R-:W-:Y:S02]  /*46b20*/  LEA R10, P1, R13.reuse, R184.reuse, 0x2 ;  /* 0x000000b80d0a7211 */ /* 0x0c0fe400078210ff */
[-C--:B------:R-:W-:Y:S02]  /*46b30*/  LEA.HI.X.SX32 R5, R12, R185.reuse, 0x2, P4 ;  /* 0x000000b90c057211 */ /* 0x080fe400020f16ff */
[----:B------:R-:W-:Y:S01]  /*46b40*/  LEA.HI.X.SX32 R11, R13, R185, 0x2, P1 ;  /* 0x000000b90d0b7211 */ /* 0x000fe200008f16ff */
[----:B------:R3:W-:Y:S04]  /*46b50*/  STL.64 [R1+0x748], R8 ;  /* 0x0007480801007387 */ /* 0x0007e80000100a00 */
[----:B------:R4:W-:Y:S04]  /*46b60*/  STL.64 [R1+0x740], R4 ;  /* 0x0007400401007387 */ /* 0x0009e80000100a00 */
[----:B------:R2:W-:Y:S01]  /*46b70*/  STL.64 [R1+0x738], R10 ;  /* 0x0007380a01007387 */ /* 0x0005e20000100a00 */
[----:B---3--:R-:W-:Y:S01]  /*46b80*/  LEA R8, P3, R15, R184, 0x2 ;  /* 0x000000b80f087211 */ /* 0x008fe200078610ff */
[----:B-1----:R-:W-:-:S02]  /*46b90*/  IMAD.IADD R156, R86, 0x1, R225 ;  /* 0x00000001569c7824 */ /* 0x002fc400078e02e1 */
[----:B------:R-:W1:Y:S01]  /*46ba0*/  LDC R225, c[0x0][0x248] ;  /* 0x00009200ffe17b82 */ /* 0x000e620000000800 */
[CC--:B----4-:R-:W-:Y:S02]  /*46bb0*/  LEA R4, P4, R14.reuse, R184.reuse, 0x2 ;  /* 0x000000b80e047211 */ /* 0x0d0fe400078810ff */
[-C--:B--2---:R-:W-:Y:S02]  /*46bc0*/  LEA R10, P1, R17, R184.reuse, 0x2 ;  /* 0x000000b8110a7211 */ /* 0x084fe400078210ff */
[-C--:B------:R-:W-:Y:S02]  /*46bd0*/  LEA.HI.X.SX32 R9, R15, R185.reuse, 0x2, P3 ;  /* 0x000000b90f097211 */ /* 0x080fe400018f16ff */
[-C--:B------:R-:W-:Y:S02]  /*46be0*/  LEA.HI.X.SX32 R5, R14, R185.reuse, 0x2, P4 ;  /* 0x000000b90e057211 */ /* 0x080fe400020f16ff */
[----:B------:R-:W-:Y:S01]  /*46bf0*/  LEA.HI.X.SX32 R11, R17, R185, 0x2, P1 ;  /* 0x000000b9110b7211 */ /* 0x000fe200008f16ff */
[----:B------:R2:W-:Y:S04]  /*46c00*/  STL.64 [R1+0x730], R8 ;  /* 0x0007300801007387 */ /* 0x0005e80000100a00 */
[----:B------:R3:W-:Y:S04]  /*46c10*/  STL.64 [R1+0x728], R4 ;  /* 0x0007280401007387 */ /* 0x0007e80000100a00 */
[----:B------:R4:W-:Y:S01]  /*46c20*/  STL.64 [R1+0x720], R10 ;  /* 0x0007200a01007387 */ /* 0x0009e20000100a00 */
[----:B--2---:R-:W-:-:S02]  /*46c30*/  LEA R8, P3, R16, R184, 0x2 ;  /* 0x000000b810087211 */ /* 0x004fc400078610ff */
[-C--:B---3--:R-:W-:Y:S02]  /*46c40*/  LEA R4, P4, R18, R184.reuse, 0x2 ;  /* 0x000000b812047211 */ /* 0x088fe400078810ff */
[-C--:B------:R-:W-:Y:S02]  /*46c50*/  LEA.HI.X.SX32 R9, R16, R185.reuse, 0x2, P3 ;  /* 0x000000b910097211 */ /* 0x080fe400018f16ff */
[C---:B----4-:R-:W-:Y:S02]  /*46c60*/  LEA R10, P1, R19.reuse, R184, 0x2 ;  /* 0x000000b8130a7211 */ /* 0x050fe400078210ff */
[-C--:B------:R-:W-:Y:S02]  /*46c70*/  LEA.HI.X.SX32 R5, R18, R185.reuse, 0x2, P4 ;  /* 0x000000b912057211 */ /* 0x080fe400020f16ff */
[----:B------:R-:W-:Y:S01]  /*46c80*/  LEA.HI.X.SX32 R11, R19, R185, 0x2, P1 ;  /* 0x000000b9130b7211 */ /* 0x000fe200008f16ff */
[----:B------:R-:W-:Y:S04]  /*46c90*/  STL.64 [R1+0x718], R8 ;  /* 0x0007180801007387 */ /* 0x000fe80000100a00 */
[----:B------:R-:W-:Y:S04]  /*46ca0*/  STL.64 [R1+0x710], R4 ;  /* 0x0007100401007387 */ /* 0x000fe80000100a00 */
[----:B------:R1:W-:Y:S02]  /*46cb0*/  STL.64 [R1+0x6f8], R10 ;  /* 0x0006f80a01007387 */ /* 0x0003e40000100a00 */
[----:B-1----:R-:W-:-:S02]  /*46cc0*/  IMAD.IADD R10, R156, 0x1, R225 ;  /* 0x000000019c0a7824 */ /* 0x002fc400078e02e1 */
[----:B------:R-:W1:Y:S02]  /*46cd0*/  LDC R225, c[0x0][0x248] ;  /* 0x00009200ffe17b82 */ /* 0x000e640000000800 */
[----:B-1----:R-:W-:-:S06]  /*46ce0*/  IMAD.IADD R83, R10, 0x1, R225 ;  /* 0x000000010a537824 */ /* 0x002fcc00078e02e1 */
[----:B------:R-:W1:Y:S01]  /*46cf0*/  LDC R225, c[0x0][0x248] ;  /* 0x00009200ffe17b82 */ /* 0x000e620000000800 */
[----:B------:R-:W-:-:S04]  /*46d00*/  LEA R8, P3, R21, R184, 0x2 ;  /* 0x000000b815087211 */ /* 0x000fc800078610ff */
[----:B------:R-:W-:Y:S01]  /*46d10*/  LEA.HI.X.SX32 R9, R21, R185, 0x2, P3 ;  /* 0x000000b915097211 */ /* 0x000fe200018f16ff */
[----:B-1----:R-:W-:Y:S02]  /*46d20*/  IMAD.IADD R84, R83, 0x1, R225 ;  /* 0x0000000153547824 */ /* 0x002fe400078e02e1 */
[----:B------:R-:W1:Y:S02]  /*46d30*/  LDC R225, c[0x0][0x248] ;  /* 0x00009200ffe17b82 */ /* 0x000e640000000800 */
[----:B------:R2:W-:Y:S02]  /*46d40*/  STL.64 [R1+0x6f0], R8 ;  /* 0x0006f00801007387 */ /* 0x0005e40000100a00 */
[----:B--2---:R-:W-:-:S04]  /*46d50*/  LEA R8, P3, R22, R184, 0x2 ;  /* 0x000000b816087211 */ /* 0x004fc800078610ff */
[----:B------:R-:W-:Y:S01]  /*46d60*/  LEA.HI.X.SX32 R9, R22, R185, 0x2, P3 ;  /* 0x000000b916097211 */ /* 0x000fe200018f16ff */
[----:B-1----:R-:W-:Y:S02]  /*46d70*/  IMAD.IADD R22, R84, 0x1, R225 ;  /* 0x0000000154167824 */ /* 0x002fe400078e02e1 */
[----:B------:R-:W1:Y:S01]  /*46d80*/  LDC R225, c[0x0][0x248] ;  /* 0x00009200ffe17b82 */ /* 0x000e620000000800 */
[----:B------:R-:W-:-:S04]  /*46d90*/  LEA R4, P4, R20, R184, 0x2 ;  /* 0x000000b814047211 */ /* 0x000fc800078810ff */
[-C--:B------:R-:W-:Y:S01]  /*46da0*/  LEA.HI.X.SX32 R5, R20, R185.reuse, 0x2, P4 ;  /* 0x000000b914057211 */ /* 0x080fe200020f16ff */
[----:B-1----:R-:W-:Y:S02]  /*46db0*/  IMAD.IADD R75, R22, 0x1, R225 ;  /* 0x00000001164b7824 */ /* 0x002fe400078e02e1 */
[----:B------:R-:W1:Y:S01]  /*46dc0*/  LDC R225, c[0x0][0x248] ;  /* 0x00009200ffe17b82 */ /* 0x000e620000000800 */
[CC--:B------:R-:W-:Y:S01]  /*46dd0*/  LEA R12, P1, R23.reuse, R184.reuse, 0x2 ;  /* 0x000000b8170c7211 */ /* 0x0c0fe200078210ff */
[----:B------:R2:W-:Y:S03]  /*46de0*/  STL.64 [R1+0x578], R4 ;  /* 0x0005780401007387 */ /* 0x0005e60000100a00 */
[----:B------:R-:W-:Y:S02]  /*46df0*/  LEA.HI.X.SX32 R13, R23, R185, 0x2, P1 ;  /* 0x000000b9170d7211 */ /* 0x000fe400008f16ff */
[----:B--2---:R-:W-:-:S03]  /*46e00*/  LEA R4, P4, R24, R184, 0x2 ;  /* 0x000000b818047211 */ /* 0x004fc600078810ff */
[----:B------:R2:W-:Y:S01]  /*46e10*/  STL.64 [R1+0x570], R12 ;  /* 0x0005700c01007387 */ /* 0x0005e20000100a00 */
[----:B------:R-:W-:-:S03]  /*46e20*/  LEA.HI.X.SX32 R5, R24, R185, 0x2, P4 ;  /* 0x000000b918057211 */ /* 0x000fc600020f16ff */
[----:B------:R3:W-:Y:S01]  /*46e30*/  STL.64 [R1+0x568], R8 ;  /* 0x0005680801007387 */ /* 0x0007e20000100a00 */
[----:B-1----:R-:W-:Y:S02]  /*46e40*/  IMAD.IADD R78, R75, 0x1, R225 ;  /* 0x000000014b4e7824 */ /* 0x002fe400078e02e1 */
[----:B------:R-:W1:Y:S01]  /*46e50*/  LDC R225, c[0x0][0x248] ;  /* 0x00009200ffe17b82 */ /* 0x000e620000000800 */
[-C--:B--2---:R-:W-:Y:S01]  /*46e60*/  LEA R12, P1, R25, R184.reuse, 0x2 ;  /* 0x000000b8190c7211 */ /* 0x084fe200078210ff */
[----:B------:R2:W-:Y:S01]  /*46e70*/  STL.64 [R1+0x560], R4 ;  /* 0x0005600401007387 */ /* 0x0005e20000100a00 */
[----:B---3--:R-:W-:Y:S02]  /*46e80*/  LEA R8, P3, R27, R184, 0x2 ;  /* 0x000000b81b087211 */ /* 0x008fe400078610ff */
[-C--:B------:R-:W-:Y:S02]  /*46e90*/  LEA.HI.X.SX32 R13, R25, R185.reuse, 0x2, P1 ;  /* 0x000000b9190d7211 */ /* 0x080fe400008f16ff */
[----:B------:R-:W-:-:S02]  /*46ea0*/  LEA.HI.X.SX32 R9, R27, R185, 0x2, P3 ;  /* 0x000000b91b097211 */ /* 0x000fc400018f16ff */
[CC--:B--2---:R-:W-:Y:S01]  /*46eb0*/  LEA R4, P4, R26.reuse, R184.reuse, 0x2 ;  /* 0x000000b81a047211 */ /* 0x0c4fe200078810ff */
[----:B------:R2:W-:Y:S03]  /*46ec0*/  STL.64 [R1+0x558], R12 ;  /* 0x0005580c01007387 */ /* 0x0005e60000100a00 */
[----:B------:R-:W-:Y:S01]  /*46ed0*/  LEA.HI.X.SX32 R5, R26, R185, 0x2, P4 ;  /* 0x000000b91a057211 */ /* 0x000fe200020f16ff */
[----:B------:R3:W-:Y:S04]  /*46ee0*/  STL.64 [R1+0x550], R8 ;  /* 0x0005500801007387 */ /* 0x0007e80000100a00 */
[----:B------:R4:W-:Y:S01]  /*46ef0*/  STL.64 [R1+0x548], R4 ;  /* 0x0005480401007387 */ /* 0x0009e20000100a00 */
[----:B--2---:R-:W-:-:S02]  /*46f00*/  LEA R12, P1, R29, R184, 0x2 ;  /* 0x000000b81d0c7211 */ /* 0x004fc400078210ff */
[-C--:B---3--:R-:W-:Y:S02]  /*46f10*/  LEA R8, P3, R28, R184.reuse, 0x2 ;  /* 0x000000b81c087211 */ /* 0x088fe400078610ff */
[-C--:B------:R-:W-:Y:S02]  /*46f20*/  LEA.HI.X.SX32 R13, R29, R185.reuse, 0x2, P1 ;  /* 0x000000b91d0d7211 */ /* 0x080fe400008f16ff */
[----:B----4-:R-:W-:Y:S02]  /*46f30*/  LEA R4, P4, R30, R184, 0x2 ;  /* 0x000000b81e047211 */ /* 0x010fe400078810ff */
[-C--:B------:R-:W-:Y:S02]  /*46f40*/  LEA.HI.X.SX32 R9, R28, R185.reuse, 0x2, P3 ;  /* 0x000000b91c097211 */ /* 0x080fe400018f16ff */
[----:B------:R-:W-:Y:S01]  /*46f50*/  LEA.HI.X.SX32 R5, R30, R185, 0x2, P4 ;  /* 0x000000b91e057211 */ /* 0x000fe200020f16ff */
[----:B------:R-:W-:Y:S04]  /*46f60*/  STL.64 [R1+0x540], R12 ;  /* 0x0005400c01007387 */ /* 0x000fe80000100a00 */
[----:B------:R-:W-:Y:S04]  /*46f70*/  STL.64 [R1+0x538], R8 ;  /* 0x0005380801007387 */ /* 0x000fe80000100a00 */
[----:B------:R1:W-:Y:S02]  /*46f80*/  STL.64 [R1+0x530], R4 ;  /* 0x0005300401007387 */ /* 0x0003e40000100a00 */
[----:B-1----:R-:W-:-:S02]  /*46f90*/  IMAD.IADD R5, R78, 0x1, R225 ;  /* 0x000000014e057824 */ /* 0x002fc400078e02e1 */
        /* <DEDUP_REMOVED lines=18> */
[----:B------:R-:W1:Y:S02]  /*470c0*/  LDC R225, c[0x0][0x248] ;  /* 0x00009200ffe17b82 */ /* 0x000e640000000800 */
[----:B-1----:R-:W-:-:S06]  /*470d0*/  IMAD.IADD R31, R8, 0x1, R225 ;  /* 0x00000001081f7824 */ /* 0x002fcc00078e02e1 */
        /* <DEDUP_REMOVED lines=10> */
[----:B------:R-:W1:Y:S01]  /*47180*/  LDC R225, c[0x0][0x248] ;  /* 0x00009200ffe17b82 */ /* 0x000e620000000800 */
[CC--:B------:R-:W-:Y:S02]  /*47190*/  LEA R16, P1, R35.reuse, R184.reuse, 0x2 ;  /* 0x000000b823107211 */ /* 0x0c0fe400078210ff */
[CC--:B------:R-:W-:Y:S02]  /*471a0*/  LEA R12, P3, R34.reuse, R184.reuse, 0x2 ;  /* 0x000000b8220c7211 */ /* 0x0c0fe400078610ff */
[-C--:B------:R-:W-:Y:S02]  /*471b0*/  LEA.HI.X.SX32 R17, R35, R185.reuse, 0x2, P1 ;  /* 0x000000b923117211 */ /* 0x080fe400008f16ff */
[----:B------:R-:W-:Y:S02]  /*471c0*/  LEA.HI.X.SX32 R13, R34, R185, 0x2, P3 ;  /* 0x000000b9220d7211 */ /* 0x000fe400018f16ff */
[----:B------:R-:W-:Y:S01]  /*471d0*/  LEA R18, P1, R37, R184, 0x2 ;  /* 0x000000b825127211 */ /* 0x000fe200078210ff */
[----:B------:R2:W-:Y:S04]  /*471e0*/  STL.64 [R1+0x510], R16 ;  /* 0x0005101001007387 */ /* 0x0005e80000100a00 */
[----:B------:R3:W-:Y:S01]  /*471f0*/  STL.64 [R1+0x508], R12 ;  /* 0x0005080c01007387 */ /* 0x0007e20000100a00 */
[----:B-1----:R-:W-:-:S02]  /*47200*/  IMAD.IADD R20, R14, 0x1, R225 ;  /* 0x000000010e147824 */ /* 0x002fc400078e02e1 */
[----:B------:R-:W1:Y:S01]  /*47210*/  LDC R225, c[0x0][0x248] ;  /* 0x00009200ffe17b82 */ /* 0x000e620000000800 */
[-C--:B--2---:R-:W-:Y:S02]  /*47220*/  LEA R16, P3, R39, R184.reuse, 0x2 ;  /* 0x000000b827107211 */ /* 0x084fe400078610ff */
[CC--:B---3--:R-:W-:Y:S02]  /*47230*/  LEA R12, P4, R38.reuse, R184.reuse, 0x2 ;  /* 0x000000b8260c7211 */ /* 0x0c8fe400078810ff */
[-C--:B------:R-:W-:Y:S02]  /*47240*/  LEA.HI.X.SX32 R19, R37, R185.reuse, 0x2, P1 ;  /* 0x000000b925137211 */ /* 0x080fe400008f16ff */
[-C--:B------:R-:W-:Y:S02]  /*47250*/  LEA.HI.X.SX32 R17, R39, R185.reuse, 0x2, P3 ;  /* 0x000000b927117211 */ /* 0x080fe400018f16ff */
[----:B------:R-:W-:Y:S01]  /*47260*/  LEA.HI.X.SX32 R13, R38, R185, 0x2, P4 ;  /* 0x000000b9260d7211 */ /* 0x000fe200020f16ff */
[----:B------:R-:W-:Y:S04]  /*47270*/  STL.64 [R1+0x4f8], R18 ;  /* 0x0004f81201007387 */ /* 0x000fe80000100a00 */
[----:B------:R-:W-:Y:S04]  /*47280*/  STL.64 [R1+0x4f0], R16 ;  /* 0x0004f01001007387 */ /* 0x000fe80000100a00 */
[----:B------:R2:W-:Y:S02]  /*47290*/  STL.64 [R1+0x4e8], R12 ;  /* 0x0004e80c01007387 */ /* 0x0005e40000100a00 */
[----:B--2---:R-:W-:-:S04]  /*472a0*/  LEA R12, P4, R43, R184, 0x2 ;  /* 0x000000b82b0c7211 */ /* 0x004fc800078810ff */
[----:B------:R-:W-:Y:S02]  /*472b0*/  LEA.HI.X.SX32 R13, R43, R185, 0x2, P4 ;  /* 0x000000b92b0d7211 */ /* 0x000fe400020f16ff */
[----:B-1----:R-:W-:Y:S02]  /*472c0*/  IADD3 R43, R20, R225, RZ ;  /* 0x000000e1142b7210 */ /* 0x002fe40007ffe0ff */
[----:B------:R-:W1:Y:S03]  /*472d0*/  LDC R225, c[0x0][0x248] ;  /* 0x00009200ffe17b82 */ /* 0x000e660000000800 */
[----:B-1----:R-:W-:-:S05]  /*472e0*/  IMAD.IADD R0, R43, 0x1, R225 ;  /* 0x000000012b007824 */ /* 0x002fca00078e02e1 */
        /* <DEDUP_REMOVED lines=9> */
[----:B------:R-:W1:Y:S02]  /*47380*/  LDC R225, c[0x0][0x248] ;  /* 0x00009200ffe17b82 */ /* 0x000e640000000800 */
[----:B-1----:R-:W-:-:S06]  /*47390*/  IMAD.IADD R9, R42, 0x1, R225 ;  /* 0x000000012a097824 */ /* 0x002fcc00078e02e1 */
[----:B------:R-:W1:Y:S01]  /*473a0*/  LDC R225, c[0x0][0x248] ;  /* 0x00009200ffe17b82 */ /* 0x000e620000000800 */
[----:B------:R-:W-:-:S04]  /*473b0*/  LEA R16, P3, R40, R184, 0x2 ;  /* 0x000000b828107211 */ /* 0x000fc800078610ff */
[----:B------:R-:W-:Y:S01]  /*473c0*/  LEA.HI.X.SX32 R17, R40, R185, 0x2, P3 ;  /* 0x000000b928117211 */ /* 0x000fe200018f16ff */
[----:B-1----:R-:W-:Y:S02]  /*473d0*/  IMAD.IADD R28, R9, 0x1, R225 ;  /* 0x00000001091c7824 */ /* 0x002fe400078e02e1 */
[----:B------:R-:W1:Y:S02]  /*473e0*/  LDC R225, c[0x0][0x248] ;  /* 0x00009200ffe17b82 */ /* 0x000e640000000800 */
[----:B------:R2:W-:Y:S04]  /*473f0*/  STL.64 [R1+0x4d8], R16 ;  /* 0x0004d81001007387 */ /* 0x0005e80000100a00 */
[----:B------:R3:W-:Y:S04]  /*47400*/  STL.64 [R1+0x4d0], R12 ;  /* 0x0004d00c01007387 */ /* 0x0007e80000100a00 */
[----:B------:R4:W-:Y:S01]  /*47410*/  STL.64 [R1+0x4c8], R18 ;  /* 0x0004c81201007387 */ /* 0x0009e20000100a00 */
[----:B--2---:R-:W-:-:S02]  /*47420*/  LEA R16, P3, R45, R184, 0x2 ;  /* 0x000000b82d107211 */ /* 0x004fc400078610ff */
[-C--:B---3--:R-:W-:Y:S02]  /*47430*/  LEA R12, P4, R44, R184.reuse, 0x2 ;  /* 0x000000b82c0c7211 */ /* 0x088fe400078810ff */
[-C--:B------:R-:W-:Y:S02]  /*47440*/  LEA.HI.X.SX32 R17, R45, R185.reuse, 0x2, P3 ;  /* 0x000000b92d117211 */ /* 0x080fe400018f16ff */
[CC--:B----4-:R-:W-:Y:S01]  /*47450*/  LEA R18, P1, R47.reuse, R184.reuse, 0x2 ;  /* 0x000000b82f127211 */ /* 0x0d0fe200078210ff */
[----:B-1----:R-:W-:Y:S02]  /*47460*/  IMAD.IADD R41, R28, 0x1, R225 ;  /* 0x000000011c297824 */ /* 0x002fe400078e02e1 */
[----:B------:R-:W1:Y:S01]  /*47470*/  LDC R225, c[0x0][0x248] ;  /* 0x00009200ffe17b82 */ /* 0x000e620000000800 */
[-C--:B------:R-:W-:Y:S02]  /*47480*/  LEA.HI.X.SX32 R13, R44, R185.reuse, 0x2, P4 ;  /* 0x000000b92c0d7211 */ /* 0x080fe400020f16ff */
[----:B------:R-:W-:Y:S01]  /*47490*/  LEA.HI.X.SX32 R19, R47, R185, 0x2, P1 ;  /* 0x000000b92f137211 */ /* 0x000fe200008f16ff */
[----:B------:R2:W-:Y:S04]  /*474a0*/  STL.64 [R1+0x4c0], R16 ;  /* 0x0004c01001007387 */ /* 0x0005e80000100a00 */
[----:B------:R3:W-:Y:S04]  /*474b0*/  STL.64 [R1+0x4b8], R12 ;  /* 0x0004b80c01007387 */ /* 0x0007e80000100a00 */
[----:B------:R4:W-:Y:S01]  /*474c0*/  STL.64 [R1+0x4b0], R18 ;  /* 0x0004b01201007387 */ /* 0x0009e20000100a00 */
[----:B--2---:R-:W-:-:S02]  /*474d0*/  LEA R16, P3, R46, R184, 0x2 ;  /* 0x000000b82e107211 */ /* 0x004fc400078610ff */
[CC--:B---3--:R-:W-:Y:S02]  /*474e0*/  LEA R12, P4, R49.reuse, R184.reuse, 0x2 ;  /* 0x000000b8310c7211 */ /* 0x0c8fe400078810ff */
[-C--:B------:R-:W-:Y:S02]  /*474f0*/  LEA.HI.X.SX32 R17, R46, R185.reuse, 0x2, P3 ;  /* 0x000000b92e117211 */ /* 0x080fe400018f16ff */
[CC--:B----4-:R-:W-:Y:S02]  /*47500*/  LEA R18, P1, R48.reuse, R184.reuse, 0x2 ;  /* 0x000000b830127211 */ /* 0x0d0fe400078210ff */
        /* <DEDUP_REMOVED lines=8> */
[-C--:B----4-:R-:W-:Y:S02]  /*47590*/  LEA R18, P1, R53, R184.reuse, 0x2 ;  /* 0x000000b835127211 */ /* 0x090fe400078210ff */
[-C--:B------:R-:W-:Y:S01]  /*475a0*/  LEA.HI.X.SX32 R13, R50, R185.reuse, 0x2, P4 ;  /* 0x000000b9320d7211 */ /* 0x080fe200020f16ff */
[----:B-1----:R-:W-:Y:S01]  /*475b0*/  IMAD.IADD R3, R41, 0x1, R225 ;  /* 0x0000000129037824 */ /* 0x002fe200078e02e1 */
[----:B------:R-:W-:Y:S01]  /*475c0*/  LEA.HI.X.SX32 R19, R53, R185, 0x2, P1 ;  /* 0x000000b935137211 */ /* 0x000fe200008f16ff */
[----:B------:R-:W1:Y:S01]  /*475d0*/  LDC R225, c[0x0][0x248] ;  /* 0x00009200ffe17b82 */ /* 0x000e620000000800 */
        /* <DEDUP_REMOVED lines=22> */
[----:B------:R-:W1:Y:S01]  /*47740*/  LDC R225, c[0x0][0x248] ;  /* 0x00009200ffe17b82 */ /* 0x000e620000000800 */
[-C--:B------:R-:W-:Y:S02]  /*47750*/  LEA R16, P3, R58, R184.reuse, 0x2 ;  /* 0x000000b83a107211 */ /* 0x080fe400078610ff */
[----:B------:R-:W-:Y:S02]  /*47760*/  LEA R12, P4, R62, R184, 0x2 ;  /* 0x000000b83e0c7211 */ /* 0x000fe400078810ff */
        /* <DEDUP_REMOVED lines=23> */
[-C--:B------:R-:W-:Y:S02]  /*478e0*/  LEA R24, P1, R60, R184.reuse, 0x2 ;  /* 0x000000b83c187211 */ /* 0x080fe400078210ff */
[-C--:B------:R-:W-:Y:S02]  /*478f0*/  LEA R16, P3, R64, R184.reuse, 0x2 ;  /* 0x000000b840107211 */ /* 0x080fe400078610ff */
[-C--:B------:R-:W-:Y:S01]  /*47900*/  LEA.HI.X.SX32 R25, R60, R185.reuse, 0x2, P1 ;  /* 0x000000b93c197211 */ /* 0x080fe200008f16ff */
[----:B-1----:R-:W-:Y:S02]  /*47910*/  IMAD.IADD R12, R11, 0x1, R225 ;  /* 0x000000010b0c7824 */ /* 0x002fe400078e02e1 */
[----:B------:R-:W1:Y:S01]  /*47920*/  LDC R225, c[0x0][0x248] ;  /* 0x00009200ffe17b82 */ /* 0x000e620000000800 */
[----:B------:R-:W-:Y:S01]  /*47930*/  LEA.HI.X.SX32 R17, R64, R185, 0x2, P3 ;  /* 0x000000b940117211 */ /* 0x000fe200018f16ff */
[----:B------:R2:W-:Y:S01]  /*47940*/  STL.64 [R1+0x438], R24 ;  /* 0x0004381801007387 */ /* 0x0005e20000100a00 */
[----:B------:R-:W-:-:S04]  /*47950*/  LEA R32, P1, R66, R184, 0x2 ;  /* 0x000000b842207211 */ /* 0x000fc800078210ff */
[-C--:B------:R-:W-:Y:S02]  /*47960*/  LEA.HI.X.SX32 R33, R66, R185.reuse, 0x2, P1 ;  /* 0x000000b942217211 */ /* 0x080fe400008f16ff */
[CC--:B--2---:R-:W-:Y:S01]  /*47970*/  LEA R24, P3, R65.reuse, R184.reuse, 0x2 ;  /* 0x000000b841187211 */ /* 0x0c4fe200078610ff */
[----:B------:R2:W-:Y:S03]  /*47980*/  STL.64 [R1+0x430], R16 ;  /* 0x0004301001007387 */ /* 0x0005e60000100a00 */
[-C--:B------:R-:W-:Y:S01]  /*47990*/  LEA.HI.X.SX32 R25, R65, R185.reuse, 0x2, P3 ;  /* 0x000000b941197211 */ /* 0x080fe200018f16ff */
[----:B-1----:R-:W-:Y:S02]  /*479a0*/  IMAD.IADD R37, R12, 0x1, R225 ;  /* 0x000000010c257824 */ /* 0x002fe400078e02e1 */
[----:B------:R-:W1:Y:S01]  /*479b0*/  LDC R225, c[0x0][0x248] ;  /* 0x00009200ffe17b82 */ /* 0x000e620000000800 */
[C---:B--2---:R-:W-:Y:S01]  /*479c0*/  LEA R16, P4, R69.reuse, R184, 0x2 ;  /* 0x000000b845107211 */ /* 0x044fe200078810ff */
[----:B------:R2:W-:Y:S04]  /*479d0*/  STL.64 [R1+0x420], R32 ;  /* 0x0004202001007387 */ /* 0x0005e80000100a00 */
[----:B------:R3:W-:Y:S01]  /*479e0*/  STL.64 [R1+0x418], R24 ;  /* 0x0004181801007387 */ /* 0x0007e20000100a00 */
[----:B------:R-:W-:-:S02]  /*479f0*/  LEA.HI.X.SX32 R17, R69, R185, 0x2, P4 ;  /* 0x000000b945117211 */ /* 0x000fc400020f16ff */
[CC--:B--2---:R-:W-:Y:S02]  /*47a00*/  LEA R32, P1, R67.reuse, R184.reuse, 0x2 ;  /* 0x000000b843207211 */ /* 0x0c4fe400078210ff */
[CC--:B---3--:R-:W-:Y:S02]  /*47a10*/  LEA R24, P3, R72.reuse, R184.reuse, 0x2 ;  /* 0x000000b848187211 */ /* 0x0c8fe400078610ff */
        /* <DEDUP_REMOVED lines=17> */
[-C--:B---3--:R-:W-:Y:S02]  /*47b30*/  LEA R32, P1, R76, R184.reuse, 0x2 ;  /* 0x000000b84c207211 */ /* 0x088fe400078210ff */
[-C--:B------:R-:W-:Y:S02]  /*47b40*/  LEA.HI.X.SX32 R17, R77, R185.reuse, 0x2, P4 ;  /* 0x000000b94d117211 */ /* 0x080fe400020f16ff */
[-C--:B----4-:R-:W-:Y:S02]  /*47b50*/  LEA R24, P3, R80, R184.reuse, 0x2 ;  /* 0x000000b850187211 */ /* 0x090fe400078610ff */
[-C--:B------:R-:W-:Y:S02]  /*47b60*/  LEA.HI.X.SX32 R33, R76, R185.reuse, 0x2, P1 ;  /* 0x000000b94c217211 */ /* 0x080fe400008f16ff */
[----:B------:R-:W-:Y:S01]  /*47b70*/  LEA.HI.X.SX32 R25, R80, R185, 0x2, P3 ;  /* 0x000000b950197211 */ /* 0x000fe200018f16ff */
[----:B------:R2:W-:Y:S04]  /*47b80*/  STL.64 [R1+0x2e0], R16 ;  /* 0x0002e01001007387 */ /* 0x0005e80000100a00 */
[----:B------:R-:W-:Y:S04]  /*47b90*/  STL.64 [R1+0x2d8], R32 ;  /* 0x0002d82001007387 */ /* 0x000fe80000100a00 */
[----:B------:R3:W-:Y:S01]  /*47ba0*/  STL.64 [R1+0x2d0], R24 ;  /* 0x0002d01801007387 */ /* 0x0007e20000100a00 */
[----:B--2---:R-:W-:-:S04]  /*47bb0*/  LEA R16, P4, R79, R184, 0x2 ;  /* 0x000000b84f107211 */ /* 0x004fc800078810ff */
[----:B------:R-:W-:Y:S02]  /*47bc0*/  LEA.HI.X.SX32 R17, R79, R185, 0x2, P4 ;  /* 0x000000b94f117211 */ /* 0x000fe400020f16ff */
        /* <DEDUP_REMOVED lines=26> */
[----:B--2---:R-:W-:-:S04]  /*47d70*/  LEA R34, P3, R7, R184, 0x2 ;  /* 0x000000b807227211 */ /* 0x004fc800078610ff */
[----:B------:R-:W-:Y:S01]  /*47d80*/  LEA.HI.X.SX32 R35, R7, R185, 0x2, P3 ;  /* 0x000000b907237211 */ /* 0x000fe200018f16ff */
[----:B------:R-:W-:Y:S04]  /*47d90*/  STL.64 [R1+0x2a0], R32 ;  /* 0x0002a02001007387 */ /* 0x000fe80000100a00 */
[----:B------:R1:W-:Y:S02]  /*47da0*/  STL.64 [R1+0x288], R34 ;  /* 0x0002882201007387 */ /* 0x0003e40000100a00 */
[----:B-1----:R-:W-:Y:S02]  /*47db0*/  IADD3 R35, R24, R225, RZ ;  /* 0x000000e118237210 */ /* 0x002fe40007ffe0ff */
[----:B------:R-:W1:Y:S03]  /*47dc0*/  LDC R225, c[0x0][0x248] ;  /* 0x00009200ffe17b82 */ /* 0x000e660000000800 */
[----:B-1----:R-:W-:-:S05]  /*47dd0*/  IMAD.IADD R7, R35, 0x1, R225 ;  /* 0x0000000123077824 */ /* 0x002fca00078e02e1 */
[----:B------:R-:W1:Y:S02]  /*47de0*/  LDC R225, c[0x0][0x248] ;  /* 0x00009200ffe17b82 */ /* 0x000e640000000800 */
[----:B-1----:R-:W-:-:S06]  /*47df0*/  IMAD.IADD R16, R7, 0x1, R225 ;  /* 0x0000000107107824 */ /* 0x002fcc00078e02e1 */
[----:B------:R-:W1:Y:S02]  /*47e00*/  LDC R225, c[0x0][0x248] ;  /* 0x00009200ffe17b82 */ /* 0x000e640000000800 */
[----:B-1----:R-:W-:-:S06]  /*47e10*/  IMAD.IADD R34, R16, 0x1, R225 ;  /* 0x0000000110227824 */ /* 0x002fcc00078e02e1 */
[----:B------:R-:W1:Y:S01]  /*47e20*/  LDC R225, c[0x0][0x248] ;  /* 0x00009200ffe17b82 */ /* 0x000e620000000800 */
[-C--:B------:R-:W-:Y:S02]  /*47e30*/  LEA R44, P1, R155, R184.reuse, 0x2 ;  /* 0x000000b89b2c7211 */ /* 0x080fe400078210ff */
[-C--:B------:R-:W-:Y:S02]  /*47e40*/  LEA R32, P4, R159, R184.reuse, 0x2 ;  /* 0x000000b89f207211 */ /* 0x080fe400078810ff */
[-C--:B------:R-:W-:Y:S02]  /*47e50*/  LEA.HI.X.SX32 R45, R155, R185.reuse, 0x2, P1 ;  /* 0x000000b99b2d7211 */ /* 0x080fe400008f16ff */
[----:B------:R-:W-:Y:S01]  /*47e60*/  LEA.HI.X.SX32 R33, R159, R185, 0x2, P4 ;  /* 0x000000b99f217211 */ /* 0x000fe200020f16ff */
[----:B-1----:R-:W-:Y:S02]  /*47e70*/  IMAD.IADD R2, R34, 0x1, R225 ;  /* 0x0000000122027824 */ /* 0x002fe400078e02e1 */
[----:B------:R-:W1:Y:S01]  /*47e80*/  LDC R225, c[0x0][0x248] ;  /* 0x00009200ffe17b82 */ /* 0x000e620000000800 */
[----:B------:R2:W-:Y:S01]  /*47e90*/  STL.64 [R1+0x290], R44 ;  /* 0x0002902c01007387 */ /* 0x0005e20000100a00 */
[----:B------:R-:W-:-:S03]  /*47ea0*/  LEA R46, P1, R154, R184, 0x2 ;  /* 0x000000b89a2e7211 */ /* 0x000fc600078210ff */
[----:B------:R3:W-:Y:S01]  /*47eb0*/  STL.64 [R1+0x280], R32 ;  /* 0x0002802001007387 */ /* 0x0007e20000100a00 */
[-C--:B------:R-:W-:Y:S02]  /*47ec0*/  LEA.HI.X.SX32 R47, R154, R185.reuse, 0x2, P1 ;  /* 0x000000b99a2f7211 */ /* 0x080fe400008f16ff */
[CC--:B--2---:R-:W-:Y:S02]  /*47ed0*/  LEA R44, P3, R157.reuse, R184.reuse, 0x2 ;  /* 0x000000b89d2c7211 */ /* 0x0c4fe400078610ff */
[C---:B---3--:R-:W-:Y:S02]  /*47ee0*/  LEA R32, P4, R158.reuse, R184, 0x2 ;  /* 0x000000b89e207211 */ /* 0x048fe400078810ff */
[-C--:B------:R-:W-:Y:S02]  /*47ef0*/  LEA.HI.X.SX32 R45, R157, R185.reuse, 0x2, P3 ;  /* 0x000000b99d2d7211 */ /* 0x080fe400018f16ff */
[----:B------:R-:W-:Y:S01]  /*47f00*/  LEA.HI.X.SX32 R33, R158, R185, 0x2, P4 ;  /* 0x000000b99e217211 */ /* 0x000fe200020f16ff */
[----:B------:R2:W-:Y:S01]  /*47f10*/  STL.64 [R1+0x278], R46 ;  /* 0x0002782e01007387 */ /* 0x0005e20000100a00 */
[----:B-1----:R-:W-:-:S02]  /*47f20*/  IMAD.IADD R23, R2, 0x1, R225 ;  /* 0x0000000102177824 */ /* 0x002fc400078e02e1 */
[----:B------:R-:W1:Y:S01]  /*47f30*/  LDC R225, c[0x0][0x248] ;  /* 0x00009200ffe17b82 */ /* 0x000e620000000800 */
[----:B------:R3:W-:Y:S04]  /*47f40*/  STL.64 [R1+0x270], R44 ;  /* 0x0002702c01007387 */ /* 0x0007e80000100a00 */
[----:B------:R4:W-:Y:S01]  /*47f50*/  STL.64 [R1+0x1e8], R32 ;  /* 0x0001e82001007387 */ /* 0x0009e20000100a00 */
[CC--:B--2---:R-:W-:Y:S02]  /*47f60*/  LEA R46, P1, R85.reuse, R184.reuse, 0x2 ;  /* 0x000000b8552e7211 */ /* 0x0c4fe400078210ff */
[----:B---3--:R-:W-:Y:S02]  /*47f70*/  LEA R44, P3, R86, R184, 0x2 ;  /* 0x000000b8562c7211 */ /* 0x008fe400078610ff */
[----:B------:R-:W-:-:S02]  /*47f80*/  LEA.HI.X.SX32 R47, R85, R185, 0x2, P1 ;  /* 0x000000b9552f7211 */ /* 0x000fc400008f16ff */
[-C--:B----4-:R-:W-:Y:S02]  /*47f90*/  LEA R32, P4, R156, R184.reuse, 0x2 ;  /* 0x000000b89c207211 */ /* 0x090fe400078810ff */
[-C--:B------:R-:W-:Y:S02]  /*47fa0*/  LEA.HI.X.SX32 R45, R86, R185.reuse, 0x2, P3 ;  /* 0x000000b9562d7211 */ /* 0x080fe400018f16ff */
[----:B------:R-:W-:Y:S01]  /*47fb0*/  LEA.HI.X.SX32 R33, R156, R185, 0x2, P4 ;  /* 0x000000b99c217211 */ /* 0x000fe200020f16ff */
[----:B------:R-:W-:Y:S04]  /*47fc0*/  STL.64 [R1+0x1e0], R46 ;  /* 0x0001e02e01007387 */ /* 0x000fe80000100a00 */
[----:B------:R-:W-:Y:S04]  /*47fd0*/  STL.64 [R1+0x1d8], R44 ;  /* 0x0001d82c01007387 */ /* 0x000fe80000100a00 */
[----:B------:R2:W-:Y:S02]  /*47fe0*/  STL.64 [R1+0x1d0], R32 ;  /* 0x0001d02001007387 */ /* 0x0005e40000100a00 */
[----:B--2---:R-:W-:-:S04]  /*47ff0*/  LEA R32, P4, R84, R184, 0x2 ;  /* 0x000000b854207211 */ /* 0x004fc800078810ff */
[----:B------:R-:W-:-:S05]  /*48000*/  LEA.HI.X.SX32 R33, R84, R185, 0x2, P4 ;  /* 0x000000b954217211 */ /* 0x000fca00020f16ff */
[----:B------:R1:W-:Y:S02]  /*48010*/  STL.64 [R1+0x1b8], R32 ;  /* 0x0001b82001007387 */ /* 0x0003e40000100a00 */
[----:B-1----:R-:W-:Y:S02]  /*48020*/  IMAD.IADD R33, R23, 0x1, R225 ;  /* 0x0000000117217824 */ /* 0x002fe400078e02e1 */
[----:B------:R-:W1:Y:S01]  /*48030*/  LDC R225, c[0x0][0x248] ;  /* 0x00009200ffe17b82 */ /* 0x000e620000000800 */
[----:B------:R-:W-:-:S04]  /*48040*/  LEA R46, P1, R10, R184, 0x2 ;  /* 0x000000b80a2e7211 */ /* 0x000fc800078210ff */
[----:B------:R-:W-:Y:S01]  /*48050*/  LEA.HI.X.SX32 R47, R10, R185, 0x2, P1 ;  /* 0x000000b90a2f7211 */ /* 0x000fe200008f16ff */
        /* <DEDUP_REMOVED lines=8> */
[----:B------:R-:W-:Y:S01]  /*480e0*/  STL.64 [R1+0x1c8], R46 ;  /* 0x0001c82e01007387 */ /* 0x000fe20000100a00 */
[----:B-1----:R-:W-:Y:S02]  /*480f0*/  IMAD.IADD R32, R22, 0x1, R225 ;  /* 0x0000000116207824 */ /* 0x002fe400078e02e1 */
[----:B------:R-:W1:Y:S01]  /*48100*/  LDC R225, c[0x0][0x248] ;  /* 0x00009200ffe17b82 */ /* 0x000e620000000800 */
[----:B------:R-:W-:Y:S04]  /*48110*/  STL.64 [R1+0x1c0], R44 ;  /* 0x0001c02c01007387 */ /* 0x000fe80000100a00 */
[----:B------:R2:W-:Y:S02]  /*48120*/  STL.64 [R1+0x1b0], R48 ;  /* 0x0001b03001007387 */ /* 0x0005e40000100a00 */
[----:B--2---:R-:W-:-:S04]  /*48130*/  LEA R48, P1, R5, R184, 0x2 ;  /* 0x000000b805307211 */ /* 0x004fc800078210ff */
[----:B------:R-:W-:Y:S01]  /*48140*/  LEA.HI.X.SX32 R49, R5, R185, 0x2, P1 ;  /* 0x000000b905317211 */ /* 0x000fe200008f16ff */
[----:B-1----:R-:W-:Y:S02]  /*48150*/  IMAD.IADD R5, R32, 0x1, R225 ;  /* 0x0000000120057824 */ /* 0x002fe400078e02e1 */
[----:B------:R-:W1:Y:S01]  /*48160*/  LDC R225, c[0x0][0x248] ;  /* 0x00009200ffe17b82 */ /* 0x000e620000000800 */
[----:B------:R-:W-:-:S04]  /*48170*/  LEA R46, P3, R75, R184, 0x2 ;  /* 0x000000b84b2e7211 */ /* 0x000fc800078610ff */
[----:B------:R-:W-:-:S05]  /*48180*/  LEA.HI.X.SX32 R47, R75, R185, 0x2, P3 ;  /* 0x000000b94b2f7211 */ /* 0x000fca00018f16ff */
        /* <DEDUP_REMOVED lines=78> */
[----:B------:R2:W-:Y:S01]  /*48670*/  STL.64 [R1+0x118], R44 ;  /* 0x0001182c01007387 */ /* 0x0005e20000100a00 */
[-C--:B------:R-:W-:Y:S02]  /*48680*/  LEA R42, P4, R41, R184.reuse, 0x2 ;  /* 0x000000b8292a7211 */ /* 0x080fe400078810ff */
[----:B--2---:R-:W-:-:S04]  /*48690*/  LEA R44, P3, R19, R184, 0x2 ;  /* 0x000000b8132c7211 */ /* 0x004fc800078610ff */
[-C--:B------:R-:W-:Y:S02]  /*486a0*/  LEA.HI.X.SX32 R45, R19, R185.reuse, 0x2, P3 ;  /* 0x000000b9132d7211 */ /* 0x080fe400018f16ff */
[----:B------:R-:W-:Y:S01]  /*486b0*/  LEA.HI.X.SX32 R43, R41, R185, 0x2, P4 ;  /* 0x000000b9292b7211 */ /* 0x000fe200020f16ff */
[----:B-1----:R-:W-:Y:S02]  /*486c0*/  IMAD.IADD R19, R3, 0x1, R225 ;  /* 0x0000000103137824 */ /* 0x002fe400078e02e1 */
[----:B------:R-:W1:Y:S02]  /*486d0*/  LDC R225, c[0x0][0x248] ;  /* 0x00009200ffe17b82 */ /* 0x000e640000000800 */
[----:B------:R2:W-:Y:S04]  /*486e0*/  STL.64 [R1+0x110], R42 ;  /* 0x0001102a01007387 */ /* 0x0005e80000100a00 */
[----:B------:R-:W-:Y:S01]  /*486f0*/  STL.64 [R1+0x108], R46 ;  /* 0x0001082e01007387 */ /* 0x000fe20000100a00 */
[----:B--2---:R-:W-:-:S04]  /*48700*/  LEA R42, P4, R40, R184, 0x2 ;  /* 0x000000b8282a7211 */ /* 0x004fc800078810ff */
[----:B------:R-:W-:Y:S01]  /*48710*/  LEA.HI.X.SX32 R43, R40, R185, 0x2, P4 ;  /* 0x000000b9282b7211 */ /* 0x000fe200020f16ff */
[----:B------:R-:W-:Y:S04]  /*48720*/  STL.64 [R1+0x100], R44 ;  /* 0x0001002c01007387 */ /* 0x000fe80000100a00 */
[----:B------:R2:W-:Y:S02]  /*48730*/  STL.64 [R1+0xf8], R42 ;  /* 0x0000f82a01007387 */ /* 0x0005e40000100a00 */
[----:B--2---:R-:W-:-:S04]  /*48740*/  LEA R42, P3, R27, R184, 0x2 ;  /* 0x000000b81b2a7211 */ /* 0x004fc800078610ff */
[----:B------:R-:W-:Y:S02]  /*48750*/  LEA.HI.X.SX32 R43, R27, R185, 0x2, P3 ;  /* 0x000000b91b2b7211 */ /* 0x000fe400018f16ff */
[----:B-1----:R-:W-:Y:S02]  /*48760*/  IADD3 R27, R19, R225, RZ ;  /* 0x000000e1131b7210 */ /* 0x002fe40007ffe0ff */
        /* <DEDUP_REMOVED lines=76> */
[----:B------:R-:W-:Y:S01]  /*48c30*/  LEA.HI.X.SX32 R37, R23, R185, 0x2, P3 ;  /* 0x000000b917257211 */ /* 0x000fe200018f16ff */
[----:B-1----:R-:W-:Y:S02]  /*48c40*/  IMAD.IADD R23, R16, 0x1, R225 ;  /* 0x0000000110177824 */ /* 0x002fe400078e02e1 */
        /* <DEDUP_REMOVED lines=91> */
[-C--:B------:R-:W-:Y:S01]  /*49200*/  LEA.HI.X.SX32 R31, R18, R185.reuse, 0x2, P3 ;  /* 0x000000b9121f7211 */ /* 0x080fe200018f16ff */
[----:B-1----:R-:W-:Y:S02]  /*49210*/  IMAD.IADD R18, R13, 0x1, R225 ;  /* 0x000000010d127824 */ /* 0x002fe400078e02e1 */
[----:B------:R-:W1:Y:S01]  /*49220*/  LDC R225, c[0x0][0x248] ;  /* 0x00009200ffe17b82 */ /* 0x000e620000000800 */
[----:B------:R-:W-:-:S05]  /*49230*/  LEA.HI.X.SX32 R29, R27, R185, 0x2, P4 ;  /* 0x000000b91b1d7211 */ /* 0x000fca00020f16ff */
[----:B------:R2:W-:Y:S04]  /*49240*/  STL.64 [R1+0x40], R28 ;  /* 0x0000401c01007387 */ /* 0x0005e80000100a00 */
[----:B------:R-:W-:Y:S01]  /*49250*/  STL.64 [R1+0x38], R32 ;  /* 0x0000382001007387 */ /* 0x000fe20000100a00 */
[----:B--2---:R-:W-:-:S03]  /*49260*/  LEA R28, P4, R26, R184, 0x2 ;  /* 0x000000b81a1c7211 */ /* 0x004fc600078810ff */
[----:B------:R2:W-:Y:S01]  /*49270*/  STL.64 [R1+0x30], R30 ;  /* 0x0000301e01007387 */ /* 0x0005e20000100a00 */
[----:B------:R-:W-:-:S05]  /*49280*/  LEA.HI.X.SX32 R29, R26, R185, 0x2, P4 ;  /* 0x000000b91a1d7211 */ /* 0x000fca00020f16ff */
[----:B------:R3:W-:Y:S01]  /*49290*/  STL.64 [R1+0x28], R28 ;  /* 0x0000281c01007387 */ /* 0x0007e20000100a00 */
[----:B--2---:R-:W-:-:S04]  /*492a0*/  LEA R30, P1, R11, R184, 0x2 ;  /* 0x000000b80b1e7211 */ /* 0x004fc800078210ff */
[----:B------:R-:W-:Y:S01]  /*492b0*/  LEA.HI.X.SX32 R31, R11, R185, 0x2, P1 ;  /* 0x000000b90b1f7211 */ /* 0x000fe200008f16ff */
[----:B-1----:R-:W-:Y:S01]  /*492c0*/  IMAD.IADD R11, R18, 0x1, R225 ;  /* 0x00000001120b7824 */ /* 0x002fe200078e02e1 */
[----:B---3--:R-:W-:-:S04]  /*492d0*/  LEA R28, P3, R12, R184, 0x2 ;  /* 0x000000b80c1c7211 */ /* 0x008fc800078610ff */
[-C--:B------:R-:W-:Y:S01]  /*492e0*/  LEA.HI.X.SX32 R29, R12, R185.reuse, 0x2, P3 ;  /* 0x000000b90c1d7211 */ /* 0x080fe200018f16ff */
[----:B------:R-:W-:Y:S02]  /*492f0*/  IMAD.IADD R12, R11, 0x1, R245 ;  /* 0x000000010b0c7824 */ /* 0x000fe400078e02f5 */
[----:B------:R-:W1:Y:S01]  /*49300*/  LDC R245, c[0x0][0x248] ;  /* 0x00009200fff57b82 */ /* 0x000e620000000800 */
[CC--:B------:R-:W-:Y:S01]  /*49310*/  LEA R26, P4, R25.reuse, R184.reuse, 0x2 ;  /* 0x000000b8191a7211 */ /* 0x0c0fe200078810ff */
[----:B------:R-:W-:Y:S03]  /*49320*/  STL.64 [R1+0x20], R30 ;  /* 0x0000201e01007387 */ /* 0x000fe60000100a00 */
[----:B------:R-:W-:Y:S01]  /*49330*/  LEA.HI.X.SX32 R27, R25, R185, 0x2, P4 ;  /* 0x000000b9191b7211 */ /* 0x000fe200020f16ff */
[----:B------:R2:W-:Y:S04]  /*49340*/  STL.64 [R1+0x18], R28 ;  /* 0x0000181c01007387 */ /* 0x0005e80000100a00 */
[----:B------:R3:W-:Y:S01]  /*49350*/  STL.64 [R1+0x10], R26 ;  /* 0x0000101a01007387 */ /* 0x0007e20000100a00 */
[----:B--2---:R-:W-:-:S02]  /*49360*/  LEA R28, P1, R4, R184, 0x2 ;  /* 0x000000b8041c7211 */ /* 0x004fc400078210ff */
[----:B---3--:R-:W-:-:S04]  /*49370*/  LEA R26, P3, R17, R184, 0x2 ;  /* 0x000000b8111a7211 */ /* 0x008fc800078610ff */
[-C--:B------:R-:W-:Y:S01]  /*49380*/  LEA.HI.X.SX32 R27, R17, R185.reuse, 0x2, P3 ;  /* 0x000000b9111b7211 */ /* 0x080fe200018f16ff */
[----:B-1----:R-:W-:Y:S01]  /*49390*/  IMAD.IADD R17, R12, 0x1, R245 ;  /* 0x000000010c117824 */ /* 0x002fe200078e02f5 */
[----:B------:R-:W-:-:S03]  /*493a0*/  LEA.HI.X.SX32 R29, R4, R185, 0x2, P1 ;  /* 0x000000b9041d7211 */ /* 0x000fc600008f16ff */
[----:B------:R-:W-:Y:S02]  /*493b0*/  IMAD.IADD R4, R17, 0x1, R190 ;  /* 0x0000000111047824 */ /* 0x000fe400078e02be */
        /* <DEDUP_REMOVED lines=17> */
[----:B------:R-:W-:Y:S01]  /*494d0*/  LEA R234, P3, R15, R184, 0x2 ;  /* 0x000000b80fea7211 */ /* 0x000fe200078610ff */
[----:B------:R-:W-:-:S03]  /*494e0*/  IMAD.MOV.U32 R225, RZ, RZ, R244 ;  /* 0x000000ffffe17224 */ /* 0x000fc600078e00f4 */
[----:B------:R-:W-:Y:S01]  /*494f0*/  LEA.HI.X.SX32 R235, R15, R185, 0x2, P3 ;  /* 0x000000b90feb7211 */ /* 0x000fe200018f16ff */
[----:B-1----:R-:W-:Y:S02]  /*49500*/  IMAD.IADD R15, R10, 0x1, R190 ;  /* 0x000000010a0f7824 */ /* 0x002fe400078e02be */
[----:B------:R-:W-:Y:S02]  /*49510*/  IMAD.MOV.U32 R190, RZ, RZ, R189 ;  /* 0x000000ffffbe7224 */ /* 0x000fe400078e00bd */
[----:B------:R-:W-:Y:S02]  /*49520*/  IMAD.MOV.U32 R189, RZ, RZ, R225 ;  /* 0x000000ffffbd7224 */ /* 0x000fe400078e00e1 */
[----:B------:R-:W1:Y:S01]  /*49530*/  LDC R225, c[0x0][0x248] ;  /* 0x00009200ffe17b82 */ /* 0x000e620000000800 */
[----:B------:R-:W-:-:S04]  /*49540*/  LEA R236, P1, R5, R184, 0x2 ;  /* 0x000000b805ec7211 */ /* 0x000fc800078210ff */
[-C--:B------:R-:W-:Y:S01]  /*49550*/  LEA.HI.X.SX32 R237, R5, R185.reuse, 0x2, P1 ;  /* 0x000000b905ed7211 */ /* 0x080fe200008f16ff */
[----:B-1----:R-:W-:Y:S02]  /*49560*/  IMAD.IADD R5, R15, 0x1, R225 ;  /* 0x000000010f057824 */ /* 0x002fe400078e02e1 */
[----:B------:R-:W1:Y:S01]  /*49570*/  LDC R225, c[0x0][0x248] ;  /* 0x00009200ffe17b82 */ /* 0x000e620000000800 */
[-C--:B------:R-:W-:Y:S02]  /*49580*/  LEA R230, P1, R8, R184.reuse, 0x2 ;  /* 0x000000b808e67211 */ /* 0x080fe400078210ff */
[----:B------:R-:W-:Y:S02]  /*49590*/  LEA R228, P3, R14, R184, 0x2 ;  /* 0x000000b80ee47211 */ /* 0x000fe400078610ff */
[-C--:B------:R-:W-:Y:S02]  /*495a0*/  LEA.HI.X.SX32 R231, R8, R185.reuse, 0x2, P1 ;  /* 0x000000b908e77211 */ /* 0x080fe400008f16ff */
[----:B------:R-:W-:Y:S01]  /*495b0*/  LEA.HI.X.SX32 R229, R14, R185, 0x2, P3 ;  /* 0x000000b90ee57211 */ /* 0x000fe200018f16ff */
[----:B-1----:R-:W-:-:S04]  /*495c0*/  IMAD.IADD R8, R5, 0x1, R225 ;  /* 0x0000000105087824 */ /* 0x002fc800078e02e1 */
        /* <DEDUP_REMOVED lines=19> */
[----:B------:R-:W-:Y:S02]  /*49700*/  LEA.HI.X.SX32 R213, R11, R185, 0x2, P1 ;  /* 0x000000b90bd57211 */ /* 0x000fe400008f16ff */
[----:B-1----:R-:W-:Y:S02]  /*49710*/  IADD3 R11, R3, R191, RZ ;  /* 0x000000bf030b7210 */ /* 0x002fe40007ffe0ff */
        /* <DEDUP_REMOVED lines=39> */
[----:B------:R-:W-:-:S04]  /*49990*/  LEA R250, P4, R24, R184, 0x2 ;  /* 0x000000b818fa7211 */ /* 0x000fc800078810ff */
[-C--:B------:R-:W-:Y:S02]  /*499a0*/  LEA.HI.X.SX32 R251, R24, R185.reuse, 0x2, P4 ;  /* 0x000000b918fb7211 */ /* 0x080fe400020f16ff */
[-C--:B------:R-:W-:Y:S01]  /*499b0*/  LEA R244, P4, R23, R184.reuse, 0x2 ;  /* 0x000000b817f47211 */ /* 0x080fe200078810ff */
[----:B-1----:R-:W-:Y:S02]  /*499c0*/  IMAD.IADD R11, R9, 0x1, R191 ;  /* 0x00000001090b7824 */ /* 0x002fe400078e02bf */
[----:B------:R-:W1:Y:S01]  /*499d0*/  LDC R191, c[0x0][0x248] ;  /* 0x00009200ffbf7b82 */ /* 0x000e620000000800 */
[----:B------:R-:W-:Y:S02]  /*499e0*/  LEA.HI.X.SX32 R245, R23, R185, 0x2, P4 ;  /* 0x000000b917f57211 */ /* 0x000fe400020f16ff */
[-C--:B------:R-:W-:Y:S02]  /*499f0*/  LEA R238, P4, R22, R184.reuse, 0x2 ;  /* 0x000000b816ee7211 */ /* 0x080fe400078810ff */
[----:B------:R-:W-:-:S02]  /*49a00*/  LEA R48, P1, R3, R184, 0x2 ;  /* 0x000000b803307211 */ /* 0x000fc400078210ff */
[-C--:B------:R-:W-:Y:S02]  /*49a10*/  LEA.HI.X.SX32 R239, R22, R185.reuse, 0x2, P4 ;  /* 0x000000b916ef7211 */ /* 0x080fe400020f16ff */
[-C--:B------:R-:W-:Y:S02]  /*49a20*/  LEA R232, P4, R21, R184.reuse, 0x2 ;  /* 0x000000b815e87211 */ /* 0x080fe400078810ff */
[-C--:B------:R-:W-:Y:S02]  /*49a30*/  LEA.HI.X.SX32 R49, R3, R185.reuse, 0x2, P1 ;  /* 0x000000b903317211 */ /* 0x080fe400008f16ff */
[----:B------:R-:W-:Y:S02]  /*49a40*/  LEA.HI.X.SX32 R233, R21, R185, 0x2, P4 ;  /* 0x000000b915e97211 */ /* 0x000fe400020f16ff */
        /* <DEDUP_REMOVED lines=8> */
[-C--:B------:R-:W-:Y:S02]  /*49ad0*/  LEA R208, P4, R17, R184.reuse, 0x2 ;  /* 0x000000b811d07211 */ /* 0x080fe400078810ff */
[-C--:B------:R-:W-:Y:S02]  /*49ae0*/  LEA R38, P3, R7, R184.reuse, 0x2 ;  /* 0x000000b807267211 */ /* 0x080fe400078610ff */
[-C--:B------:R-:W-:Y:S02]  /*49af0*/  LEA.HI.X.SX32 R209, R17, R185.reuse, 0x2, P4 ;  /* 0x000000b911d17211 */ /* 0x080fe400020f16ff */
[----:B------:R-:W-:Y:S02]  /*49b00*/  LEA R202, P4, R16, R184, 0x2 ;  /* 0x000000b810ca7211 */ /* 0x000fe400078810ff */
[----:B------:R-:W-:-:S02]  /*49b10*/  LEA.HI.X.SX32 R39, R7, R185, 0x2, P3 ;  /* 0x000000b907277211 */ /* 0x000fc400018f16ff */
[-C--:B------:R-:W-:Y:S01]  /*49b20*/  LEA.HI.X.SX32 R203, R16, R185.reuse, 0x2, P4 ;  /* 0x000000b910cb7211 */ /* 0x080fe200020f16ff */
[----:B-1----:R-:W-:Y:S01]  /*49b30*/  IMAD.IADD R7, R3, 0x1, R191 ;  /* 0x0000000103077824 */ /* 0x002fe200078e02bf */
[CC--:B------:R-:W-:Y:S01]  /*49b40*/  LEA R196, P4, R15.reuse, R184.reuse, 0x2 ;  /* 0x000000b80fc47211 */ /* 0x0c0fe200078810ff */
[----:B------:R-:W1:Y:S03]  /*49b50*/  LDC R191, c[0x0][0x248] ;  /* 0x00009200ffbf7b82 */ /* 0x000e660000000800 */
[----:B------:R-:W-:Y:S02]  /*49b60*/  LEA.HI.X.SX32 R197, R15, R185, 0x2, P4 ;  /* 0x000000b90fc57211 */ /* 0x000fe400020f16ff */
[----:B------:R-:W-:-:S04]  /*49b70*/  LEA R54, P4, R14, R184, 0x2 ;  /* 0x000000b80e367211 */ /* 0x000fc800078810ff */
[----:B------:R-:W-:Y:S02]  /*49b80*/  LEA.HI.X.SX32 R55, R14, R185, 0x2, P4 ;  /* 0x000000b90e377211 */ /* 0x000fe400020f16ff */
[----:B------:R-:W-:-:S04]  /*49b90*/  LEA R34, P4, R13, R184, 0x2 ;  /* 0x000000b80d227211 */ /* 0x000fc800078810ff */
[----:B------:R-:W-:Y:S02]  /*49ba0*/  LEA.HI.X.SX32 R35, R13, R185, 0x2, P4 ;  /* 0x000000b90d237211 */ /* 0x000fe400020f16ff */
[----:B------:R-:W-:-:S04]  /*49bb0*/  LEA R44, P4, R12, R184, 0x2 ;  /* 0x000000b80c2c7211 */ /* 0x000fc800078810ff */
        /* <DEDUP_REMOVED lines=10> */
[----:B------:R-:W1:Y:S01]  /*49c60*/  LDC R191, c[0x0][0x248] ;  /* 0x00009200ffbf7b82 */ /* 0x000e620000000800 */
[----:B------:R-:W-:-:S04]  /*49c70*/  LEA R30, P4, R8, R184, 0x2 ;  /* 0x000000b8081e7211 */ /* 0x000fc800078810ff */
[-C--:B------:R-:W-:Y:S02]  /*49c80*/  LEA.HI.X.SX32 R31, R8, R185.reuse, 0x2, P4 ;  /* 0x000000b9081f7211 */ /* 0x080fe400020f16ff */
[C---:B------:R-:W-:Y:S01]  /*49c90*/  LEA R4, P3, R5.reuse, R184, 0x2 ;  /* 0x000000b805047211 */ /* 0x040fe200078610ff */
[----:B-1----:R-:W-:Y:S02]  /*49ca0*/  IMAD.IADD R8, R2, 0x1, R191 ;  /* 0x0000000102087824 */ /* 0x002fe400078e02bf */
[----:B------:R-:W1:Y:S01]  /*49cb0*/  LDC R191, c[0x0][0x248] ;  /* 0x00009200ffbf7b82 */ /* 0x000e620000000800 */
[----:B------:R-:W-:Y:S01]  /*49cc0*/  STL.64 [R1+0x8], R28 ;  /* 0x0000081c01007387 */ /* 0x000fe20000100a00 */
[----:B------:R-:W-:-:S03]  /*49cd0*/  LEA.HI.X.SX32 R5, R5, R185, 0x2, P3 ;  /* 0x000000b905057211 */ /* 0x000fc600018f16ff */
[----:B------:R2:W-:Y:S02]  /*49ce0*/  STL.64 [R1], R26 ;  /* 0x0000001a01007387 */ /* 0x0005e40000100a00 */
[----:B--2---:R-:W-:-:S04]  /*49cf0*/  LEA R26, P3, R9, R184, 0x2 ;  /* 0x000000b8091a7211 */ /* 0x004fc800078610ff */
        /* <DEDUP_REMOVED lines=19> */
[-C--:B------:R-:W-:Y:S01]  /*49e30*/  LEA.HI.X.SX32 R21, R10, R185.reuse, 0x2, P4 ;  /* 0x000000b90a157211 */ /* 0x080fe200020f16ff */
[C---:B------:R-:W-:Y:S01]  /*49e40*/  VIADD R57, R6.reuse, 0xa ;  /* 0x0000000a06397836 */ /* 0x040fe20000000000 */
[-C--:B------:R-:W-:Y:S01]  /*49e50*/  LEA R12, P4, R9, R184.reuse, 0x2 ;  /* 0x000000b8090c7211 */ /* 0x080fe200078810ff */
[----:B------:R-:W-:Y:S01]  /*49e60*/  VIADD R56, R6, 0x4 ;  /* 0x0000000406387836 */ /* 0x000fe20000000000 */
[-C--:B------:R-:W-:Y:S02]  /*49e70*/  LEA.HI.X.SX32 R15, R8, R185.reuse, 0x2, P3 ;  /* 0x000000b9080f7211 */ /* 0x080fe400018f16ff */
[----:B------:R-:W-:Y:S02]  /*49e80*/  LEA R8, P3, R3, R184, 0x2 ;  /* 0x000000b803087211 */ /* 0x000fe400078610ff */
[-C--:B------:R-:W-:Y:S02]  /*49e90*/  LEA.HI.X.SX32 R13, R9, R185.reuse, 0x2, P4 ;  /* 0x000000b9090d7211 */ /* 0x080fe400020f16ff */
[----:B------:R-:W-:-:S02]  /*49ea0*/  LEA.HI.X.SX32 R9, R3, R185, 0x2, P3 ;  /* 0x000000b903097211 */ /* 0x000fc400018f16ff */
[----:B------:R-:W-:Y:S02]  /*49eb0*/  ISETP.LT.AND P3, PT, R57, R182, !P0 ;  /* 0x000000b63900720c */ /* 0x000fe40004761270 */
[----:B------:R-:W-:Y:S02]  /*49ec0*/  ISETP.LT.AND P6, PT, R56, R183, !P0 ;  /* 0x000000b73800720c */ /* 0x000fe400047c1270 */
[----:B------:R-:W2:Y:S01]  /*49ed0*/  LDS.128 R56, [R170] ;  /* 0x00000000aa387984 */ /* 0x000ea20000000c00 */
[----:B-1----:R-:W-:Y:S02]  /*49ee0*/  IMAD.IADD R53, R7, 0x1, R191 ;  /* 0x0000000107357824 */ /* 0x002fe400078e02bf */
[----:B------:R-:W1:Y:S08]  /*49ef0*/  LDC R191, c[0x0][0x22c] ;  /* 0x00008b00ffbf7b82 */ /* 0x000e700000000800 */
[----:B------:R-:W-:Y:S01]  /*49f00*/  BAR.SYNC.DEFER_BLOCKING 0x0 ;  /* 0x0000000000007b1d */ /* 0x000fe20000010000 */
[----:B------:R-:W-:-:S04]  /*49f10*/  LEA R18, P1, R2, R184, 0x2 ;  /* 0x000000b802127211 */ /* 0x000fc800078210ff */
[-C--:B------:R-:W-:Y:S02]  /*49f20*/  LEA.HI.X.SX32 R19, R2, R185.reuse, 0x2, P1 ;  /* 0x000000b902137211 */ /* 0x080fe400008f16ff */
[CC--:B------:R-:W-:Y:S02]  /*49f30*/  LEA R2, P4, R7.reuse, R184.reuse, 0x2 ;  /* 0x000000b807027211 */ /* 0x0c0fe400078810ff */
[-C--:B------:R-:W-:Y:S02]  /*49f40*/  LEA R10, P1, R0, R184.reuse, 0x2 ;  /* 0x000000b8000a7211 */ /* 0x080fe400078210ff */
[-C--:B------:R-:W-:Y:S01]  /*49f50*/  LEA.HI.X.SX32 R3, R7, R185.reuse, 0x2, P4 ;  /* 0x000000b907037211 */ /* 0x080fe200020f16ff */
[----:B------:R-:W-:Y:S01]  /*49f60*/  VIADD R7, R6, 0x2 ;  /* 0x0000000206077836 */ /* 0x000fe20000000000 */
[----:B------:R-:W-:Y:S02]  /*49f70*/  LEA.HI.X.SX32 R11, R0, R185, 0x2, P1 ;  /* 0x000000b9000b7211 */ /* 0x000fe400008f16ff */
[----:B------:R-:W-:-:S02]  /*49f80*/  LEA R52, P5, R53, R184, 0x2 ;  /* 0x000000b835347211 */ /* 0x000fc400078a10ff */
[----:B------:R-:W-:Y:S01]  /*49f90*/  IADD3 R0, R6, 0x1, RZ ;  /* 0x0000000106007810 */ /* 0x000fe20007ffe0ff */
[----:B------:R-:W-:Y:S01]  /*49fa0*/  IMAD.MOV.U32 R60, RZ, RZ, R190 ;  /* 0x000000ffff3c7224 */ /* 0x000fe200078e00be */
[----:B------:R-:W-:Y:S01]  /*49fb0*/  LEA.HI.X.SX32 R53, R53, R185, 0x2, P5 ;  /* 0x000000b935357211 */ /* 0x000fe200028f16ff */
[----:B------:R-:W-:Y:S01]  /*49fc0*/  IMAD.MOV.U32 R61, RZ, RZ, R189 ;  /* 0x000000ffff3d7224 */ /* 0x000fe200078e00bd */
[----:B------:R-:W-:Y:S01]  /*49fd0*/  ISETP.LT.AND P1, PT, R7, R252, !P0 ;  /* 0x000000fc0700720c */ /* 0x000fe20004721270 */
[----:B------:R-:W-:Y:S01]  /*49fe0*/  IMAD.MOV.U32 R62, RZ, RZ, R88 ;  /* 0x000000ffff3e7224 */ /* 0x000fe200078e0058 */
[----:B-1----:R-:W-:Y:S01]  /*49ff0*/  ISETP.LT.AND P4, PT, R0, R191, !P0 ;  /* 0x000000bf0000720c */ /* 0x002fe20004781270 */
[----:B------:R-:W-:Y:S01]  /*4a000*/  IMAD.MOV.U32 R63, RZ, RZ, R90 ;  /* 0x000000ffff3f7224 */ /* 0x000fe200078e005a */
[----:B------:R-:W3:Y:S04]  /*4a010*/  LDL.LU R66, [R1+0x304] ;  /* 0x0003040001427983 */ /* 0x000ee80000300800 */
[----:B------:R1:W-:Y:S01]  /*4a020*/  STSM.16.M88.4 [R169], R60 ;  /* 0x0000003ca9007844 */ /* 0x0003e20000000200 */
[----:B------:R-:W-:Y:S01]  /*4a030*/  IMAD.MOV.U32 R70, RZ, RZ, R93 ;  /* 0x000000ffff467224 */ /* 0x000fe200078e005d */
[----:B------:R-:W4:Y:S02]  /*4a040*/  LDC R7, c[0x0][0x22c] ;  /* 0x00008b00ff077b82 */ /* 0x000f240000000800 */
[----:B------:R-:W2:Y:S04]  /*4a050*/  LDL.LU R65, [R1+0x30c] ;  /* 0x00030c0001417983 */ /* 0x000ea80000300800 */
        /* <DEDUP_REMOVED lines=11> */
[----:B------:R-:W4:Y:S01]  /*4a110*/  LDL.LU R171, [R1+0x33c] ;  /* 0x00033c0001ab7983 */ /* 0x000f220000300800 */
[----:B-1----:R-:W-:-:S02]  /*4a120*/  IMAD.MOV.U32 R62, RZ, RZ, R89 ;  /* 0x000000ffff3e7224 */ /* 0x002fc400078e0059 */
[----:B------:R-:W-:Y:S01]  /*4a130*/  IMAD.MOV.U32 R63, RZ, RZ, R91 ;  /* 0x000000ffff3f7224 */ /* 0x000fe200078e005b */
[----:B------:R-:W-:Y:S06]  /*4a140*/  BAR.SYNC.DEFER_BLOCKING 0x0 ;  /* 0x0000000000007b1d */ /* 0x000fec0000010000 */
        /* <DEDUP_REMOVED lines=8> */
[----:B------:R-:W-:-:S03]  /*4a1d0*/  IMAD.MOV.U32 R78, RZ, RZ, R97 ;  /* 0x000000ffff4e7224 */ /* 0x000fc600078e0061 */
        /* <DEDUP_REMOVED lines=20> */
[----:B------:R-:W-:Y:S01]  /*4a320*/  STL.64 [R1+0x1530], R52 ;  /* 0x0015303401007387 */ /* 0x000fe20000100a00 */
[----:B------:R-:W-:Y:S01]  /*4a330*/  VIADD R0, R6, 0x3 ;  /* 0x0000000306007836 */ /* 0x000fe20000000000 */
[----:B-1----:R-:W1:Y:S01]  /*4a340*/  LDC R2, c[0x0][0x22c] ;  /* 0x00008b00ff027b82 */ /* 0x002e620000000800 */
[----:B---3--:R-:W-:-:S07]  /*4a350*/  IMAD.MOV.U32 R60, RZ, RZ, R66 ;  /* 0x000000ffff3c7224 */ /* 0x008fce00078e0042 */
[----:B------:R-:W3:Y:S01]  /*4a360*/  LDC R66, c[0x0][0x22c] ;  /* 0x00008b00ff427b82 */ /* 0x000ee20000000800 */
[----:B--2---:R-:W-:Y:S02]  /*4a370*/  IMAD.MOV.U32 R61, RZ, RZ, R65 ;  /* 0x000000ffff3d7224 */ /* 0x004fe400078e0041 */
[----:B----4-:R-:W-:Y:S02]  /*4a380*/  IMAD.MOV.U32 R74, RZ, RZ, R64 ;  /* 0x000000ffff4a7224 */ /* 0x010fe400078e0040 */
[----:B------:R-:W-:Y:S02]  /*4a390*/  IMAD.MOV.U32 R71, RZ, RZ, R181 ;  /* 0x000000ffff477224 */ /* 0x000fe400078e00b5 */
[----:B------:R-:W-:Y:S02]  /*4a3a0*/  IMAD.MOV.U32 R72, RZ, RZ, R180 ;  /* 0x000000ffff487224 */ /* 0x000fe400078e00b4 */
[----:B------:R-:W-:Y:S01]  /*4a3b0*/  IMAD.MOV.U32 R69, RZ, RZ, R178 ;  /* 0x000000ffff457224 */ /* 0x000fe200078e00b2 */
[----:B---3--:R-:W-:-:S02]  /*4a3c0*/  ISETP.LT.AND P5, PT, R6, R66, !P0 ;  /* 0x000000420600720c */ /* 0x008fc400047a1270 */
[----:B------:R-:W2:Y:S01]  /*4a3d0*/  LDS.128 R64, [R170] ;  /* 0x00000000aa407984 */ /* 0x000ea20000000c00 */
[----:B------:R-:W-:Y:S01]  /*4a3e0*/  IMAD.MOV.U32 R79, RZ, RZ, R179 ;  /* 0x000000ffff4f7224 */ /* 0x000fe200078e00b3 */
[----:B------:R-:W-:Y:S01]  /*4a3f0*/  BAR.SYNC.DEFER_BLOCKING 0x0 ;  /* 0x0000000000007b1d */ /* 0x000fe20000010000 */
[----:B------:R-:W-:Y:S02]  /*4a400*/  IMAD.MOV.U32 R80, RZ, RZ, R176 ;  /* 0x000000ffff507224 */ /* 0x000fe400078e00b0 */
[----:B------:R-:W-:Y:S02]  /*4a410*/  IMAD.MOV.U32 R76, RZ, RZ, R177 ;  /* 0x000000ffff4c7224 */ /* 0x000fe400078e00b1 */
[----:B------:R-:W-:Y:S02]  /*4a420*/  IMAD.MOV.U32 R77, RZ, RZ, R175 ;  /* 0x000000ffff4d7224 */ /* 0x000fe400078e00af */
[----:B------:R-:W-:Y:S02]  /*4a430*/  IMAD.MOV.U32 R156, RZ, RZ, R174 ;  /* 0x000000ffff9c7224 */ /* 0x000fe400078e00ae */
[----:B------:R-:W-:-:S02]  /*4a440*/  IMAD.MOV.U32 R86, RZ, RZ, R172 ;  /* 0x000000ffff567224 */ /* 0x000fc400078e00ac */
[----:B------:R-:W-:Y:S01]  /*4a450*/  IMAD.MOV.U32 R85, RZ, RZ, R173 ;  /* 0x000000ffff557224 */ /* 0x000fe200078e00ad */
[----:B------:R3:W-:Y:S01]  /*4a460*/  STSM.16.M88.4 [R169], R60 ;  /* 0x0000003ca9007844 */ /* 0x0007e20000000200 */
[----:B------:R-:W-:Y:S02]  /*4a470*/  IMAD.MOV.U32 R68, RZ, RZ, R72 ;  /* 0x000000ffff447224 */ /* 0x000fe400078e0048 */
[----:B------:R-:W-:Y:S02]  /*4a480*/  IMAD.MOV.U32 R87, RZ, RZ, R171 ;  /* 0x000000ffff577224 */ /* 0x000fe400078e00ab */
[----:B------:R-:W-:Y:S02]  /*4a490*/  IMAD.MOV.U32 R158, RZ, RZ, R168 ;  /* 0x000000ffff9e7224 */ /* 0x000fe400078e00a8 */
[----:B------:R-:W-:Y:S01]  /*4a4a0*/  IMAD.MOV.U32 R84, RZ, RZ, R85 ;  /* 0x000000ffff547224 */ /* 0x000fe200078e0055 */
[----:B------:R-:W4:Y:S01]  /*4a4b0*/  LDL.LU R168, [R1+0x384] ;  /* 0x0003840001a87983 */ /* 0x000f220000300800 */
[----:B---3--:R-:W-:-:S02]  /*4a4c0*/  IMAD.MOV.U32 R60, RZ, RZ, R74 ;  /* 0x000000ffff3c7224 */ /* 0x008fc400078e004a */
[----:B------:R-:W-:Y:S01]  /*4a4d0*/  IMAD.MOV.U32 R157, RZ, RZ, R167 ;  /* 0x000000ffff9d7224 */ /* 0x000fe200078e00a7 */
[----:B------:R-:W-:Y:S01]  /*4a4e0*/  BAR.SYNC.DEFER_BLOCKING 0x0 ;  /* 0x0000000000007b1d */ /* 0x000fe20000010000 */
[----:B------:R-:W-:Y:S02]  /*4a4f0*/  IMAD.MOV.U32 R61, RZ, RZ, R71 ;  /* 0x000000ffff3d7224 */ /* 0x000fe400078e0047 */
[----:B------:R-:W-:Y:S02]  /*4a500*/  IMAD.MOV.U32 R62, RZ, RZ, R92 ;  /* 0x000000ffff3e7224 */ /* 0x000fe400078e005c */
[----:B------:R-:W-:Y:S01]  /*4a510*/  IMAD.MOV.U32 R63, RZ, RZ, R94 ;  /* 0x000000ffff3f7224 */ /* 0x000fe200078e005e */
[----:B------:R-:W-:Y:S01]  /*4a520*/  MOV R159, R165 ;  /* 0x000000a5009f7202 */ /* 0x000fe20000000f00 */
[----:B------:R-:W-:Y:S01]  /*4a530*/  IMAD.MOV.U32 R85, RZ, RZ, R87 ;  /* 0x000000ffff557224 */ /* 0x000fe200078e0057 */
[----:B------:R-:W3:Y:S01]  /*4a540*/  LDL.LU R167, [R1+0x38c] ;  /* 0x00038c0001a77983 */ /* 0x000ee20000300800 */
[----:B------:R-:W-:-:S02]  /*4a550*/  IMAD.MOV.U32 R154, RZ, RZ, R166 ;  /* 0x000000ffff9a7224 */ /* 0x000fc400078e00a6 */
[----:B------:R-:W-:Y:S02]  /*4a560*/  IMAD.MOV.U32 R155, RZ, RZ, R164 ;  /* 0x000000ffff9b7224 */ /* 0x000fe400078e00a4 */
[----:B------:R-:W-:Y:S02]  /*4a570*/  IMAD.MOV.U32 R152, RZ, RZ, R163 ;  /* 0x000000ffff987224 */ /* 0x000fe400078e00a3 */
[----:B------:R-:W-:Y:S01]  /*4a580*/  IMAD.MOV.U32 R153, RZ, RZ, R162 ;  /* 0x000000ffff997224 */ /* 0x000fe200078e00a2 */
[----:B------:R-:W2:Y:S01]  /*4a590*/  LDL.LU R163, [R1+0x390] ;  /* 0x0003900001a37983 */ /* 0x000ea20000300800 */
[----:B------:R-:W-:-:S03]  /*4a5a0*/  IMAD.MOV.U32 R181, RZ, RZ, R161 ;  /* 0x000000ffffb57224 */ /* 0x000fc600078e00a1 */
[----:B------:R-:W2:Y:S01]  /*4a5b0*/  LDL.LU R162, [R1+0x398] ;  /* 0x0003980001a27983 */ /* 0x000ea20000300800 */
[----:B------:R-:W-:-:S03]  /*4a5c0*/  IMAD.MOV.U32 R180, RZ, RZ, R160 ;  /* 0x000000ffffb47224 */ /* 0x000fc600078e00a0 */
[----:B------:R-:W1:Y:S01]  /*4a5d0*/  LDS.128 R72, [R170] ;  /* 0x00000000aa487984 */ /* 0x000e620000000c00 */
[----:B------:R-:W-:Y:S01]  /*4a5e0*/  IMAD.MOV.U32 R178, RZ, RZ, R187 ;  /* 0x000000ffffb27224 */ /* 0x000fe200078e00bb */
[----:B------:R-:W-:Y:S01]  /*4a5f0*/  BAR.SYNC.DEFER_BLOCKING 0x0 ;  /* 0x0000000000007b1d */ /* 0x000fe20000010000 */
[----:B------:R-:W-:Y:S02]  /*4a600*/  IMAD.MOV.U32 R71, RZ, RZ, R95 ;  /* 0x000000ffff477224 */ /* 0x000fe400078e005f */
[----:B------:R-:W-:Y:S02]  /*4a610*/  IMAD.MOV.U32 R87, RZ, RZ, R103 ;  /* 0x000000ffff577224 */ /* 0x000fe400078e0067 */
[----:B------:R-:W-:Y:S02]  /*4a620*/  IMAD.MOV.U32 R92, RZ, RZ, R154 ;  /* 0x000000ffff5c7224 */ /* 0x000fe400078e009a */
[----:B------:R-:W-:Y:S01]  /*4a630*/  IMAD.MOV.U32 R93, RZ, RZ, R159 ;  /* 0x000000ffff5d7224 */ /* 0x000fe200078e009f */
[----:B------:R-:W2:Y:S01]  /*4a640*/  LDL.LU R160, [R1+0x394] ;  /* 0x0003940001a07983 */ /* 0x000ea20000300800 */
[----:B------:R-:W-:-:S02]  /*4a650*/  IMAD.MOV.U32 R179, RZ, RZ, R186 ;  /* 0x000000ffffb37224 */ /* 0x000fc400078e00ba */
[----:B------:R-:W-:Y:S01]  /*4a660*/  IMAD.MOV.U32 R176, RZ, RZ, R188 ;  /* 0x000000ffffb07224 */ /* 0x000fe200078e00bc */
[----:B------:R-:W2:Y:S01]  /*4a670*/  LDL.LU R161, [R1+0x39c] ;  /* 0x00039c0001a17983 */ /* 0x000ea20000300800 */
[----:B------:R-:W-:Y:S02]  /*4a680*/  IMAD.MOV.U32 R177, RZ, RZ, R182 ;  /* 0x000000ffffb17224 */ /* 0x000fe400078e00b6 */
[----:B------:R-:W-:Y:S01]  /*4a690*/  IMAD.MOV.U32 R175, RZ, RZ, R183 ;  /* 0x000000ffffaf7224 */ /* 0x000fe200078e00b7 */
[----:B------:R-:W2:Y:S01]  /*4a6a0*/  LDL.LU R166, [R1+0x3a0] ;  /* 0x0003a00001a67983 */ /* 0x000ea20000300800 */
[----:B------:R-:W-:-:S03]  /*4a6b0*/  IMAD.MOV.U32 R174, RZ, RZ, R252 ;  /* 0x000000ffffae7224 */ /* 0x000fc600078e00fc */
[----:B------:R-:W2:Y:S01]  /*4a6c0*/  LDL.LU R165, [R1+0x3a8] ;  /* 0x0003a80001a57983 */ /* 0x000ea20000300800 */
[----:B------:R-:W-:-:S03]  /*4a6d0*/  IMAD.MOV.U32 R172, RZ, RZ, R191 ;  /* 0x000000ffffac7224 */ /* 0x000fc600078e00bf */
[----:B------:R-:W-:Y:S01]  /*4a6e0*/  STSM.16.M88.4 [R169], R60 ;  /* 0x0000003ca9007844 */ /* 0x000fe20000000200 */
[----:B------:R-:W-:Y:S01]  /*4a6f0*/  IMAD.MOV.U32 R173, RZ, RZ, R190 ;  /* 0x000000ffffad7224 */ /* 0x000fe200078e00be */
[----:B------:R-:W-:Y:S01]  /*4a700*/  BAR.SYNC.DEFER_BLOCKING 0x0 ;  /* 0x0000000000007b1d */ /* 0x000fe20000010000 */
[----:B------:R-:W-:Y:S02]  /*4a710*/  IMAD.MOV.U32 R94, RZ, RZ, R105 ;  /* 0x000000ffff5e7224 */ /* 0x000fe400078e0069 */
[----:B------:R-:W-:Y:S02]  /*4a720*/  IMAD.MOV.U32 R95, RZ, RZ, R107 ;  /* 0x000000ffff5f7224 */ /* 0x000fe400078e006b */
[----:B------:R-:W-:Y:S02]  /*4a730*/  IMAD.MOV.U32 R103, RZ, RZ, R111 ;  /* 0x000000ffff677224 */ /* 0x000fe400078e006f */
[----:B------:R-:W-:Y:S01]  /*4a740*/  IMAD.MOV.U32 R154, RZ, RZ, R117 ;  /* 0x000000ffff9a7224 */ /* 0x000fe200078e0075 */
[----:B------:R-:W2:Y:S01]  /*4a750*/  LDL.LU R164, [R1+0x3a4] ;  /* 0x0003a40001a47983 */ /* 0x000ea20000300800 */
[----:B------:R-:W-:-:S03]  /*4a760*/  IMAD.MOV.U32 R171, RZ, RZ, R189 ;  /* 0x000000ffffab7224 */ /* 0x000fc600078e00bd */
[----:B------:R-:W1:Y:S01]  /*4a770*/  LDS.128 R60, [R170] ;  /* 0x00000000aa3c7984 */ /* 0x000e620000000c00 */
[----:B------:R-:W-:Y:S01]  /*4a780*/  BAR.SYNC.DEFER_BLOCKING 0x0 ;  /* 0x0000000000007b1d */ /* 0x000fe20000010000 */
[----:B------:R-:W-:-:S05]  /*4a790*/  IMAD.MOV.U32 R111, RZ, RZ, R115 ;  /* 0x000000ffff6f7224 */ /* 0x000fca00078e0073 */
[----:B------:R-:W2:Y:S01]  /*4a7a0*/  LDL.LU R187, [R1+0x3ac] ;  /* 0x0003ac0001bb7983 */ /* 0x000ea20000300800 */
[----:B------:R-:W-:-:S03]  /*4a7b0*/  IMAD.MOV.U32 R159, RZ, RZ, R123 ;  /* 0x000000ffff9f7224 */ /* 0x000fc600078e007b */
[----:B------:R-:W2:Y:S04]  /*4a7c0*/  LDL.LU R186, [R1+0x3b0] ;  /* 0x0003b00001ba7983 */ /* 0x000ea80000300800 */
[----:B------:R-:W2:Y:S04]  /*4a7d0*/  LDL.LU R188, [R1+0x3b8] ;  /* 0x0003b80001bc7983 */ /* 0x000ea80000300800 */
[----:B------:R-:W2:Y:S04]  /*4a7e0*/  LDL.LU R182, [R1+0x3b4] ;  /* 0x0003b40001b67983 */ /* 0x000ea80000300800 */
[----:B------:R1:W-:Y:S04]  /*4a7f0*/  STSM.16.M88.4 [R169], R68 ;  /* 0x00000044a9007844 */ /* 0x0003e80000000200 */
[----:B------:R-:W2:Y:S04]  /*4a800*/  LDL.LU R183, [R1+0x3bc] ;  /* 0x0003bc0001b77983 */ /* 0x000ea80000300800 */
[----:B------:R-:W2:Y:S04]  /*4a810*/  LDL.LU R252, [R1+0x3c0] ;  /* 0x0003c00001fc7983 */ /* 0x000ea80000300800 */
[----:B------:R-:W2:Y:S01]  /*4a820*/  LDL.LU R191, [R1+0x3c8] ;  /* 0x0003c80001bf7983 */ /* 0x000ea20000300800 */
[----:B-1----:R-:W-:Y:S01]  /*4a830*/  IMAD.MOV.U32 R69, RZ, RZ, R80 ;  /* 0x000000ffff457224 */ /* 0x002fe200078e0050 */
[----:B------:R-:W-:Y:S01]  /*4a840*/  BAR.SYNC.DEFER_BLOCKING 0x0 ;  /* 0x0000000000007b1d */ /* 0x000fe20000010000 */
[----:B------:R-:W-:Y:S01]  /*4a850*/  IMAD.MOV.U32 R68, RZ, RZ, R79 ;  /* 0x000000ffff447224 */ /* 0x000fe200078e004f */
[----:B------:R-:W-:Y:S01]  /*4a860*/  MOV R70, R96 ;  /* 0x0000006000467202 */ /* 0x000fe20000000f00 */
[----:B------:R-:W-:-:S03]  /*4a870*/  IMAD.MOV.U32 R71, RZ, RZ, R98 ;  /* 0x000000ffff477224 */ /* 0x000fc600078e0062 */
[----:B------:R-:W2:Y:S04]  /*4a880*/  LDL.LU R190, [R1+0x3c4] ;  /* 0x0003c40001be7983 */ /* 0x000ea80000300800 */
[----:B------:R-:W1:Y:S01]  /*4a890*/  LDS.128 R80, [R170] ;  /* 0x00000000aa507984 */ /* 0x000e620000000c00 */
[----:B------:R-:W-:Y:S01]  /*4a8a0*/  BAR.SYNC.DEFER_BLOCKING 0x0 ;  /* 0x0000000000007b1d */ /* 0x000fe20000010000 */
[----:B------:R-:W-:-:S05]  /*4a8b0*/  IMAD.MOV.U32 R79, RZ, RZ, R99 ;  /* 0x000000ffff4f7224 */ /* 0x000fca00078e0063 */
[----:B------:R-:W2:Y:S04]  /*4a8c0*/  LDL.LU R189, [R1+0x3cc] ;  /* 0x0003cc0001bd7983 */ /* 0x000ea80000300800 */
[----:B------:R-:W2:Y:S04]  /*4a8d0*/  LDL.LU.64 R18, [R1+0x1528] ;  /* 0x0015280001127983 */ /* 0x000ea80000300a00 */
[----:B------:R-:W2:Y:S04]  /*4a8e0*/  LDL.LU R28, [R1+0xc50] ;  /* 0x000c5000011c7983 */ /* 0x000ea80000300800 */
[----:B------:R-:W2:Y:S04]  /*4a8f0*/  LDL.LU.64 R8, [R1+0x1520] ;  /* 0x0015200001087983 */ /* 0x000ea80000300a00 */
[----:B------:R-:W-:Y:S01]  /*4a900*/  STSM.16.M88.4 [R169], R68 ;  /* 0x00000044a9007844 */ /* 0x000fe20000000200 */
[----:B------:R-:W-:Y:S06]  /*4a910*/  BAR.SYNC.DEFER_BLOCKING 0x0 ;  /* 0x0000000000007b1d */ /* 0x000fec0000010000 */
[----:B------:R-:W2:Y:S04]  /*4a920*/  LDL.LU R29, [R1+0xc40] ;  /* 0x000c4000011d7983 */ /* 0x000ea80000300800 */
[----:B------:R-:W2:Y:S04]  /*4a930*/  LDL.LU.64 R14, [R1+0x1518] ;  /* 0x00151800010e7983 */ /* 0x000ea80000300a00 */
[----:B------:R-:W2:Y:S04]  /*4a940*/  LDL.LU R23, [R1+0xc54] ;  /* 0x000c540001177983 */ /* 0x000ea80000300800 */
[----:B------:R-:W1:Y:S01]  /*4a950*/  LDS.128 R68, [R170] ;  /* 0x00000000aa447984 */ /* 0x000e620000000c00 */
[----:B------:R-:W-:Y:S06]  /*4a960*/  BAR.SYNC.DEFER_BLOCKING 0x0 ;  /* 0x0000000000007b1d */ /* 0x000fec0000010000 */
[----:B------:R1:W-:Y:S02]  /*4a970*/  STSM.16.M88.4 [R169], R76 ;  /* 0x0000004ca9007844 */ /* 0x0003e40000000200 */
[----:B------:R-:W-:Y:S06]  /*4a980*/  BAR.SYNC.DEFER_BLOCKING 0x0 ;  /* 0x0000000000007b1d */ /* 0x000fec0000010000 */
[----:B------:R-:W2:Y:S01]  /*4a990*/  LDS.128 R88, [R170] ;  /* 0x00000000aa587984 */ /* 0x000ea20000000c00 */
[----:B-1----:R-:W-:-:S02]  /*4a9a0*/  IMAD.MOV.U32 R76, RZ, RZ, R156 ;  /* 0x000000ffff4c7224 */ /* 0x002fc400078e009c */
[----:B------:R-:W-:Y:S02]  /*4a9b0*/  IMAD.MOV.U32 R77, RZ, RZ, R86 ;  /* 0x000000ffff4d7224 */ /* 0x000fe400078e0056 */
[----:B------:R-:W-:Y:S02]  /*4a9c0*/  IMAD.MOV.U32 R78, RZ, RZ, R100 ;  /* 0x000000ffff4e7224 */ /* 0x000fe400078e0064 */
[----:B------:R-:W-:Y:S01]  /*4a9d0*/  IMAD.MOV.U32 R79, RZ, RZ, R102 ;  /* 0x000000ffff4f7224 */ /* 0x000fe200078e0066 */
[----:B------:R-:W-:Y:S06]  /*4a9e0*/  BAR.SYNC.DEFER_BLOCKING 0x0 ;  /* 0x0000000000007b1d */ /* 0x000fec0000010000 */
[----:B------:R-:W-:Y:S02]  /*4a9f0*/  STSM.16.M88.4 [R169], R76 ;  /* 0x0000004ca9007844 */ /* 0x000fe40000000200 */
[----:B------:R-:W-:Y:S01]  /*4aa00*/  BAR.SYNC.DEFER_BLOCKING 0x0 ;  /* 0x0000000000007b1d */ /* 0x000fe20000010000 */
[----:B------:R-:W-:-:S05]  /*4aa10*/  IMAD.MOV.U32 R86, RZ, RZ, R101 ;  /* 0x000000ffff567224 */ /* 0x000fca00078e0065 */
[----:B------:R-:W1:Y:S02]  /*4aa20*/  LDS.128 R76, [R170] ;  /* 0x00000000aa4c7984 */ /* 0x000e640000000c00 */
        /* <DEDUP_REMOVED lines=10> */
[----:B------:R-:W-:Y:S06]  /*4aad0*/  BAR.SYNC.DEFER_BLOCKING 0x0 ;  /* 0x0000000000007b1d */ /* 0x000fec0000010000 */
        /* <DEDUP_REMOVED lines=12> */
[----:B------:R-:W-:Y:S01]  /*4aba0*/  MOV R100, R153 ;  /* 0x0000009900647202 */ /* 0x000fe20000000f00 */
[----:B------:R-:W-:-:S02]  /*4abb0*/  IMAD.MOV.U32 R101, RZ, RZ, R181 ;  /* 0x000000ffff657224 */ /* 0x000fc400078e00b5 */
[----:B------:R-:W-:Y:S02]  /*4abc0*/  IMAD.MOV.U32 R102, RZ, RZ, R109 ;  /* 0x000000ffff667224 */ /* 0x000fe400078e006d */
[----:B------:R-:W1:Y:S02]  /*4abd0*/  LDS.128 R92, [R170] ;  /* 0x00000000aa5c7984 */ /* 0x000e640000000c00 */
[----:B------:R-:W-:Y:S06]  /*4abe0*/  BAR.SYNC.DEFER_BLOCKING 0x0 ;  /* 0x0000000000007b1d */ /* 0x000fec0000010000 */
[----:B------:R4:W-:Y:S01]  /*4abf0*/  STSM.16.M88.4 [R169], R100 ;  /* 0x00000064a9007844 */ /* 0x0009e20000000200 */
[----:B------:R-:W-:-:S02]  /*4ac00*/  IMAD.MOV.U32 R110, RZ, RZ, R113 ;  /* 0x000000ffff6e7224 */ /* 0x000fc400078e0071 */
[----:B----4-:R-:W-:Y:S02]  /*4ac10*/  IMAD.MOV.U32 R102, RZ, RZ, R112 ;  /* 0x000000ffff667224 */ /* 0x010fe400078e0070 */
[----:B------:R-:W-:Y:S01]  /*4ac20*/  IMAD.MOV.U32 R103, RZ, RZ, R114 ;  /* 0x000000ffff677224 */ /* 0x000fe200078e0072 */
[----:B------:R-:W-:Y:S01]  /*4ac30*/  BAR.SYNC.DEFER_BLOCKING 0x0 ;  /* 0x0000000000007b1d */ /* 0x000fe20000010000 */
[----:B------:R-:W-:Y:S02]  /*4ac40*/  IMAD.MOV.U32 R100, RZ, RZ, R180 ;  /* 0x000000ffff647224 */ /* 0x000fe400078e00b4 */
[----:B------:R-:W-:-:S03]  /*4ac50*/  IMAD.MOV.U32 R101, RZ, RZ, R178 ;  /* 0x000000ffff657224 */ /* 0x000fc600078e00b2 */
[----:B------:R-:W4:Y:S02]  /*4ac60*/  LDS.128 R112, [R170] ;  /* 0x00000000aa707984 */ /* 0x000f240000000c00 */
[----:B------:R-:W-:Y:S06]  /*4ac70*/  BAR.SYNC.DEFER_BLOCKING 0x0 ;  /* 0x0000000000007b1d */ /* 0x000fec0000010000 */
[----:B------:R-:W-:Y:S02]  /*4ac80*/  STSM.16.M88.4 [R169], R100 ;  /* 0x00000064a9007844 */ /* 0x000fe40000000200 */
[----:B------:R-:W-:Y:S01]  /*4ac90*/  BAR.SYNC.DEFER_BLOCKING 0x0 ;  /* 0x0000000000007b1d */ /* 0x000fe20000010000 */
[----:B------:R-:W-:-:S02]  /*4aca0*/  IMAD.MOV.U32 R108, RZ, RZ, R179 ;  /* 0x000000ffff6c7224 */ /* 0x000fc400078e00b3 */
[----:B------:R-:W-:-:S03]  /*4acb0*/  IMAD.MOV.U32 R109, RZ, RZ, R176 ;  /* 0x000000ffff6d7224 */ /* 0x000fc600078e00b0 */
[----:B------:R-:W4:Y:S02]  /*4acc0*/  LDS.128 R100, [R170] ;  /* 0x00000000aa647984 */ /* 0x000f240000000c00 */
[----:B------:R-:W-:Y:S06]  /*4acd0*/  BAR.SYNC.DEFER_BLOCKING 0x0 ;  /* 0x0000000000007b1d */ /* 0x000fec0000010000 */
[----:B------:R1:W-:Y:S01]  /*4ace0*/  STSM.16.M88.4 [R169], R108 ;  /* 0x0000006ca9007844 */ /* 0x0003e20000000200 */
[----:B------:R-:W-:Y:S02]  /*4acf0*/  IMAD.MOV.U32 R155, RZ, RZ, R119 ;  /* 0x000000ffff9b7224 */ /* 0x000fe400078e0077 */
[----:B-1----:R-:W-:-:S02]  /*4ad00*/  IMAD.MOV.U32 R110, RZ, RZ, R116 ;  /* 0x000000ffff6e7224 */ /* 0x002fc400078e0074 */
[----:B------:R-:W-:Y:S01]  /*4ad10*/  IMAD.MOV.U32 R111, RZ, RZ, R118 ;  /* 0x000000ffff6f7224 */ /* 0x000fe200078e0076 */
[----:B------:R-:W-:Y:S01]  /*4ad20*/  BAR.SYNC.DEFER_BLOCKING 0x0 ;  /* 0x0000000000007b1d */ /* 0x000fe20000010000 */
[----:B------:R-:W-:Y:S02]  /*4ad30*/  IMAD.MOV.U32 R108, RZ, RZ, R177 ;  /* 0x000000ffff6c7224 */ /* 0x000fe400078e00b1 */
[----:B------:R-:W-:-:S03]  /*4ad40*/  IMAD.MOV.U32 R109, RZ, RZ, R175 ;  /* 0x000000ffff6d7224 */ /* 0x000fc600078e00af */
[----:B------:R-:W1:Y:S02]  /*4ad50*/  LDS.128 R116, [R170] ;  /* 0x00000000aa747984 */ /* 0x000e640000000c00 */
[----:B------:R-:W-:Y:S06]  /*4ad60*/  BAR.SYNC.DEFER_BLOCKING 0x0 ;  /* 0x0000000000007b1d */ /* 0x000fec0000010000 */
[----:B------:R-:W-:Y:S02]  /*4ad70*/  STSM.16.M88.4 [R169], R108 ;  /* 0x0000006ca9007844 */ /* 0x000fe40000000200 */
[----:B------:R-:W-:Y:S01]  /*4ad80*/  BAR.SYNC.DEFER_BLOCKING 0x0 ;  /* 0x0000000000007b1d */ /* 0x000fe20000010000 */
[----:B------:R-:W-:-:S02]  /*4ad90*/  IMAD.MOV.U32 R152, RZ, RZ, R174 ;  /* 0x000000ffff987224 */ /* 0x000fc400078e00ae */
[----:B------:R-:W-:-:S03]  /*4ada0*/  IMAD.MOV.U32 R153, RZ, RZ, R172 ;  /* 0x000000ffff997224 */ /* 0x000fc600078e00ac */
[----:B------:R-:W1:Y:S02]  /*4adb0*/  LDS.128 R108, [R170] ;  /* 0x00000000aa6c7984 */ /* 0x000e640000000c00 */
[----:B------:R-:W-:Y:S06]  /*4adc0*/  BAR.SYNC.DEFER_BLOCKING 0x0 ;  /* 0x0000000000007b1d */ /* 0x000fec0000010000 */
[----:B------:R3:W-:Y:S01]  /*4add0*/  STSM.16.M88.4 [R169], R152 ;  /* 0x00000098a9007844 */ /* 0x0007e20000000200 */
[----:B------:R-:W-:Y:S02]  /*4ade0*/  IMAD.MOV.U32 R158, RZ, RZ, R121 ;  /* 0x000000ffff9e7224 */ /* 0x000fe400078e0079 */
[----:B---3--:R-:W-:-:S02]  /*4adf0*/  IMAD.MOV.U32 R154, RZ, RZ, R120 ;  /* 0x000000ffff9a7224 */ /* 0x008fc400078e0078 */
[----:B------:R-:W-:Y:S01]  /*4ae00*/  IMAD.MOV.U32 R155, RZ, RZ, R122 ;  /* 0x000000ffff9b7224 */ /* 0x000fe200078e007a */
[----:B------:R-:W-:Y:S01]  /*4ae10*/  BAR.SYNC.DEFER_BLOCKING 0x0 ;  /* 0x0000000000007b1d */ /* 0x000fe20000010000 */
[----:B------:R-:W-:Y:S02]  /*4ae20*/  IMAD.MOV.U32 R152, RZ, RZ, R173 ;  /* 0x000000ffff987224 */ /* 0x000fe400078e00ad */
[----:B------:R-:W-:-:S03]  /*4ae30*/  IMAD.MOV.U32 R153, RZ, RZ, R171 ;  /* 0x000000ffff997224 */ /* 0x000fc600078e00ab */
[----:B------:R-:W3:Y:S01]  /*4ae40*/  LDS.128 R120, [R170] ;  /* 0x00000000aa787984 */ /* 0x000ee20000000c00 */
[----:B------:R-:W-:Y:S01]  /*4ae50*/  MOV R156, R168 ;  /* 0x000000a8009c7202 */ /* 0x000fe20000000f00 */
[----:B------:R-:W-:Y:S01]  /*4ae60*/  IMAD.MOV.U32 R157, RZ, RZ, R167 ;  /* 0x000000ffff9d7224 */ /* 0x000fe200078e00a7 */
[----:B------:R-:W-:Y:S01]  /*4ae70*/  MOV R175, R135 ;  /* 0x0000008700af7202 */ /* 0x000fe20000000f00 */
[----:B------:R-:W-:Y:S01]  /*4ae80*/  BAR.SYNC.DEFER_BLOCKING 0x0 ;  /* 0x0000000000007b1d */ /* 0x000fe20000010000 */
[----:B------:R-:W-:Y:S02]  /*4ae90*/  IMAD.MOV.U32 R174, RZ, RZ, R133 ;  /* 0x000000ffffae7224 */ /* 0x000fe400078e0085 */
[----:B--2---:R-:W-:Y:S02]  /*4aea0*/  IMAD.MOV.U32 R172, RZ, RZ, R182 ;  /* 0x000000ffffac7224 */ /* 0x004fe400078e00b6 */
[----:B------:R-:W-:-:S03]  /*4aeb0*/  IMAD.MOV.U32 R173, RZ, RZ, R183 ;  /* 0x000000ffffad7224 */ /* 0x000fc600078e00b7 */
[----:B------:R-:W2:Y:S01]  /*4aec0*/  LDC R168, c[0x0][0x22c] ;  /* 0x00008b00ffa87b82 */ /* 0x000ea20000000800 */
[----:B------:R-:W-:Y:S02]  /*4aed0*/  IMAD.MOV.U32 R178, RZ, RZ, R137 ;  /* 0x000000ffffb27224 */ /* 0x000fe400078e0089 */
[----:B------:R-:W-:Y:S02]  /*4aee0*/  IMAD.MOV.U32 R179, RZ, RZ, R139 ;  /* 0x000000ffffb37224 */ /* 0x000fe400078e008b */
[----:B------:R-:W-:Y:S02]  /*4aef0*/  IMAD.MOV.U32 R176, RZ, RZ, R190 ;  /* 0x000000ffffb07224 */ /* 0x000fe400078e00be */
[----:B------:R-:W-:Y:S01]  /*4af00*/  IMAD.MOV.U32 R177, RZ, RZ, R189 ;  /* 0x000000ffffb17224 */ /* 0x000fe200078e00bd */
[----:B------:R-:W4:Y:S01]  /*4af10*/  LDC R171, c[0x0][0x22c] ;  /* 0x00008b00ffab7b82 */ /* 0x000f220000000800 */
[----:B------:R-:W-:Y:S07]  /*4af20*/  STSM.16.M88.4 [R169], R152 ;  /* 0x00000098a9007844 */ /* 0x000fee0000000200 */
[----:B------:R-:W-:Y:S06]  /*4af30*/  BAR.SYNC.DEFER_BLOCKING 0x0 ;  /* 0x0000000000007b1d */ /* 0x000fec0000010000 */
[----:B------:R-:W3:Y:S02]  /*4af40*/  LDS.128 R152, [R170] ;  /* 0x00000000aa987984 */ /* 0x000ee40000000c00 */
[----:B------:R-:W-:Y:S06]  /*4af50*/  BAR.SYNC.DEFER_BLOCKING 0x0 ;  /* 0x0000000000007b1d */ /* 0x000fec0000010000 */
[----:B------:R1:W-:Y:S02]  /*4af60*/  STSM.16.M88.4 [R169], R156 ;  /* 0x0000009ca9007844 */ /* 0x0003e40000000200 */
[----:B-1----:R-:W-:-:S02]  /*4af70*/  IMAD.MOV.U32 R156, RZ, RZ, R163 ;  /* 0x000000ffff9c7224 */ /* 0x002fc400078e00a3 */
[----:B------:R-:W-:Y:S02]  /*4af80*/  IMAD.MOV.U32 R157, RZ, RZ, R162 ;  /* 0x000000ffff9d7224 */ /* 0x000fe400078e00a2 */
[----:B------:R-:W-:Y:S02]  /*4af90*/  IMAD.MOV.U32 R158, RZ, RZ, R124 ;  /* 0x000000ffff9e7224 */ /* 0x000fe400078e007c */
[----:B------:R-:W-:Y:S01]  /*4afa0*/  IMAD.MOV.U32 R159, RZ, RZ, R126 ;  /* 0x000000ffff9f7224 */ /* 0x000fe200078e007e */
[----:B------:R-:W-:Y:S01]  /*4afb0*/  BAR.SYNC.DEFER_BLOCKING 0x0 ;  /* 0x0000000000007b1d */ /* 0x000fe20000010000 */
[----:B------:R-:W-:Y:S02]  /*4afc0*/  IMAD.MOV.U32 R162, RZ, RZ, R125 ;  /* 0x000000ffffa27224 */ /* 0x000fe400078e007d */
[----:B------:R-:W-:-:S03]  /*4afd0*/  IMAD.MOV.U32 R163, RZ, RZ, R127 ;  /* 0x000000ffffa37224 */ /* 0x000fc600078e007f */
[----:B------:R-:W1:Y:S02]  /*4afe0*/  LDS.128 R124, [R170] ;  /* 0x00000000aa7c7984 */ /* 0x000e640000000c00 */
[----:B------:R-:W-:Y:S06]  /*4aff0*/  BAR.SYNC.DEFER_BLOCKING 0x0 ;  /* 0x0000000000007b1d */ /* 0x000fec0000010000 */
[----:B------:R-:W-:Y:S02]  /*4b000*/  STSM.16.M88.4 [R169], R156 ;  /* 0x0000009ca9007844 */ /* 0x000fe40000000200 */
[----:B------:R-:W-:Y:S06]  /*4b010*/  BAR.SYNC.DEFER_BLOCKING 0x0 ;  /* 0x0000000000007b1d */ /* 0x000fec0000010000 */
[----:B------:R-:W1:Y:S02]  /*4b020*/  LDS.128 R156, [R170] ;  /* 0x00000000aa9c7984 */ /* 0x000e640000000c00 */
[----:B------:R-:W-:Y:S06]  /*4b030*/  BAR.SYNC.DEFER_BLOCKING 0x0 ;  /* 0x0000000000007b1d */ /* 0x000fec0000010000 */
[----:B------:R2:W-:Y:S01]  /*4b040*/  STSM.16.M88.4 [R169], R160 ;  /* 0x000000a0a9007844 */ /* 0x0005e20000000200 */
[----:B------:R-:W-:-:S02]  /*4b050*/  IMAD.MOV.U32 R167, RZ, RZ, R131 ;  /* 0x000000ffffa77224 */ /* 0x000fc400078e0083 */
[----:B--2---:R-:W-:Y:S02]  /*4b060*/  IMAD.MOV.U32 R160, RZ, RZ, R166 ;  /* 0x000000ffffa07224 */ /* 0x004fe400078e00a6 */
[----:B------:R-:W-:Y:S02]  /*4b070*/  IMAD.MOV.U32 R162, RZ, RZ, R128 ;  /* 0x000000ffffa27224 */ /* 0x000fe400078e0080 */
[----:B------:R-:W-:Y:S02]  /*4b080*/  IMAD.MOV.U32 R163, RZ, RZ, R130 ;  /* 0x000000ffffa37224 */ /* 0x000fe400078e0082 */
[----:B------:R-:W-:Y:S01]  /*4b090*/  IMAD.MOV.U32 R166, RZ, RZ, R129 ;  /* 0x000000ffffa67224 */ /* 0x000fe200078e0081 */
[----:B------:R-:W-:Y:S01]  /*4b0a0*/  BAR.SYNC.DEFER_BLOCKING 0x0 ;  /* 0x0000000000007b1d */ /* 0x000fe20000010000 */
[----:B------:R-:W-:-:S05]  /*4b0b0*/  IMAD.MOV.U32 R161, RZ, RZ, R165 ;  /* 0x000000ffffa17224 */ /* 0x000fca00078e00a5 */
[----:B------:R-:W2:Y:S02]  /*4b0c0*/  LDS.128 R128, [R170] ;  /* 0x00000000aa807984 */ /* 0x000ea40000000c00 */
[----:B------:R-:W-:Y:S06]  /*4b0d0*/  BAR.SYNC.DEFER_BLOCKING 0x0 ;  /* 0x0000000000007b1d */ /* 0x000fec0000010000 */
[----:B------:R-:W-:Y:S02]  /*4b0e0*/  STSM.16.M88.4 [R169], R160 ;  /* 0x000000a0a9007844 */ /* 0x000fe40000000200 */
[----:B------:R-:W-:Y:S01]  /*4b0f0*/  BAR.SYNC.DEFER_BLOCKING 0x0 ;  /* 0x0000000000007b1d */ /* 0x000fe20000010000 */
[----:B------:R-:W-:-:S05]  /*4b100*/  IMAD.MOV.U32 R165, RZ, RZ, R187 ;  /* 0x000000ffffa57224 */ /* 0x000fca00078e00bb */
[----:B------:R-:W2:Y:S02]  /*4b110*/  LDS.128 R160, [R170] ;  /* 0x00000000aaa07984 */ /* 0x000ea40000000c00 */
[----:B------:R-:W-:Y:S06]  /*4b120*/  BAR.SYNC.DEFER_BLOCKING 0x0 ;  /* 0x0000000000007b1d */ /* 0x000fec0000010000 */
[----:B------:R4:W-:Y:S02]  /*4b130*/  STSM.16.M88.4 [R169], R164 ;  /* 0x000000a4a9007844 */ /* 0x0009e40000000200 */
[----:B----4-:R-:W-:-:S02]  /*4b140*/  IMAD.MOV.U32 R166, RZ, RZ, R132 ;  /* 0x000000ffffa67224 */ /* 0x010fc400078e0084 */
[----:B------:R-:W-:Y:S01]  /*4b150*/  IMAD.MOV.U32 R167, RZ, RZ, R134 ;  /* 0x000000ffffa77224 */ /* 0x000fe200078e0086 */
[----:B------:R-:W-:Y:S01]  /*4b160*/  BAR.SYNC.DEFER_BLOCKING 0x0 ;  /* 0x0000000000007b1d */ /* 0x000fe20000010000 */
[----:B------:R-:W-:Y:S02]  /*4b170*/  IMAD.MOV.U32 R164, RZ, RZ, R186 ;  /* 0x000000ffffa47224 */ /* 0x000fe400078e00ba */
[----:B------:R-:W-:-:S03]  /*4b180*/  IMAD.MOV.U32 R165, RZ, RZ, R188 ;  /* 0x000000ffffa57224 */ /* 0x000fc600078e00bc */
[----:B------:R-:W4:Y:S02]  /*4b190*/  LDS.128 R132, [R170] ;  /* 0x00000000aa847984 */ /* 0x000f240000000c00 */
[----:B------:R-:W-:Y:S06]  /*4b1a0*/  BAR.SYNC.DEFER_BLOCKING 0x0 ;  /* 0x0000000000007b1d */ /* 0x000fec0000010000 */
[----:B------:R-:W-:Y:S02]  /*4b1b0*/  STSM.16.M88.4 [R169], R164 ;  /* 0x000000a4a9007844 */ /* 0x000fe40000000200 */
[----:B------:R-:W-:Y:S06]  /*4b1c0*/  BAR.SYNC.DEFER_BLOCKING 0x0 ;  /* 0x0000000000007b1d */ /* 0x000fec0000010000 */
[----:B------:R-:W4:Y:S02]  /*4b1d0*/  LDS.128 R164, [R170] ;  /* 0x00000000aaa47984 */ /* 0x000f240000000c00 */
[----:B------:R-:W-:Y:S06]  /*4b1e0*/  BAR.SYNC.DEFER_BLOCKING 0x0 ;  /* 0x0000000000007b1d */ /* 0x000fec0000010000 */
[----:B------:R3:W-:Y:S02]  /*4b1f0*/  STSM.16.M88.4 [R169], R172 ;  /* 0x000000aca9007844 */ /* 0x0007e40000000200 */
[----:B---3--:R-:W-:-:S02]  /*4b200*/  IMAD.MOV.U32 R174, RZ, RZ, R136 ;  /* 0x000000ffffae7224 */ /* 0x008fc400078e0088 */
[----:B------:R-:W-:Y:S01]  /*4b210*/  IMAD.MOV.U32 R175, RZ, RZ, R138 ;  /* 0x000000ffffaf7224 */ /* 0x000fe200078e008a */
[----:B------:R-:W-:Y:S01]  /*4b220*/  BAR.SYNC.DEFER_BLOCKING 0x0 ;  /* 0x0000000000007b1d */ /* 0x000fe20000010000 */
[----:B------:R-:W-:Y:S02]  /*4b230*/  IMAD.MOV.U32 R172, RZ, RZ, R252 ;  /* 0x000000ffffac7224 */ /* 0x000fe400078e00fc */
[----:B------:R-:W-:Y:S02]  /*4b240*/  IMAD.MOV.U32 R173, RZ, RZ, R191 ;  /* 0x000000ffffad7224 */ /* 0x000fe400078e00bf */
[----:B------:R-:W-:-:S03]  /*4b250*/  IMAD.MOV.U32 R182, RZ, RZ, R141 ;  /* 0x000000ffffb67224 */ /* 0x000fc600078e008d */
[----:B------:R-:W3:Y:S01]  /*4b260*/  LDC R252, c[0x0][0x22c] ;  /* 0x00008b00fffc7b82 */ /* 0x000ee20000000800 */
[----:B------:R-:W4:Y:S07]  /*4b270*/  LDS.128 R136, [R170] ;  /* 0x00000000aa887984 */ /* 0x000f2e0000000c00 */
[----:B------:R-:W-:Y:S06]  /*4b280*/  BAR.SYNC.DEFER_BLOCKING 0x0 ;  /* 0x0000000000007b1d */ /* 0x000fec0000010000 */
[----:B------:R-:W-:Y:S02]  /*4b290*/  STSM.16.M88.4 [R169], R172 ;  /* 0x000000aca9007844 */ /* 0x000fe40000000200 */
[----:B------:R-:W-:Y:S06]  /*4b2a0*/  BAR.SYNC.DEFER_BLOCKING 0x0 ;  /* 0x0000000000007b1d */ /* 0x000fec0000010000 */
[----:B------:R-:W4:Y:S02]  /*4b2b0*/  LDS.128 R172, [R170] ;  /* 0x00000000aaac7984 */ /* 0x000f240000000c00 */
[----:B------:R-:W-:Y:S06]  /*4b2c0*/  BAR.SYNC.DEFER_BLOCKING 0x0 ;  /* 0x0000000000007b1d */ /* 0x000fec0000010000 */
[----:B------:R1:W-:Y:S04]  /*4b2d0*/  STSM.16.M88.4 [R169], R176 ;  /* 0x000000b0a9007844 */ /* 0x0003e80000000200 */
[----:B-1----:R-:W2:Y:S04]  /*4b2e0*/  LDL.LU R176, [R1+0x3d0] ;  /* 0x0003d00001b07983 */ /* 0x002ea80000300800 */
[----:B------:R-:W2:Y:S04]  /*4b2f0*/  LDL.LU R177, [R1+0x3d8] ;  /* 0x0003d80001b17983 */ /* 0x000ea80000300800 */
[----:B------:R-:W3:Y:S04]  /*4b300*/  LDL.LU R180, [R1+0x3d4] ;  /* 0x0003d40001b47983 */ /* 0x000ee80000300800 */
[----:B------:R-:W3:Y:S01]  /*4b310*/  LDL.LU R181, [R1+0x3dc] ;  /* 0x0003dc0001b57983 */ /* 0x000ee20000300800 */
[----:B------:R-:W-:-:S02]  /*4b320*/  IMAD.MOV.U32 R178, RZ, RZ, R140 ;  /* 0x000000ffffb27224 */ /* 0x000fc400078e008c */
[----:B------:R-:W-:Y:S01]  /*4b330*/  IMAD.MOV.U32 R179, RZ, RZ, R142 ;  /* 0x000000ffffb37224 */ /* 0x000fe200078e008e */
[----:B------:R-:W-:Y:S01]  /*4b340*/  BAR.SYNC.DEFER_BLOCKING 0x0 ;  /* 0x0000000000007b1d */ /* 0x000fe20000010000 */
[----:B------:R-:W-:-:S05]  /*4b350*/  IMAD.MOV.U32 R183, RZ, RZ, R143 ;  /* 0x000000ffffb77224 */ /* 0x000fca00078e008f */
[----:B------:R-:W1:Y:S02]  /*4b360*/  LDS.128 R140, [R170] ;  /* 0x00000000aa8c7984 */ /* 0x000e640000000c00 */
[----:B------:R-:W-:Y:S06]  /*4b370*/  BAR.SYNC.DEFER_BLOCKING 0x0 ;  /* 0x0000000000007b1d */ /* 0x000fec0000010000 */
[----:B--2---:R-:W-:Y:S02]  /*4b380*/  STSM.16.M88.4 [R169], R176 ;  /* 0x000000b0a9007844 */ /* 0x004fe40000000200 */
[----:B------:R-:W-:Y:S06]  /*4b390*/  BAR.SYNC.DEFER_BLOCKING 0x0 ;  /* 0x0000000000007b1d */ /* 0x000fec0000010000 */
[----:B------:R-:W2:Y:S02]  /*4b3a0*/  LDS.128 R176, [R170] ;  /* 0x00000000aab07984 */ /* 0x000ea40000000c00 */
[----:B------:R-:W-:Y:S06]  /*4b3b0*/  BAR.SYNC.DEFER_BLOCKING 0x0 ;  /* 0x0000000000007b1d */ /* 0x000fec0000010000 */
[----:B---3--:R3:W-:Y:S04]  /*4b3c0*/  STSM.16.M88.4 [R169], R180 ;  /* 0x000000b4a9007844 */ /* 0x0087e80000000200 */
[----:B---3--:R-:W3:Y:S04]  /*4b3d0*/  LDL.LU R180, [R1+0x3e0] ;  /* 0x0003e00001b47983 */ /* 0x008ee80000300800 */
[----:B------:R-:W3:Y:S04]  /*4b3e0*/  LDL.LU R181, [R1+0x3e8] ;  /* 0x0003e80001b57983 */ /* 0x000ee80000300800 */
[----:B------:R-:W4:Y:S04]  /*4b3f0*/  LDL.LU R184, [R1+0x3e4] ;  /* 0x0003e40001b87983 */ /* 0x000f280000300800 */
[----:B------:R-:W4:Y:S01]  /*4b400*/  LDL.LU R185, [R1+0x3ec] ;  /* 0x0003ec0001b97983 */ /* 0x000f220000300800 */
[----:B------:R-:W-:-:S02]  /*4b410*/  IMAD.MOV.U32 R182, RZ, RZ, R144 ;  /* 0x000000ffffb67224 */ /* 0x000fc400078e0090 */
[----:B------:R-:W-:Y:S01]  /*4b420*/  IMAD.MOV.U32 R183, RZ, RZ, R146 ;  /* 0x000000ffffb77224 */ /* 0x000fe200078e0092 */
[----:B------:R-:W-:Y:S01]  /*4b430*/  BAR.SYNC.DEFER_BLOCKING 0x0 ;  /* 0x0000000000007b1d */ /* 0x000fe20000010000 */
[----:B------:R-:W-:Y:S02]  /*4b440*/  IMAD.MOV.U32 R186, RZ, RZ, R145 ;  /* 0x000000ffffba7224 */ /* 0x000fe400078e0091 */
[----:B------:R-:W-:-:S03]  /*4b450*/  IMAD.MOV.U32 R187, RZ, RZ, R147 ;  /* 0x000000ffffbb7224 */ /* 0x000fc600078e0093 */
[----:B------:R-:W2:Y:S02]  /*4b460*/  LDS.128 R144, [R170] ;  /* 0x00000000aa907984 */ /* 0x000ea40000000c00 */
[----:B------:R-:W-:Y:S06]  /*4b470*/  BAR.SYNC.DEFER_BLOCKING 0x0 ;  /* 0x0000000000007b1d */ /* 0x000fec0000010000 */
[----:B---3--:R-:W-:Y:S02]  /*4b480*/  STSM.16.M88.4 [R169], R180 ;  /* 0x000000b4a9007844 */ /* 0x008fe40000000200 */
[----:B------:R-:W-:Y:S06]  /*4b490*/  BAR.SYNC.DEFER_BLOCKING 0x0 ;  /* 0x0000000000007b1d */ /* 0x000fec0000010000 */
[----:B------:R-:W3:Y:S02]  /*4b4a0*/  LDS.128 R180, [R170] ;  /* 0x00000000aab47984 */ /* 0x000ee40000000c00 */
[----:B------:R-:W-:Y:S06]  /*4b4b0*/  BAR.SYNC.DEFER_BLOCKING 0x0 ;  /* 0x0000000000007b1d */ /* 0x000fec0000010000 */
[----:B----4-:R4:W-:Y:S02]  /*4b4c0*/  STSM.16.M88.4 [R169], R184 ;  /* 0x000000b8a9007844 */ /* 0x0109e40000000200 */
[----:B------:R-:W-:Y:S06]  /*4b4d0*/  BAR.SYNC.DEFER_BLOCKING 0x0 ;  /* 0x0000000000007b1d */ /* 0x000fec0000010000 */
[----:B----4-:R-:W4:Y:S04]  /*4b4e0*/  LDL.LU R184, [R1+0x3f0] ;  /* 0x0003f00001b87983 */ /* 0x010f280000300800 */
[----:B------:R-:W4:Y:S04]  /*4b4f0*/  LDL.LU R185, [R1+0x3f8] ;  /* 0x0003f80001b97983 */ /* 0x000f280000300800 */
[----:B------:R-:W3:Y:S01]  /*4b500*/  LDS.128 R188, [R170] ;  /* 0x00000000aabc7984 */ /* 0x000ee20000000c00 */
[----:B------:R-:W-:-:S02]  /*4b510*/  IMAD.MOV.U32 R186, RZ, RZ, R148 ;  /* 0x000000ffffba7224 */ /* 0x000fc400078e0094 */
[----:B------:R-:W-:Y:S01]  /*4b520*/  IMAD.MOV.U32 R187, RZ, RZ, R150 ;  /* 0x000000ffffbb7224 */ /* 0x000fe200078e0096 */
[----:B------:R-:W-:Y:S06]  /*4b530*/  BAR.SYNC.DEFER_BLOCKING 0x0 ;  /* 0x0000000000007b1d */ /* 0x000fec0000010000 */
[----:B----4-:R4:W-:Y:S04]  /*4b540*/  STSM.16.M88.4 [R169], R184 ;  /* 0x000000b8a9007844 */ /* 0x0109e80000000200 */
[----:B----4-:R-:W4:Y:S04]  /*4b550*/  LDL.LU R184, [R1+0x3f4] ;  /* 0x0003f40001b87983 */ /* 0x010f280000300800 */
[----:B------:R-:W4:Y:S04]  /*4b560*/  LDL.LU R185, [R1+0x3fc] ;  /* 0x0003fc0001b97983 */ /* 0x000f280000300800 */
[----:B------:R-:W2:Y:S04]  /*4b570*/  LDL.LU.64 R12, [R1+0x1510] ;  /* 0x00151000010c7983 */ /* 0x000ea80000300a00 */
[----:B------:R-:W2:Y:S01]  /*4b580*/  LDL.LU R25, [R1+0xc44] ;  /* 0x000c440001197983 */ /* 0x000ea20000300800 */
[----:B------:R-:W-:-:S02]  /*4b590*/  IMAD.MOV.U32 R186, RZ, RZ, R149 ;  /* 0x000000ffffba7224 */ /* 0x000fc400078e0095 */
[----:B------:R-:W-:Y:S01]  /*4b5a0*/  IMAD.MOV.U32 R187, RZ, RZ, R151 ;  /* 0x000000ffffbb7224 */ /* 0x000fe200078e0097 */
[----:B------:R-:W-:Y:S06]  /*4b5b0*/  BAR.SYNC.DEFER_BLOCKING 0x0 ;  /* 0x0000000000007b1d */ /* 0x000fec0000010000 */
[----:B------:R-:W3:Y:S04]  /*4b5c0*/  LDL.LU.64 R20, [R1+0x1508] ;  /* 0x0015080001147983 */ /* 0x000ee80000300a00 */
[----:B------:R-:W3:Y:S04]  /*4b5d0*/  LDL.LU R24, [R1+0xc58] ;  /* 0x000c580001187983 */ /* 0x000ee80000300800 */
[----:B------:R-:W3:Y:S04]  /*4b5e0*/  LDL.LU.64 R10, [R1+0x1500] ;  /* 0x00150000010a7983 */ /* 0x000ee80000300a00 */
[----:B------:R-:W3:Y:S04]  /*4b5f0*/  LDL.LU R22, [R1+0xc48] ;  /* 0x000c480001167983 */ /* 0x000ee80000300800 */
[----:B------:R-:W1:Y:S01]  /*4b600*/  LDS.128 R148, [R170] ;  /* 0x00000000aa947984 */ /* 0x000e620000000c00 */
[----:B------:R-:W-:Y:S06]  /*4b610*/  BAR.SYNC.DEFER_BLOCKING 0x0 ;  /* 0x0000000000007b1d */ /* 0x000fec0000010000 */
[----:B----4-:R4:W-:Y:S02]  /*4b620*/  STSM.16.M88.4 [R169], R184 ;  /* 0x000000b8a9007844 */ /* 0x0109e40000000200 */
[----:B------:R-:W-:Y:S08]  /*4b630*/  BAR.SYNC.DEFER_BLOCKING 0x0 ;  /* 0x0000000000007b1d */ /* 0x000ff00000010000 */
[----:B----4-:R-:W4:Y:S08]  /*4b640*/  LDC R187, c[0x0][0x22c] ;  /* 0x00008b00ffbb7b82 */ /* 0x010f300000000800 */
[----:B------:R-:W1:Y:S01]  /*4b650*/  LDC R169, c[0x0][0x22c] ;  /* 0x00008b00ffa97b82 */ /* 0x000e620000000800 */
[----:B------:R2:W-:Y:S01]  /*4b660*/  @P5 STG.E desc[UR60][R18.64], R28 ;  /* 0x0000001c12005986 */ /* 0x0005e2000c10193c */
[----:B------:R-:W-:-:S03]  /*4b670*/  ISETP.LT.AND P5, PT, R0, R7, !P0 ;  /* 0x000000070000720c */ /* 0x000fc600047a1270 */
[----:B------:R3:W-:Y:S03]  /*4b680*/  @P4 STG.E desc[UR60][R8.64], R29 ;  /* 0x0000001d08004986 */ /* 0x0007e6000c10193c */
[----:B------:R-:W1:Y:S01]  /*4b690*/  LDC R186, c[0x0][0x22c] ;  /* 0x00008b00ffba7b82 */ /* 0x000e620000000800 */
[----:B------:R3:W-:Y:S04]  /*4b6a0*/  @P1 STG.E desc[UR60][R14.64], R23 ;  /* 0x000000170e001986 */ /* 0x0007e8000c10193c */
[----:B--2---:R-:W2:Y:S03]  /*4b6b0*/  LDL.LU.64 R18, [R1+0x14f8] ;  /* 0x0014f80001127983 */ /* 0x004ea60000300a00 */
[----:B------:R-:W1:Y:S01]  /*4b6c0*/  LDC R185, c[0x0][0x22c] ;  /* 0x00008b00ffb97b82 */ /* 0x000e620000000800 */
[----:B------:R-:W2:Y:S04]  /*4b6d0*/  LDL.LU R28, [R1+0xc5c] ;  /* 0x000c5c00011c7983 */ /* 0x000ea80000300800 */
[----:B---3--:R-:W3:Y:S03]  /*4b6e0*/  LDL.LU.64 R8, [R1+0x14f0] ;  /* 0x0014f00001087983 */ /* 0x008ee60000300a00 */
[----:B------:R-:W1:Y:S01]  /*4b6f0*/  LDC R184, c[0x0][0x22c] ;  /* 0x00008b00ffb87b82 */ /* 0x000e620000000800 */
[----:B------:R-:W3:Y:S04]  /*4b700*/  LDL.LU R29, [R1+0xc4c] ;  /* 0x000c4c00011d7983 */ /* 0x000ee80000300800 */
[----:B------:R-:W3:Y:S04]  /*4b710*/  LDL.LU.64 R14, [R1+0x14e8] ;  /* 0x0014e800010e7983 */ /* 0x000ee80000300a00 */
[----:B------:R-:W3:Y:S04]  /*4b720*/  LDL.LU R23, [R1+0xc30] ;  /* 0x000c300001177983 */ /* 0x000ee80000300800 */
[----:B------:R4:W-:Y:S04]  /*4b730*/  @P5 STG.E desc[UR60][R12.64], R25 ;  /* 0x000000190c005986 */ /* 0x0009e8000c10193c */
[----:B----4-:R-:W4:Y:S04]  /*4b740*/  LDL.LU.64 R12, [R1+0x14e0] ;  /* 0x0014e000010c7983 */ /* 0x010f280000300a00 */
[----:B------:R-:W4:Y:S01]  /*4b750*/  LDL.LU R25, [R1+0xc20] ;  /* 0x000c200001197983 */ /* 0x000f220000300800 */
[----:B------:R-:W-:-:S02]  /*4b760*/  VIADD R0, R6, 0x5 ;  /* 0x0000000506007836 */ /* 0x000fc40000000000 */
[----:B------:R-:W-:-:S03]  /*4b770*/  VIADD R7, R6, 0x6 ;  /* 0x0000000606077836 */ /* 0x000fc60000000000 */
[----:B------:R-:W-:Y:S01]  /*4b780*/  ISETP.LT.AND P1, PT, R0, R168, !P0 ;  /* 0x000000a80000720c */ /* 0x000fe20004721270 */
[C---:B------:R-:W-:Y:S01]  /*4b790*/  VIADD R0, R6.reuse, 0x7 ;  /* 0x0000000706007836 */ /* 0x040fe20000000000 */
[----:B------:R-:W-:Y:S01]  /*4b7a0*/  ISETP.LT.AND P4, PT, R7, R2, !P0 ;  /* 0x000000020700720c */ /* 0x000fe20004781270 */
[----:B------:R1:W-:Y:S01]  /*4b7b0*/  @P6 STG.E desc[UR60][R20.64], R24 ;  /* 0x0000001814006986 */ /* 0x0003e2000c10193c */
[----:B------:R-:W-:Y:S01]  /*4b7c0*/  IADD3 R7, R6, 0x8, RZ ;  /* 0x0000000806077810 */ /* 0x000fe20007ffe0ff */
[----:B------:R-:W4:Y:S01]  /*4b7d0*/  LDC R168, c[0x0][0x22c] ;  /* 0x00008b00ffa87b82 */ /* 0x000f220000000800 */
[----:B------:R-:W-:Y:S02]  /*4b7e0*/  ISETP.LT.AND P6, PT, R0, R171, !P0 ;  /* 0x000000ab0000720c */ /* 0x000fe400047c1270 */
[----:B------:R-:W-:Y:S01]  /*4b7f0*/  ISETP.LT.AND P5, PT, R7, R252, !P0 ;  /* 0x000000fc0700720c */ /* 0x000fe200047a1270 */
[----:B------:R-:W-:-:S04]  /*4b800*/  VIADD R7, R6, 0x9 ;  /* 0x0000000906077836 */ /* 0x000fc80000000000 */
[----:B------:R1:W-:Y:S01]  /*4b810*/  @P1 STG.E desc[UR60][R10.64], R22 ;  /* 0x000000160a001986 */ /* 0x0003e2000c10193c */
[----:B------:R-:W-:-:S03]  /*4b820*/  ISETP.LT.AND P1, PT, R7, R187, !P0 ;  /* 0x000000bb0700720c */ /* 0x000fc60004721270 */
[----:B-1----:R-:W4:Y:S01]  /*4b830*/  LDL.LU.64 R20, [R1+0x14d8] ;  /* 0x0014d80001147983 */ /* 0x002f220000300a00 */
[C---:B------:R-:W-:Y:S01]  /*4b840*/  VIADD R0, R6.reuse, 0xc ;  /* 0x0000000c06007836 */ /* 0x040fe20000000000 */
[----:B------:R-:W1:Y:S02]  /*4b850*/  LDC R171, c[0x0][0x22c] ;  /* 0x00008b00ffab7b82 */ /* 0x000e640000000800 */
[----:B------:R-:W4:Y:S04]  /*4b860*/  LDL.LU R24, [R1+0xc34] ;  /* 0x000c340001187983 */ /* 0x000f280000300800 */
[----:B------:R-:W4:Y:S04]  /*4b870*/  LDL.LU.64 R10, [R1+0x14d0] ;  /* 0x0014d000010a7983 */ /* 0x000f280000300a00 */
[----:B--2---:R2:W-:Y:S01]  /*4b880*/  @P4 STG.E desc[UR60][R18.64], R28 ;  /* 0x0000001c12004986 */ /* 0x0045e2000c10193c */
[----:B------:R-:W-:Y:S01]  /*4b890*/  VIADD R7, R6, 0xd ;  /* 0x0000000d06077836 */ /* 0x000fe20000000000 */
[----:B------:R-:W1:Y:S02]  /*4b8a0*/  LDC R187, c[0x0][0x22c] ;  /* 0x00008b00ffbb7b82 */ /* 0x000e640000000800 */
[----:B------:R-:W4:Y:S04]  /*4b8b0*/  LDL.LU R22, [R1+0xc24] ;  /* 0x000c240001167983 */ /* 0x000f280000300800 */
[----:B---3--:R3:W-:Y:S04]  /*4b8c0*/  @P6 STG.E desc[UR60][R8.64], R29 ;  /* 0x0000001d08006986 */ /* 0x0087e8000c10193c */
[----:B--2---:R-:W2:Y:S04]  /*4b8d0*/  LDL.LU.64 R18, [R1+0x14c8] ;  /* 0x0014c80001127983 */ /* 0x004ea80000300a00 */
[----:B------:R-:W2:Y:S04]  /*4b8e0*/  LDL.LU R28, [R1+0xc38] ;  /* 0x000c3800011c7983 */ /* 0x000ea80000300800 */
[----:B---3--:R-:W3:Y:S04]  /*4b8f0*/  LDL.LU.64 R8, [R1+0x14c0] ;  /* 0x0014c00001087983 */ /* 0x008ee80000300a00 */
[----:B------:R-:W3:Y:S04]  /*4b900*/  LDL.LU R29, [R1+0xc28] ;  /* 0x000c2800011d7983 */ /* 0x000ee80000300800 */
[----:B------:R4:W-:Y:S04]  /*4b910*/  @P5 STG.E desc[UR60][R14.64], R23 ;  /* 0x000000170e005986 */ /* 0x0009e8000c10193c */
[----:B----4-:R4:W-:Y:S04]  /*4b920*/  @P1 STG.E desc[UR60][R12.64], R25 ;  /* 0x000000190c001986 */ /* 0x0109e8000c10193c */
[----:B------:R-:W3:Y:S04]  /*4b930*/  LDL.LU.64 R14, [R1+0x14b8] ;  /* 0x0014b800010e7983 */ /* 0x000ee80000300a00 */
[----:B------:R-:W3:Y:S04]  /*4b940*/  LDL.LU R23, [R1+0xc3c] ;  /* 0x000c3c0001177983 */ /* 0x000ee80000300800 */
[----:B----4-:R-:W4:Y:S04]  /*4b950*/  LDL.LU.64 R12, [R1+0x14b0] ;  /* 0x0014b000010c7983 */ /* 0x010f280000300a00 */
[----:B------:R-:W4:Y:S01]  /*4b960*/  LDL.LU R25, [R1+0xc2c] ;  /* 0x000c2c0001197983 */ /* 0x000f220000300800 */
[----:B------:R-:W-:Y:S01]  /*4b970*/  ISETP.LT.AND P4, PT, R0, R169, !P0 ;  /* 0x000000a90000720c */ /* 0x000fe20004781270 */
[C---:B------:R-:W-:Y:S01]  /*4b980*/  VIADD R0, R6.reuse, 0xe ;  /* 0x0000000e06007836 */ /* 0x040fe20000000000 */
[----:B------:R-:W-:Y:S01]  /*4b990*/  ISETP.LT.AND P6, PT, R7, R186, !P0 ;  /* 0x000000ba0700720c */ /* 0x000fe200047c1270 */
[----:B------:R-:W-:Y:S01]  /*4b9a0*/  VIADD R7, R6, 0xf ;  /* 0x0000000f06077836 */ /* 0x000fe20000000000 */
[----:B------:R-:W1:Y:S02]  /*4b9b0*/  LDC R169, c[0x0][0x22c] ;  /* 0x00008b00ffa97b82 */ /* 0x000e640000000800 */
[----:B------:R-:W-:Y:S01]  /*4b9c0*/  ISETP.LT.AND P5, PT, R0, R168, !P0 ;  /* 0x000000a80000720c */ /* 0x000fe200047a1270 */
[----:B------:R1:W-:Y:S01]  /*4b9d0*/  @P3 STG.E desc[UR60][R20.64], R24 ;  /* 0x0000001814003986 */ /* 0x0003e2000c10193c */
[----:B------:R-:W-:-:S04]  /*4b9e0*/  ISETP.LT.AND P1, PT, R7, R185, !P0 ;  /* 0x000000b90700720c */ /* 0x000fc80004721270 */
[----:B------:R-:W4:Y:S01]  /*4b9f0*/  LDC R186, c[0x0][0x22c] ;  /* 0x00008b00ffba7b82 */ /* 0x000f220000000800 */
[----:B------:R-:W-:-:S07]  /*4ba00*/  VIADD R0, R6, 0x10 ;  /* 0x0000001006007836 */ /* 0x000fce0000000000 */
[----:B------:R-:W4:Y:S01]  /*4ba10*/  LDC R168, c[0x0][0x22c] ;  /* 0x00008b00ffa87b82 */ /* 0x000f220000000800 */
[----:B-1----:R-:W4:Y:S04]  /*4ba20*/  LDL.LU.64 R20, [R1+0x14a8] ;  /* 0x0014a80001147983 */ /* 0x002f280000300a00 */
[----:B------:R-:W4:Y:S03]  /*4ba30*/  LDL.LU R24, [R1+0xc10] ;  /* 0x000c100001187983 */ /* 0x000f260000300800 */
[----:B------:R-:W1:Y:S01]  /*4ba40*/  LDC R185, c[0x0][0x22c] ;  /* 0x00008b00ffb97b82 */ /* 0x000e620000000800 */
[----:B------:R1:W-:Y:S04]  /*4ba50*/  @P2 STG.E desc[UR60][R10.64], R22 ;  /* 0x000000160a002986 */ /* 0x0003e8000c10193c */
[----:B-1----:R-:W4:Y:S04]  /*4ba60*/  LDL.LU.64 R10, [R1+0x14a0] ;  /* 0x0014a000010a7983 */ /* 0x002f280000300a00 */
[----:B------:R-:W4:Y:S04]  /*4ba70*/  LDL.LU R22, [R1+0xc00] ;  /* 0x000c000001167983 */ /* 0x000f280000300800 */
[----:B--2---:R1:W-:Y:S04]  /*4ba80*/  @P4 STG.E desc[UR60][R18.64], R28 ;  /* 0x0000001c12004986 */ /* 0x0043e8000c10193c */
[----:B---3--:R2:W-:Y:S04]  /*4ba90*/  @P6 STG.E desc[UR60][R8.64], R29 ;  /* 0x0000001d08006986 */ /* 0x0085e8000c10193c */
[----:B-1----:R-:W3:Y:S04]  /*4baa0*/  LDL.LU.64 R18, [R1+0x1498] ;  /* 0x0014980001127983 */ /* 0x002ee80000300a00 */
[----:B------:R-:W3:Y:S04]  /*4bab0*/  LDL.LU R28, [R1+0xc14] ;  /* 0x000c1400011c7983 */ /* 0x000ee80000300800 */
[----:B--2---:R-:W2:Y:S04]  /*4bac0*/  LDL.LU.64 R8, [R1+0x1490] ;  /* 0x0014900001087983 */ /* 0x004ea80000300a00 */
[----:B------:R-:W2:Y:S04]  /*4bad0*/  LDL.LU R29, [R1+0xc04] ;  /* 0x000c0400011d7983 */ /* 0x000ea80000300800 */
[----:B------:R1:W-:Y:S04]  /*4bae0*/  @P5 STG.E desc[UR60][R14.64], R23 ;  /* 0x000000170e005986 */ /* 0x0003e8000c10193c */
[----:B----4-:R4:W-:Y:S04]  /*4baf0*/  @P1 STG.E desc[UR60][R12.64], R25 ;  /* 0x000000190c001986 */ /* 0x0109e8000c10193c */
[----:B-1----:R-:W2:Y:S04]  /*4bb00*/  LDL.LU.64 R14, [R1+0x1488] ;  /* 0x00148800010e7983 */ /* 0x002ea80000300a00 */
[----:B------:R-:W2:Y:S04]  /*4bb10*/  LDL.LU R23, [R1+0xc18] ;  /* 0x000c180001177983 */ /* 0x000ea80000300800 */
[----:B----4-:R-:W4:Y:S04]  /*4bb20*/  LDL.LU.64 R12, [R1+0x1480] ;  /* 0x00148000010c7983 */ /* 0x010f280000300a00 */
[----:B------:R-:W4:Y:S01]  /*4bb30*/  LDL.LU R25, [R1+0xc08] ;  /* 0x000c080001197983 */ /* 0x000f220000300800 */
[----:B------:R-:W-:Y:S01]  /*4bb40*/  ISETP.LT.AND P3, PT, R0, R184, !P0 ;  /* 0x000000b80000720c */ /* 0x000fe20004761270 */
[C---:B------:R-:W-:Y:S01]  /*4bb50*/  VIADD R7, R6.reuse, 0x11 ;  /* 0x0000001106077836 */ /* 0x040fe20000000000 */
[----:B------:R-:W1:Y:S01]  /*4bb60*/  LDC R184, c[0x0][0x22c] ;  /* 0x00008b00ffb87b82 */ /* 0x000e620000000800 */
[----:B------:R-:W-:-:S03]  /*4bb70*/  VIADD R0, R6, 0x12 ;  /* 0x0000001206007836 */ /* 0x000fc60000000000 */
[----:B------:R-:W-:Y:S01]  /*4bb80*/  ISETP.LT.AND P2, PT, R7, R171, !P0 ;  /* 0x000000ab0700720c */ /* 0x000fe20004741270 */
[----:B------:R-:W-:Y:S01]  /*4bb90*/  VIADD R7, R6, 0x13 ;  /* 0x0000001306077836 */ /* 0x000fe20000000000 */
[----:B------:R-:W-:Y:S01]  /*4bba0*/  ISETP.LT.AND P4, PT, R0, R169, !P0 ;  /* 0x000000a90000720c */ /* 0x000fe20004781270 */
[C---:B------:R-:W-:Y:S01]  /*4bbb0*/  VIADD R0, R6.reuse, 0x14 ;  /* 0x0000001406007836 */ /* 0x040fe20000000000 */
[----:B------:R-:W1:Y:S02]  /*4bbc0*/  LDC R171, c[0x0][0x22c] ;  /* 0x00008b00ffab7b82 */ /* 0x000e640000000800 */
[----:B------:R-:W-:Y:S01]  /*4bbd0*/  ISETP.LT.AND P6, PT, R7, R186, !P0 ;  /* 0x000000ba0700720c */ /* 0x000fe200047c1270 */
[----:B------:R-:W-:Y:S01]  /*4bbe0*/  VIADD R7, R6, 0x15 ;  /* 0x0000001506077836 */ /* 0x000fe20000000000 */
[----:B------:R-:W-:Y:S01]  /*4bbf0*/  ISETP.LT.AND P5, PT, R0, R168, !P0 ;  /* 0x000000a80000720c */ /* 0x000fe200047a1270 */
[----:B------:R1:W-:Y:S03]  /*4bc00*/  @P3 STG.E desc[UR60][R20.64], R24 ;  /* 0x0000001814003986 */ /* 0x0003e6000c10193c */
[----:B------:R-:W-:Y:S01]  /*4bc10*/  ISETP.LT.AND P1, PT, R7, R185, !P0 ;  /* 0x000000b90700720c */ /* 0x000fe20004721270 */
[----:B------:R-:W4:Y:S01]  /*4bc20*/  LDC R169, c[0x0][0x22c] ;  /* 0x00008b00ffa97b82 */ /* 0x000f220000000800 */
[----:B-1----:R-:W4:Y:S07]  /*4bc30*/  LDL.LU.64 R20, [R1+0x1478] ;  /* 0x0014780001147983 */ /* 0x002f2e0000300a00 */
[----:B------:R-:W1:Y:S01]  /*4bc40*/  LDC R186, c[0x0][0x22c] ;  /* 0x00008b00ffba7b82 */ /* 0x000e620000000800 */
[----:B------:R-:W4:Y:S07]  /*4bc50*/  LDL.LU R24, [R1+0xc1c] ;  /* 0x000c1c0001187983 */ /* 0x000f2e0000300800 */
[----:B------:R-:W1:Y:S01]  /*4bc60*/  LDC R168, c[0x0][0x22c] ;  /* 0x00008b00ffa87b82 */ /* 0x000e620000000800 */
[----:B------:R1:W-:Y:S07]  /*4bc70*/  @P2 STG.E desc[UR60][R10.64], R22 ;  /* 0x000000160a002986 */ /* 0x0003ee000c10193c */
[----:B------:R-:W4:Y:S01]  /*4bc80*/  LDC R185, c[0x0][0x22c] ;  /* 0x00008b00ffb97b82 */ /* 0x000f220000000800 */
[----:B-1----:R-:W4:Y:S04]  /*4bc90*/  LDL.LU.64 R10, [R1+0x1470] ;  /* 0x00147000010a7983 */ /* 0x002f280000300a00 */
[----:B------:R-:W4:Y:S04]  /*4bca0*/  LDL.LU R22, [R1+0xc0c] ;  /* 0x000c0c0001167983 */ /* 0x000f280000300800 */
[----:B---3--:R1:W-:Y:S04]  /*4bcb0*/  @P4 STG.E desc[UR60][R18.64], R28 ;  /* 0x0000001c12004986 */ /* 0x0083e8000c10193c */
[----:B--2---:R2:W-:Y:S04]  /*4bcc0*/  @P6 STG.E desc[UR60][R8.64], R29 ;  /* 0x0000001d08006986 */ /* 0x0045e8000c10193c */
        /* <DEDUP_REMOVED lines=10> */
[----:B------:R-:W-:-:S02]  /*4bd70*/  VIADD R0, R6, 0x16 ;  /* 0x0000001606007836 */ /* 0x000fc40000000000 */
[----:B------:R-:W-:-:S03]  /*4bd80*/  VIADD R7, R6, 0x17 ;  /* 0x0000001706077836 */ /* 0x000fc60000000000 */
[----:B------:R-:W-:Y:S01]  /*4bd90*/  ISETP.LT.AND P3, PT, R0, R184, !P0 ;  /* 0x000000b80000720c */ /* 0x000fe20004761270 */
[C---:B------:R-:W-:Y:S01]  /*4bda0*/  VIADD R0, R6.reuse, 0x18 ;  /* 0x0000001806007836 */ /* 0x040fe20000000000 */
[----:B------:R-:W-:Y:S01]  /*4bdb0*/  ISETP.LT.AND P2, PT, R7, R171, !P0 ;  /* 0x000000ab0700720c */ /* 0x000fe20004741270 */
[----:B------:R-:W-:Y:S01]  /*4bdc0*/  VIADD R7, R6, 0x19 ;  /* 0x0000001906077836 */ /* 0x000fe20000000000 */
[----:B------:R-:W1:Y:S02]  /*4bdd0*/  LDC R184, c[0x0][0x22c] ;  /* 0x00008b00ffb87b82 */ /* 0x000e640000000800 */
[----:B------:R-:W-:Y:S01]  /*4bde0*/  ISETP.LT.AND P4, PT, R0, R169, !P0 ;  /* 0x000000a90000720c */ /* 0x000fe20004781270 */
[C---:B------:R-:W-:Y:S01]  /*4bdf0*/  VIADD R0, R6.reuse, 0x1a ;  /* 0x0000001a06007836 */ /* 0x040fe20000000000 */
[----:B------:R-:W-:Y:S01]  /*4be00*/  ISETP.LT.AND P6, PT, R7, R186, !P0 ;  /* 0x000000ba0700720c */ /* 0x000fe200047c1270 */
[----:B------:R-:W-:-:S03]  /*4be10*/  VIADD R7, R6, 0x1b ;  /* 0x0000001b06077836 */ /* 0x000fc60000000000 */
[----:B------:R-:W-:Y:S01]  /*4be20*/  ISETP.LT.AND P5, PT, R0, R168, !P0 ;  /* 0x000000a80000720c */ /* 0x000fe200047a1270 */
[----:B------:R1:W-:Y:S01]  /*4be30*/  @P3 STG.E desc[UR60][R20.64], R24 ;  /* 0x0000001814003986 */ /* 0x0003e2000c10193c */
[----:B------:R-:W-:Y:S01]  /*4be40*/  ISETP.LT.AND P1, PT, R7, R185, !P0 ;  /* 0x000000b90700720c */ /* 0x000fe20004721270 */
[----:B------:R-:W4:Y:S08]  /*4be50*/  LDC R171, c[0x0][0x22c] ;  /* 0x00008b00ffab7b82 */ /* 0x000f300000000800 */
[----:B------:R-:W4:Y:S01]  /*4be60*/  LDC R169, c[0x0][0x22c] ;  /* 0x00008b00ffa97b82 */ /* 0x000f220000000800 */
[----:B-1----:R-:W4:Y:S04]  /*4be70*/  LDL.LU.64 R20, [R1+0x1448] ;  /* 0x0014480001147983 */ /* 0x002f280000300a00 */
[----:B------:R-:W4:Y:S03]  /*4be80*/  LDL.LU R24, [R1+0xbf8] ;  /* 0x000bf80001187983 */ /* 0x000f260000300800 */
[----:B------:R-:W1:Y:S01]  /*4be90*/  LDC R186, c[0x0][0x22c] ;  /* 0x00008b00ffba7b82 */ /* 0x000e620000000800 */
[----:B------:R-:W-:-:S07]  /*4bea0*/  VIADD R0, R6, 0x1c ;  /* 0x0000001c06007836 */ /* 0x000fce0000000000 */
        /* <DEDUP_REMOVED lines=24> */
[----:B------:R-:W-:Y:S01]  /*4c030*/  VIADD R0, R6, 0x20 ;  /* 0x0000002006007836 */ /* 0x000fe20000000000 */
[----:B------:R-:W1:Y:S02]  /*4c040*/  LDC R171, c[0x0][0x22c] ;  /* 0x00008b00ffab7b82 */ /* 0x000e640000000800 */
[----:B------:R-:W-:Y:S02]  /*4c050*/  ISETP.LT.AND P6, PT, R7, R186, !P0 ;  /* 0x000000ba0700720c */ /* 0x000fe400047c1270 */
[----:B------:R-:W-:Y:S02]  /*4c060*/  ISETP.LT.AND P5, PT, R0, R168, !P0 ;  /* 0x000000a80000720c */ /* 0x000fe400047a1270 */
[----:B------:R-:W-:Y:S01]  /*4c070*/  IADD3 R7, R6, 0x21, RZ ;  /* 0x0000002106077810 */ /* 0x000fe20007ffe0ff */
[----:B------:R1:W-:Y:S01]  /*4c080*/  @P3 STG.E desc[UR60][R20.64], R24 ;  /* 0x0000001814003986 */ /* 0x0003e2000c10193c */
[----:B------:R-:W4:Y:S02]  /*4c090*/  LDC R169, c[0x0][0x22c] ;  /* 0x00008b00ffa97b82 */ /* 0x000f240000000800 */
[----:B------:R-:W-:-:S06]  /*4c0a0*/  ISETP.LT.AND P1, PT, R7, R185, !P0 ;  /* 0x000000b90700720c */ /* 0x000fcc0004721270 */
[----:B------:R-:W4:Y:S01]  /*4c0b0*/  LDC R186, c[0x0][0x22c] ;  /* 0x00008b00ffba7b82 */ /* 0x000f220000000800 */
[----:B-1----:R-:W4:Y:S04]  /*4c0c0*/  LDL.LU.64 R20, [R1+0x1418] ;  /* 0x0014180001147983 */ /* 0x002f280000300a00 */
[----:B------:R-:W4:Y:S03]  /*4c0d0*/  LDL.LU R24, [R1+0xbd4] ;  /* 0x000bd40001187983 */ /* 0x000f260000300800 */
        /* <DEDUP_REMOVED lines=68> */
[----:B------:R-:W4:Y:S08]  /*4c520*/  LDC R169, c[0x0][0x22c] ;  /* 0x00008b00ffa97b82 */ /* 0x000f300000000800 */
        /* <DEDUP_REMOVED lines=1921> */
[----:B------:R-:W3:Y:S04]  /*53d40*/  LDL.LU.64 R2, [R1+0x2c0] ;  /* 0x0002c00001027983 */ /* 0x000ee80000300a00 */
[----:B--2---:R-:W2:Y:S04]  /*53d50*/  LDL.LU R29, [R1+0x59c] ;  /* 0x00059c00011d7983 */ /* 0x004ea80000300800 */
        /* <DEDUP_REMOVED lines=9> */
[C---:B------:R-:W-:Y:S01]  /*53df0*/  VIADD R0, R6.reuse, 0x16e ;  /* 0x0000016e06007836 */ /* 0x040fe20000000000 */
[----:B------:R-:W4:Y:S02]  /*53e00*/  LDL.LU.64 R8, [R1+0x2a8] ;  /* 0x0002a80001087983 */ /* 0x000f240000300a00 */
[----:B------:R-:W-:Y:S01]  /*53e10*/  ISETP.LT.AND P2, PT, R7, R171, !P0 ;  /* 0x000000ab0700720c */ /* 0x000fe20004741270 */
[----:B------:R-:W-:Y:S01]  /*53e20*/  VIADD R7, R6, 0x16f ;  /* 0x0000016f06077836 */ /* 0x000fe20000000000 */
[----:B------:R-:W-:Y:S01]  /*53e30*/  ISETP.LT.AND P4, PT, R0, R169, !P0 ;  /* 0x000000a90000720c */ /* 0x000fe20004781270 */
[----:B------:R-:W-:Y:S01]  /*53e40*/  VIADD R0, R6, 0x170 ;  /* 0x0000017006007836 */ /* 0x000fe20000000000 */
[----:B------:R-:W1:Y:S02]  /*53e50*/  LDC R171, c[0x0][0x22c] ;  /* 0x00008b00ffab7b82 */ /* 0x000e640000000800 */
[----:B------:R-:W-:-:S02]  /*53e60*/  ISETP.LT.AND P6, PT, R7, R186, !P0 ;  /* 0x000000ba0700720c */ /* 0x000fc400047c1270 */
[----:B------:R-:W-:Y:S02]  /*53e70*/  ISETP.LT.AND P5, PT, R0, R168, !P0 ;  /* 0x000000a80000720c */ /* 0x000fe400047a1270 */
[----:B------:R-:W-:Y:S01]  /*53e80*/  IADD3 R7, R6, 0x171, RZ ;  /* 0x0000017106077810 */ /* 0x000fe20007ffe0ff */
[----:B------:R1:W-:Y:S01]  /*53e90*/  @P3 STG.E desc[UR60][R20.64], R24 ;  /* 0x0000001814003986 */ /* 0x0003e2000c10193c */
[----:B------:R-:W4:Y:S02]  /*53ea0*/  LDC R169, c[0x0][0x22c] ;  /* 0x00008b00ffa97b82 */ /* 0x000f240000000800 */
[----:B------:R-:W-:-:S06]  /*53eb0*/  ISETP.LT.AND P1, PT, R7, R185, !P0 ;  /* 0x000000b90700720c */ /* 0x000fcc0004721270 */
[----:B------:R-:W4:Y:S01]  /*53ec0*/  LDC R168, c[0x0][0x22c] ;  /* 0x00008b00ffa87b82 */ /* 0x000f220000000800 */
[----:B-1----:R-:W4:Y:S04]  /*53ed0*/  LDL.LU R20, [R1+0x584] ;  /* 0x0005840001147983 */ /* 0x002f280000300800 */
[----:B------:R-:W4:Y:S03]  /*53ee0*/  LDL.LU.64 R52, [R1+0x2a0] ;  /* 0x0002a00001347983 */ /* 0x000f260000300a00 */
[----:B------:R-:W1:Y:S01]  /*53ef0*/  LDC R186, c[0x0][0x22c] ;  /* 0x00008b00ffba7b82 */ /* 0x000e620000000800 */
[----:B------:R-:W4:Y:S01]  /*53f00*/  LDL.LU R21, [R1+0x5b4] ;  /* 0x0005b40001157983 */ /* 0x000f220000300800 */
[----:B------:R-:W-:-:S06]  /*53f10*/  VIADD R0, R6, 0x172 ;  /* 0x0000017206007836 */ /* 0x000fcc0000000000 */
[----:B------:R-:W1:Y:S01]  /*53f20*/  LDC R185, c[0x0][0x22c] ;  /* 0x00008b00ffb97b82 */ /* 0x000e620000000800 */
[----:B------:R1:W-:Y:S04]  /*53f30*/  @P2 STG.E desc[UR60][R10.64], R22 ;  /* 0x000000160a002986 */ /* 0x0003e8000c10193c */
[----:B-1----:R-:W4:Y:S04]  /*53f40*/  LDL.LU.64 R10, [R1+0x298] ;  /* 0x00029800010a7983 */ /* 0x002f280000300a00 */
[----:B---3--:R1:W-:Y:S04]  /*53f50*/  @P4 STG.E desc[UR60][R18.64], R28 ;  /* 0x0000001c12004986 */ /* 0x0083e8000c10193c */
[----:B--2---:R2:W-:Y:S04]  /*53f60*/  @P6 STG.E desc[UR60][R2.64], R29 ;  /* 0x0000001d02006986 */ /* 0x0045e8000c10193c */
[----:B-1----:R-:W3:Y:S04]  /*53f70*/  LDL.LU R18, [R1+0x588] ;  /* 0x0005880001127983 */ /* 0x002ee80000300800 */
        /* <DEDUP_REMOVED lines=11> */
[----:B------:R-:W-:Y:S01]  /*54030*/  VIADD R7, R6, 0x174 ;  /* 0x0000017406077836 */ /* 0x000fe20000000000 */
[----:B------:R-:W4:Y:S02]  /*54040*/  LDL.LU.64 R2, [R1+0x278] ;  /* 0x0002780001027983 */ /* 0x000f240000300a00 */
[----:B------:R-:W-:Y:S01]  /*54050*/  ISETP.LT.AND P2, PT, R0, R171, !P0 ;  /* 0x000000ab0000720c */ /* 0x000fe20004741270 */
[C---:B------:R-:W-:Y:S01]  /*54060*/  VIADD R0, R6.reuse, 0x1f4 ;  /* 0x000001f406007836 */ /* 0x040fe20000000000 */
[----:B------:R-:W-:Y:S01]  /*54070*/  ISETP.LT.AND P4, PT, R7, R169, !P0 ;  /* 0x000000a90700720c */ /* 0x000fe20004781270 */
[----:B------:R-:W-:Y:S01]  /*54080*/  VIADD R7, R6, 0x1f3 ;  /* 0x000001f306077836 */ /* 0x000fe20000000000 */
[----:B------:R-:W2:Y:S02]  /*54090*/  LDC R171, c[0x0][0x22c] ;  /* 0x00008b00ffab7b82 */ /* 0x000ea40000000800 */
[-C--:B------:R-:W-:Y:S01]  /*540a0*/  ISETP.LT.AND P5, PT, R0, R168.reuse, !P0 ;  /* 0x000000a80000720c */ /* 0x080fe200047a1270 */
[----:B------:R-:W-:Y:S01]  /*540b0*/  VIADD R0, R6, 0x175 ;  /* 0x0000017506007836 */ /* 0x000fe20000000000 */
[----:B------:R-:W-:-:S04]  /*540c0*/  ISETP.LT.AND P6, PT, R7, R168, !P0 ;  /* 0x000000a80700720c */ /* 0x000fc800047c1270 */
[----:B------:R-:W2:Y:S01]  /*540d0*/  LDC R169, c[0x0][0x22c] ;  /* 0x00008b00ffa97b82 */ /* 0x000ea20000000800 */
[----:B------:R-:W-:Y:S01]  /*540e0*/  VIADD R7, R6, 0x176 ;  /* 0x0000017606077836 */ /* 0x000fe20000000000 */
[----:B------:R-:W-:Y:S01]  /*540f0*/  ISETP.LT.AND P1, PT, R0, R186, !P0 ;  /* 0x000000ba0000720c */ /* 0x000fe20004721270 */
[----:B------:R1:W-:Y:S01]  /*54100*/  @P3 STG.E desc[UR60][R8.64], R20 ;  /* 0x0000001408003986 */ /* 0x0003e2000c10193c */
[----:B------:R-:W-:-:S04]  /*54110*/  VIADD R0, R6, 0x177 ;  /* 0x0000017706007836 */ /* 0x000fc80000000000 */
[----:B------:R-:W2:Y:S01]  /*54120*/  LDC R186, c[0x0][0x22c] ;  /* 0x00008b00ffba7b82 */ /* 0x000ea20000000800 */
[----:B------:R-:W-:Y:S01]  /*54130*/  ISETP.LT.AND P3, PT, R7, R185, !P0 ;  /* 0x000000b90700720c */ /* 0x000fe20004761270 */
[----:B------:R1:W-:Y:S02]  /*54140*/  @P2 STG.E desc[UR60][R52.64], R21 ;  /* 0x0000001534002986 */ /* 0x0003e4000c10193c */
[----:B-1----:R-:W-:Y:S02]  /*54150*/  ISETP.LT.AND P2, PT, R0, R184, !P0 ;  /* 0x000000b80000720c */ /* 0x002fe40004741270 */
[----:B------:R-:W4:Y:S01]  /*54160*/  LDL.LU R8, [R1+0x600] ;  /* 0x0006000001087983 */ /* 0x000f220000300800 */
[C---:B------:R-:W-:Y:S01]  /*54170*/  VIADD R7, R6.reuse, 0x178 ;  /* 0x0000017806077836 */ /* 0x040fe20000000000 */
[----:B------:R-:W1:Y:S01]  /*54180*/  LDC R185, c[0x0][0x22c] ;  /* 0x00008b00ffb97b82 */ /* 0x000e620000000800 */
[C---:B------:R-:W-:Y:S01]  /*54190*/  VIADD R0, R6.reuse, 0x179 ;  /* 0x0000017906007836 */ /* 0x040fe20000000000 */
[----:B------:R-:W4:Y:S06]  /*541a0*/  LDL.LU.64 R20, [R1+0x270] ;  /* 0x0002700001147983 */ /* 0x000f2c0000300a00 */
[----:B------:R-:W1:Y:S01]  /*541b0*/  LDC R184, c[0x0][0x22c] ;  /* 0x00008b00ffb87b82 */ /* 0x000e620000000800 */
[----:B------:R-:W4:Y:S04]  /*541c0*/  LDL.LU.64 R52, [R1+0x1e8] ;  /* 0x0001e80001347983 */ /* 0x000f280000300a00 */
[----:B---3--:R3:W-:Y:S04]  /*541d0*/  @P4 STG.E desc[UR60][R10.64], R18 ;  /* 0x000000120a004986 */ /* 0x0087e8000c10193c */
[----:B---3--:R-:W3:Y:S04]  /*541e0*/  LDL.LU R10, [R1+0x604] ;  /* 0x00060400010a7983 */ /* 0x008ee80000300800 */
[----:B--2---:R2:W-:Y:S01]  /*541f0*/  @P1 STG.E desc[UR60][R28.64], R19 ;  /* 0x000000131c001986 */ /* 0x0045e2000c10193c */
[----:B------:R-:W-:Y:S01]  /*54200*/  ISETP.LT.AND P1, PT, R7, R171, !P0 ;  /* 0x000000ab0700720c */ /* 0x000fe20004721270 */
[----:B------:R-:W-:Y:S01]  /*54210*/  VIADD R7, R6, 0x17b ;  /* 0x0000017b06077836 */ /* 0x000fe20000000000 */
[----:B------:R-:W3:Y:S01]  /*54220*/  LDC R171, c[0x0][0x22c] ;  /* 0x00008b00ffab7b82 */ /* 0x000ee20000000800 */
[----:B--2---:R-:W2:Y:S04]  /*54230*/  LDL.LU.64 R28, [R1+0x1580] ;  /* 0x00158000011c7983 */ /* 0x004ea80000300a00 */
[----:B------:R1:W-:Y:S01]  /*54240*/  @P3 STG.E desc[UR60][R22.64], R15 ;  /* 0x0000000f16003986 */ /* 0x0003e2000c10193c */
[----:B------:R-:W-:Y:S01]  /*54250*/  ISETP.LT.AND P3, PT, R0, R169, !P0 ;  /* 0x000000a90000720c */ /* 0x000fe20004761270 */
[----:B------:R-:W-:Y:S01]  /*54260*/  VIADD R0, R6, 0x17a ;  /* 0x0000017a06007836 */ /* 0x000fe20000000000 */
[----:B------:R-:W-:Y:S01]  /*54270*/  ISETP.LT.AND P4, PT, R7, R186, !P0 ;  /* 0x000000ba0700720c */ /* 0x000fe20004781270 */
[----:B------:R-:W2:Y:S01]  /*54280*/  LDL.LU.64 R18, [R1+0x1d8] ;  /* 0x0001d80001127983 */ /* 0x000ea20000300a00 */
[----:B------:R-:W2:Y:S03]  /*54290*/  LDC R169, c[0x0][0x22c] ;  /* 0x00008b00ffa97b82 */ /* 0x000ea60000000800 */
[----:B------:R-:W2:Y:S04]  /*542a0*/  LDL.LU R11, [R1+0x608] ;  /* 0x00060800010b7983 */ /* 0x000ea80000300800 */
[----:B-1----:R-:W2:Y:S01]  /*542b0*/  LDL.LU.64 R22, [R1+0x1578] ;  /* 0x0015780001167983 */ /* 0x002ea20000300a00 */
[----:B------:R-:W1:Y:S03]  /*542c0*/  LDC R7, c[0x0][0x22c] ;  /* 0x00008b00ff077b82 */ /* 0x000e660000000800 */
[----:B------:R-:W2:Y:S04]  /*542d0*/  LDL.LU.64 R14, [R1+0x1d0] ;  /* 0x0001d000010e7983 */ /* 0x000ea80000300a00 */
[----:B----4-:R4:W-:Y:S01]  /*542e0*/  @P2 STG.E desc[UR60][R24.64], R13 ;  /* 0x0000000d18002986 */ /* 0x0109e2000c10193c */
[----:B------:R-:W-:-:S03]  /*542f0*/  ISETP.LT.AND P2, PT, R0, R187, !P0 ;  /* 0x000000bb0000720c */ /* 0x000fc60004741270 */
[----:B----4-:R-:W4:Y:S04]  /*54300*/  LDL.LU.64 R24, [R1+0x1570] ;  /* 0x0015700001187983 */ /* 0x010f280000300a00 */
[----:B------:R-:W4:Y:S04]  /*54310*/  LDL.LU.64 R12, [R1+0x1c8] ;  /* 0x0001c800010c7983 */ /* 0x000f280000300a00 */
[----:B------:R-:W4:Y:S04]  /*54320*/  LDL.LU R9, [R1+0x60c] ;  /* 0x00060c0001097983 */ /* 0x000f280000300800 */
[----:B------:R-:W2:Y:S01]  /*54330*/  LDL.LU.64 R186, [R1+0x1e0] ;  /* 0x0001e00001ba7983 */ /* 0x000ea20000300a00 */
[----:B------:R-:W-:-:S03]  /*54340*/  VIADD R0, R6, 0x17c ;  /* 0x0000017c06007836 */ /* 0x000fc60000000000 */
[----:B------:R1:W-:Y:S02]  /*54350*/  @P1 STG.E desc[UR60][R2.64], R8 ;  /* 0x0000000802001986 */ /* 0x0003e4000c10193c */
[----:B------:R-:W-:Y:S01]  /*54360*/  ISETP.LT.AND P1, PT, R0, R185, !P0 ;  /* 0x000000b90000720c */ /* 0x000fe20004721270 */
[----:B------:R-:W-:Y:S01]  /*54370*/  VIADD R0, R6, 0x17d ;  /* 0x0000017d06007836 */ /* 0x000fe20000000000 */
[----:B------:R1:W-:Y:S04]  /*54380*/  @P3 STG.E desc[UR60][R20.64], R56 ;  /* 0x0000003814003986 */ /* 0x0003e8000c10193c */
[----:B------:R-:W-:Y:S01]  /*54390*/  ISETP.LT.AND P3, PT, R0, R184, !P0 ;  /* 0x000000b80000720c */ /* 0x000fe20004761270 */
[----:B------:R-:W-:Y:S01]  /*543a0*/  VIADD R0, R6, 0x17e ;  /* 0x0000017e06007836 */ /* 0x000fe20000000000 */
[----:B------:R-:W2:Y:S01]  /*543b0*/  LDC R184, c[0x0][0x22c] ;  /* 0x00008b00ffb87b82 */ /* 0x000ea20000000800 */
[----:B-1----:R-:W4:Y:S04]  /*543c0*/  LDL.LU.64 R2, [R1+0x1c0] ;  /* 0x0001c00001027983 */ /* 0x002f280000300a00 */
[----:B------:R-:W4:Y:S03]  /*543d0*/  LDL.LU.64 R20, [R1+0x1568] ;  /* 0x0015680001147983 */ /* 0x000f260000300a00 */
[----:B------:R-:W1:Y:S01]  /*543e0*/  LDC R56, c[0x0][0x22c] ;  /* 0x00008b00ff387b82 */ /* 0x000e620000000800 */
[----:B---3--:R3:W-:Y:S01]  /*543f0*/  @P2 STG.E desc[UR60][R52.64], R10 ;  /* 0x0000000a34002986 */ /* 0x0087e2000c10193c */
[----:B------:R-:W-:Y:S01]  /*54400*/  ISETP.LT.AND P2, PT, R0, R171, !P0 ;  /* 0x000000ab0000720c */ /* 0x000fe20004741270 */
[----:B------:R-:W-:-:S05]  /*54410*/  VIADD R0, R6, 0x17f ;  /* 0x0000017f06007836 */ /* 0x000fca0000000000 */
[----:B------:R-:W1:Y:S01]  /*54420*/  LDC R171, c[0x0][0x22c] ;  /* 0x00008b00ffab7b82 */ /* 0x000e620000000800 */
[----:B---3--:R-:W3:Y:S04]  /*54430*/  LDL.LU.64 R52, [R1+0x1b0] ;  /* 0x0001b00001347983 */ /* 0x008ee80000300a00 */
[----:B--2---:R2:W-:Y:S04]  /*54440*/  @P4 STG.E desc[UR60][R186.64], R57 ;  /* 0x00000039ba004986 */ /* 0x0045e8000c10193c */
[----:B------:R1:W-:Y:S01]  /*54450*/  @P1 STG.E desc[UR60][R18.64], R11 ;  /* 0x0000000b12001986 */ /* 0x0003e2000c10193c */
[----:B------:R-:W-:Y:S01]  /*54460*/  ISETP.LT.AND P1, PT, R0, R169, !P0 ;  /* 0x000000a90000720c */ /* 0x000fe20004721270 */
[----:B------:R-:W-:Y:S01]  /*54470*/  VIADD R0, R6, 0x180 ;  /* 0x0000018006007836 */ /* 0x000fe20000000000 */
[----:B------:R-:W3:Y:S01]  /*54480*/  LDC R169, c[0x0][0x22c] ;  /* 0x00008b00ffa97b82 */ /* 0x000ee20000000800 */
[----:B------:R1:W-:Y:S03]  /*54490*/  @P3 STG.E desc[UR60][R14.64], R58 ;  /* 0x0000003a0e003986 */ /* 0x0003e6000c10193c */
[----:B------:R-:W-:Y:S01]  /*544a0*/  ISETP.LT.AND P4, PT, R0, R7, !P0 ;  /* 0x000000070000720c */ /* 0x000fe20004781270 */
[----:B--2---:R-:W2:Y:S01]  /*544b0*/  LDL.LU.64 R186, [R1+0x1a8] ;  /* 0x0001a80001ba7983 */ /* 0x004ea20000300a00 */
[----:B------:R-:W-:-:S02]  /*544c0*/  VIADD R0, R6, 0x182 ;  /* 0x0000018206007836 */ /* 0x000fc40000000000 */
[----:B------:R-:W4:Y:S01]  /*544d0*/  LDC R57, c[0x0][0x22c] ;  /* 0x00008b00ff397b82 */ /* 0x000f220000000800 */
[----:B-1----:R-:W2:Y:S04]  /*544e0*/  LDL.LU.64 R18, [R1+0x1560] ;  /* 0x0015600001127983 */ /* 0x002ea80000300a00 */
[----:B------:R-:W2:Y:S01]  /*544f0*/  LDL.LU.64 R10, [R1+0x1a0] ;  /* 0x0001a000010a7983 */ /* 0x000ea20000300a00 */
[----:B------:R-:W-:Y:S02]  /*54500*/  ISETP.LT.AND P3, PT, R0, R184, !P0 ;  /* 0x000000b80000720c */ /* 0x000fe40004761270 */
[----:B------:R-:W1:Y:S01]  /*54510*/  LDC R58, c[0x0][0x22c] ;  /* 0x00008b00ff3a7b82 */ /* 0x000e620000000800 */
[----:B------:R-:W2:Y:S04]  /*54520*/  LDL.LU.64 R14, [R1+0x1558] ;  /* 0x00155800010e7983 */ /* 0x000ea80000300a00 */
[----:B----4-:R4:W-:Y:S04]  /*54530*/  @P2 STG.E desc[UR60][R12.64], R9 ;  /* 0x000000090c002986 */ /* 0x0109e8000c10193c */
[----:B----4-:R-:W4:Y:S04]  /*54540*/  LDL.LU.64 R12, [R1+0x1550] ;  /* 0x00155000010c7983 */ /* 0x010f280000300a00 */
[----:B------:R-:W4:Y:S04]  /*54550*/  LDL.LU.64 R8, [R1+0x198] ;  /* 0x0001980001087983 */ /* 0x000f280000300a00 */
[----:B------:R-:W3:Y:S01]  /*54560*/  LDL.LU.64 R184, [R1+0x1b8] ;  /* 0x0001b80001b87983 */ /* 0x000ee20000300a00 */
[----:B------:R-:W-:-:S02]  /*54570*/  VIADD R7, R6, 0x181 ;  /* 0x0000018106077836 */ /* 0x000fc40000000000 */
[----:B------:R-:W-:Y:S01]  /*54580*/  VIADD R0, R6, 0x183 ;  /* 0x0000018306007836 */ /* 0x000fe20000000000 */
[----:B------:R1:W-:Y:S02]  /*54590*/  @P1 STG.E desc[UR60][R2.64], R59 ;  /* 0x0000003b02001986 */ /* 0x0003e4000c10193c */
[----:B------:R-:W-:Y:S02]  /*545a0*/  ISETP.LT.AND P2, PT, R7, R56, !P0 ;  /* 0x000000380700720c */ /* 0x000fe40004741270 */
[----:B------:R-:W-:Y:S01]  /*545b0*/  ISETP.LT.AND P1, PT, R0, R57, !P0 ;  /* 0x000000390000720c */ /* 0x000fe20004721270 */
[----:B------:R-:W2:Y:S01]  /*545c0*/  LDC R56, c[0x0][0x22c] ;  /* 0x00008b00ff387b82 */ /* 0x000ea20000000800 */
[----:B-1----:R-:W4:Y:S01]  /*545d0*/  LDL.LU.64 R2, [R1+0x188] ;  /* 0x0001880001027983 */ /* 0x002f220000300a00 */
[----:B------:R-:W-:-:S06]  /*545e0*/  VIADD R0, R6, 0x185 ;  /* 0x0000018506007836 */ /* 0x000fcc0000000000 */
[----:B------:R-:W1:Y:S08]  /*545f0*/  LDC R57, c[0x0][0x22c] ;  /* 0x00008b00ff397b82 */ /* 0x000e700000000800 */
[----:B------:R-:W1:Y:S01]  /*54600*/  LDC R59, c[0x0][0x22c] ;  /* 0x00008b00ff3b7b82 */ /* 0x000e620000000800 */
[----:B---3--:R3:W-:Y:S04]  /*54610*/  @P4 STG.E desc[UR60][R184.64], R64 ;  /* 0x00000040b8004986 */ /* 0x0087e8000c10193c */
[----:B------:R1:W-:Y:S04]  /*54620*/  @P2 STG.E desc[UR60][R52.64], R72 ;  /* 0x0000004834002986 */ /* 0x0003e8000c10193c */
[----:B--2---:R2:W-:Y:S04]  /*54630*/  @P3 STG.E desc[UR60][R186.64], R65 ;  /* 0x00000041ba003986 */ /* 0x0045e8000c10193c */
[----:B---3--:R-:W3:Y:S01]  /*54640*/  LDL.LU.64 R184, [R1+0x180] ;  /* 0x0001800001b87983 */ /* 0x008ee20000300a00 */
[----:B------:R-:W-:Y:S01]  /*54650*/  VIADD R7, R6, 0x184 ;  /* 0x0000018406077836 */ /* 0x000fe20000000000 */
[----:B------:R-:W3:Y:S02]  /*54660*/  LDC R64, c[0x0][0x22c] ;  /* 0x00008b00ff407b82 */ /* 0x000ee40000000800 */
[----:B-1----:R-:W3:Y:S04]  /*54670*/  LDL.LU.64 R52, [R1+0x178] ;  /* 0x0001780001347983 */ /* 0x002ee80000300a00 */
[----:B--2---:R-:W2:Y:S02]  /*54680*/  LDL.LU.64 R186, [R1+0x170] ;  /* 0x0001700001ba7983 */ /* 0x004ea40000300a00 */
[----:B------:R-:W1:Y:S02]  /*54690*/  LDC R65, c[0x0][0x22c] ;  /* 0x00008b00ff417b82 */ /* 0x000e640000000800 */
[----:B------:R4:W-:Y:S04]  /*546a0*/  @P1 STG.E desc[UR60][R10.64], R73 ;  /* 0x000000490a001986 */ /* 0x0009e8000c10193c */
[----:B----4-:R-:W4:Y:S04]  /*546b0*/  LDL.LU.64 R10, [R1+0x1548] ;  /* 0x00154800010a7983 */ /* 0x010f280000300a00 */
[----:B------:R-:W3:Y:S01]  /*546c0*/  LDL.LU.64 R72, [R1+0x190] ;  /* 0x0001900001487983 */ /* 0x000ee20000300a00 */
[----:B------:R-:W-:Y:S01]  /*546d0*/  ISETP.LT.AND P3, PT, R0, R169, !P0 ;  /* 0x000000a90000720c */ /* 0x000fe20004761270 */
[----:B------:R-:W-:Y:S01]  /*546e0*/  VIADD R0, R6, 0x186 ;  /* 0x0000018606007836 */ /* 0x000fe20000000000 */
[----:B------:R-:W-:-:S02]  /*546f0*/  ISETP.LT.AND P2, PT, R7, R171, !P0 ;  /* 0x000000ab0700720c */ /* 0x000fc40004741270 */
[----:B------:R-:W-:Y:S02]  /*54700*/  IADD3 R7, R6, 0x187, RZ ;  /* 0x0000018706077810 */ /* 0x000fe40007ffe0ff */
[----:B------:R-:W-:Y:S02]  /*54710*/  ISETP.LT.AND P1, PT, R0, R58, !P0 ;  /* 0x0000003a0000720c */ /* 0x000fe40004721270 */
[----:B------:R-:W-:Y:S01]  /*54720*/  ISETP.LT.AND P4, PT, R7, R56, !P0 ;  /* 0x000000380700720c */ /* 0x000fe20004781270 */
[----:B------:R-:W1:Y:S06]  /*54730*/  LDC R58, c[0x0][0x22c] ;  /* 0x00008b00ff3a7b82 */ /* 0x000e6c0000000800 */
[----:B------:R1:W-:Y:S01]  /*54740*/  @P2 STG.E desc[UR60][R8.64], R66 ;  /* 0x0000004208002986 */ /* 0x0003e2000c10193c */
[C---:B------:R-:W-:Y:S01]  /*54750*/  VIADD R7, R6.reuse, 0x188 ;  /* 0x0000018806077836 */ /* 0x040fe20000000000 */
[----:B------:R-:W2:Y:S02]  /*54760*/  LDC R56, c[0x0][0x22c] ;  /* 0x00008b00ff387b82 */ /* 0x000ea40000000800 */
[----:B-1----:R-:W4:Y:S04]  /*54770*/  LDL.LU.64 R8, [R1+0x1540] ;  /* 0x0015400001087983 */ /* 0x002f280000300a00 */
[----:B---3--:R1:W-:Y:S04]  /*54780*/  @P3 STG.E desc[UR60][R72.64], R74 ;  /* 0x0000004a48003986 */ /* 0x0083e8000c10193c */
[----:B------:R3:W-:Y:S04]  /*54790*/  @P1 STG.E desc[UR60][R2.64], R67 ;  /* 0x0000004302001986 */ /* 0x0007e8000c10193c */
[----:B------:R2:W-:Y:S04]  /*547a0*/  @P4 STG.E desc[UR60][R184.64], R75 ;  /* 0x0000004bb8004986 */ /* 0x0005e8000c10193c */
[----:B-1----:R-:W4:Y:S04]  /*547b0*/  LDL.LU.64 R72, [R1+0x158] ;  /* 0x0001580001487983 */ /* 0x002f280000300a00 */
[----:B---3--:R-:W3:Y:S04]  /*547c0*/  LDL.LU.64 R2, [R1+0x1538] ;  /* 0x0015380001027983 */ /* 0x008ee80000300a00 */
[----:B------:R-:W4:Y:S04]  /*547d0*/  LDL.LU.64 R66, [R1+0x160] ;  /* 0x0001600001427983 */ /* 0x000f280000300a00 */
[----:B--2---:R-:W2:Y:S01]  /*547e0*/  LDL.LU.64 R74, [R1+0x168] ;  /* 0x00016800014a7983 */ /* 0x004ea20000300a00 */
[----:B------:R-:W-:Y:S01]  /*547f0*/  ISETP.LT.AND P2, PT, R7, R64, !P0 ;  /* 0x000000400700720c */ /* 0x000fe20004741270 */
[C---:B------:R-:W-:Y:S01]  /*54800*/  VIADD R0, R6.reuse, 0x189 ;  /* 0x0000018906007836 */ /* 0x040fe20000000000 */
[----:B------:R-:W1:Y:S01]  /*54810*/  LDC R64, c[0x0][0x22c] ;  /* 0x00008b00ff407b82 */ /* 0x000e620000000800 */
[----:B------:R-:W-:Y:S01]  /*54820*/  VIADD R7, R6, 0x18b ;  /* 0x0000018b06077836 */ /* 0x000fe20000000000 */
[----:B------:R-:W3:Y:S02]  /*54830*/  LDL.LU.64 R184, [R1+0x148] ;  /* 0x0001480001b87983 */ /* 0x000ee40000300a00 */
[----:B------:R-:W-:Y:S01]  /*54840*/  ISETP.LT.AND P3, PT, R0, R57, !P0 ;  /* 0x000000390000720c */ /* 0x000fe20004761270 */
[----:B------:R-:W-:-:S03]  /*54850*/  VIADD R0, R6, 0x18a ;  /* 0x0000018a06007836 */ /* 0x000fc60000000000 */
[----:B------:R-:W4:Y:S02]  /*54860*/  LDC R57, c[0x0][0x22c] ;  /* 0x00008b00ff397b82 */ /* 0x000f240000000800 */
[----:B------:R-:W-:Y:S01]  /*54870*/  ISETP.LT.AND P1, PT, R0, R59, !P0 ;  /* 0x0000003b0000720c */ /* 0x000fe20004721270 */
[----:B------:R1:W-:Y:S01]  /*54880*/  @P2 STG.E desc[UR60][R52.64], R60 ;  /* 0x0000003c34002986 */ /* 0x0003e2000c10193c */
[----:B------:R-:W-:Y:S01]  /*54890*/  ISETP.LT.AND P2, PT, R7, R58, !P0 ;  /* 0x0000003a0700720c */ /* 0x000fe20004741270 */
[C---:B------:R-:W-:Y:S02]  /*548a0*/  VIADD R0, R6.reuse, 0x18c ;  /* 0x0000018c06007836 */ /* 0x040fe40000000000 */
[----:B------:R-:W-:Y:S01]  /*548b0*/  VIADD R7, R6, 0x18e ;  /* 0x0000018e06077836 */ /* 0x000fe20000000000 */
[----:B------:R-:W4:Y:S01]  /*548c0*/  LDC R59, c[0x0][0x22c] ;  /* 0x00008b00ff3b7b82 */ /* 0x000f220000000800 */
[----:B------:R1:W-:Y:S01]  /*548d0*/  @P3 STG.E desc[UR60][R186.64], R80 ;  /* 0x00000050ba003986 */ /* 0x0003e2000c10193c */
[----:B------:R-:W-:Y:S01]  /*548e0*/  ISETP.LT.AND P3, PT, R0, R56, !P0 ;  /* 0x000000380000720c */ /* 0x000fe20004761270 */
[----:B------:R-:W-:-:S02]  /*548f0*/  VIADD R0, R6, 0x18d ;  /* 0x0000018d06007836 */ /* 0x000fc40000000000 */
[----:B-1----:R1:W5:Y:S01]  /*54900*/  LDL.LU.64 R52, [R1+0x1530] ;  /* 0x0015300001347983 */ /* 0x0023620000300a00 */
[----:B------:R-:W-:Y:S02]  /*54910*/  ISETP.LT.AND P4, PT, R7, R64, !P0 ;  /* 0x000000400700720c */ /* 0x000fe40004781270 */
[----:B------:R-:W1:Y:S01]  /*54920*/  LDC R58, c[0x0][0x22c] ;  /* 0x00008b00ff3a7b82 */ /* 0x000e620000000800 */
[----:B------:R-:W3:Y:S07]  /*54930*/  LDL.LU.64 R186, [R1+0x138] ;  /* 0x0001380001ba7983 */ /* 0x000eee0000300a00 */
[----:B------:R-:W1:Y:S08]  /*54940*/  LDC R56, c[0x0][0x22c] ;  /* 0x00008b00ff387b82 */ /* 0x000e700000000800 */
[----:B------:R-:W1:Y:S08]  /*54950*/  LDC R7, c[0x0][0x22c] ;  /* 0x00008b00ff077b82 */ /* 0x000e700000000800 */
[----:B------:R-:W1:Y:S01]  /*54960*/  LDC R60, c[0x0][0x22c] ;  /* 0x00008b00ff3c7b82 */ /* 0x000e620000000800 */
[----:B--2---:R2:W-:Y:S01]  /*54970*/  @P1 STG.E desc[UR60][R74.64], R61 ;  /* 0x0000003d4a001986 */ /* 0x0045e2000c10193c */
[----:B------:R-:W-:-:S03]  /*54980*/  ISETP.LT.AND P1, PT, R0, R65, !P0 ;  /* 0x000000410000720c */ /* 0x000fc60004721270 */
[----:B----4-:R4:W-:Y:S04]  /*54990*/  @P2 STG.E desc[UR60][R66.64], R81 ;  /* 0x0000005142002986 */ /* 0x0109e8000c10193c */
[----:B--2---:R-:W2:Y:S01]  /*549a0*/  LDL.LU.64 R74, [R1+0x130] ;  /* 0x00013000014a7983 */ /* 0x004ea20000300a00 */
[----:B------:R-:W2:Y:S03]  /*549b0*/  LDC R61, c[0x0][0x22c] ;  /* 0x00008b00ff3d7b82 */ /* 0x000ea60000000800 */
[----:B------:R-:W2:Y:S04]  /*549c0*/  LDL.LU.64 R64, [R1+0x140] ;  /* 0x0001400001407983 */ /* 0x000ea80000300a00 */
[----:B----4-:R-:W4:Y:S01]  /*549d0*/  LDL.LU.64 R80, [R1+0x150] ;  /* 0x0001500001507983 */ /* 0x010f220000300a00 */
[----:B------:R-:W-:-:S03]  /*549e0*/  VIADD R0, R6, 0x18f ;  /* 0x0000018f06007836 */ /* 0x000fc60000000000 */
[----:B------:R-:W2:Y:S02]  /*549f0*/  LDL.LU.64 R66, [R1+0x128] ;  /* 0x0001280001427983 */ /* 0x000ea40000300a00 */
[----:B------:R-:W-:Y:S01]  /*54a00*/  ISETP.LT.AND P2, PT, R0, R57, !P0 ;  /* 0x000000390000720c */ /* 0x000fe20004741270 */
[----:B------:R-:W-:Y:S01]  /*54a10*/  VIADD R0, R6, 0x190 ;  /* 0x0000019006007836 */ /* 0x000fe20000000000 */
[----:B------:R1:W-:Y:S01]  /*54a20*/  @P3 STG.E desc[UR60][R72.64], R62 ;  /* 0x0000003e48003986 */ /* 0x0003e2000c10193c */
[----:B------:R-:W2:Y:S03]  /*54a30*/  LDC R57, c[0x0][0x22c] ;  /* 0x00008b00ff397b82 */ /* 0x000ea60000000800 */
[----:B------:R-:W-:Y:S01]  /*54a40*/  ISETP.LT.AND P3, PT, R0, R59, !P0 ;  /* 0x0000003b0000720c */ /* 0x000fe20004761270 */
[----:B-1----:R-:W2:Y:S01]  /*54a50*/  LDL.LU.64 R72, [R1+0x120] ;  /* 0x0001200001487983 */ /* 0x002ea20000300a00 */
[----:B------:R-:W-:-:S03]  /*54a60*/  VIADD R0, R6, 0x191 ;  /* 0x0000019106007836 */ /* 0x000fc60000000000 */
[----:B------:R-:W1:Y:S08]  /*54a70*/  LDC R59, c[0x0][0x22c] ;  /* 0x00008b00ff3b7b82 */ /* 0x000e700000000800 */
[----:B------:R-:W1:Y:S01]  /*54a80*/  LDC R62, c[0x0][0x22c] ;  /* 0x00008b00ff3e7b82 */ /* 0x000e620000000800 */
[----:B----4-:R4:W-:Y:S04]  /*54a90*/  @P1 STG.E desc[UR60][R80.64], R82 ;  /* 0x0000005250001986 */ /* 0x0109e8000c10193c */
[----:B---3--:R3:W-:Y:S04]  /*54aa0*/  @P4 STG.E desc[UR60][R184.64], R63 ;  /* 0x0000003fb8004986 */ /* 0x0087e8000c10193c */
[----:B--2---:R-:W-:Y:S04]  /*54ab0*/  @P2 STG.E desc[UR60][R64.64], R83 ;  /* 0x0000005340002986 */ /* 0x004fe8000c10193c */
[----:B----4-:R-:W2:Y:S04]  /*54ac0*/  LDL.LU.64 R80, [R1+0x118] ;  /* 0x0001180001507983 */ /* 0x010ea80000300a00 */
[----:B---3--:R-:W3:Y:S01]  /*54ad0*/  LDL.LU.64 R184, [R1+0x110] ;  /* 0x0001100001b87983 */ /* 0x008ee20000300a00 */
[----:B------:R-:W-:Y:S01]  /*54ae0*/  ISETP.LT.AND P1, PT, R0, R58, !P0 ;  /* 0x0000003a0000720c */ /* 0x000fe20004721270 */
[----:B------:R-:W4:Y:S02]  /*54af0*/  LDC R63, c[0x0][0x22c] ;  /* 0x00008b00ff3f7b82 */ /* 0x000f240000000800 */
[----:B------:R1:W-:Y:S01]  /*54b00*/  @P3 STG.E desc[UR60][R186.64], R68 ;  /* 0x00000044ba003986 */ /* 0x0003e2000c10193c */
[----:B------:R-:W-:-:S05]  /*54b10*/  VIADD R0, R6, 0x192 ;  /* 0x0000019206007836 */ /* 0x000fca0000000000 */
[----:B------:R-:W4:Y:S01]  /*54b20*/  LDC R58, c[0x0][0x22c] ;  /* 0x00008b00ff3a7b82 */ /* 0x000f220000000800 */
[----:B-1----:R-:W4:Y:S01]  /*54b30*/  LDL.LU.64 R186, [R1+0x108] ;  /* 0x0001080001ba7983 */ /* 0x002f220000300a00 */
[----:B------:R-:W-:Y:S01]  /*54b40*/  ISETP.LT.AND P2, PT, R0, R56, !P0 ;  /* 0x000000380000720c */ /* 0x000fe20004741270 */
[----:B------:R-:W-:-:S05]  /*54b50*/  VIADD R0, R6, 0x193 ;  /* 0x0000019306007836 */ /* 0x000fca0000000000 */
[----:B------:R-:W1:Y:S01]  /*54b60*/  LDC R56, c[0x0][0x22c] ;  /* 0x00008b00ff387b82 */ /* 0x000e620000000800 */
[----:B------:R-:W4:Y:S01]  /*54b70*/  LDL.LU.64 R64, [R1+0x100] ;  /* 0x0001000001407983 */ /* 0x000f220000300a00 */
[----:B------:R-:W-:Y:S01]  /*54b80*/  ISETP.LT.AND P4, PT, R0, R7, !P0 ;  /* 0x000000070000720c */ /* 0x000fe20004781270 */
[C---:B------:R-:W-:Y:S02]  /*54b90*/  VIADD R0, R6.reuse, 0x194 ;  /* 0x0000019406007836 */ /* 0x040fe40000000000 */
[----:B------:R1:W-:Y:S01]  /*54ba0*/  @P1 STG.E desc[UR60][R74.64], R88 ;  /* 0x000000584a001986 */ /* 0x0003e2000c10193c */
[----:B------:R-:W-:Y:S02]  /*54bb0*/  VIADD R7, R6, 0x195 ;  /* 0x0000019506077836 */ /* 0x000fe40000000000 */
[----:B------:R-:W-:Y:S01]  /*54bc0*/  ISETP.LT.AND P1, PT, R0, R60, !P0 ;  /* 0x0000003c0000720c */ /* 0x000fe20004721270 */
[----:B------:R-:W-:Y:S02]  /*54bd0*/  VIADD R0, R6, 0x196 ;  /* 0x0000019606007836 */ /* 0x000fe40000000000 */
[----:B------:R-:W-:Y:S01]  /*54be0*/  ISETP.LT.AND P3, PT, R7, R57, !P0 ;  /* 0x000000390700720c */ /* 0x000fe20004761270 */
[----:B------:R1:W-:Y:S01]  /*54bf0*/  @P2 STG.E desc[UR60][R66.64], R69 ;  /* 0x0000004542002986 */ /* 0x0003e2000c10193c */
[----:B------:R-:W4:Y:S03]  /*54c00*/  LDC R60, c[0x0][0x22c] ;  /* 0x00008b00ff3c7b82 */ /* 0x000f260000000800 */
[----:B-1----:R-:W4:Y:S01]  /*54c10*/  LDL.LU.64 R74, [R1+0xf8] ;  /* 0x0000f800014a7983 */ /* 0x002f220000300a00 */
[----:B------:R-:W-:-:S03]  /*54c20*/  ISETP.LT.AND P2, PT, R0, R59, !P0 ;  /* 0x0000003b0000720c */ /* 0x000fc60004741270 */
[----:B------:R1:W-:Y:S01]  /*54c30*/  @P4 STG.E desc[UR60][R72.64], R89 ;  /* 0x0000005948004986 */ /* 0x0003e2000c10193c */
[----:B------:R-:W4:Y:S03]  /*54c40*/  LDC R57, c[0x0][0x22c] ;  /* 0x00008b00ff397b82 */ /* 0x000f260000000800 */
[----:B------:R-:W4:Y:S01]  /*54c50*/  LDL.LU.64 R66, [R1+0xf0] ;  /* 0x0000f00001427983 */ /* 0x000f220000300a00 */
[C---:B------:R-:W-:Y:S02]  /*54c60*/  VIADD R7, R6.reuse, 0x197 ;  /* 0x0000019706077836 */ /* 0x040fe40000000000 */
[----:B------:R-:W-:Y:S02]  /*54c70*/  VIADD R0, R6, 0x198 ;  /* 0x0000019806007836 */ /* 0x000fe40000000000 */
[----:B------:R-:W4:Y:S01]  /*54c80*/  LDC R59, c[0x0][0x22c] ;  /* 0x00008b00ff3b7b82 */ /* 0x000f220000000800 */
[----:B-1----:R-:W4:Y:S04]  /*54c90*/  LDL.LU.64 R72, [R1+0xe8] ;  /* 0x0000e80001487983 */ /* 0x002f280000300a00 */
[----:B--2---:R1:W-:Y:S04]  /*54ca0*/  @P1 STG.E desc[UR60][R80.64], R70 ;  /* 0x0000004650001986 */ /* 0x0043e8000c10193c */
[----:B---3--:R2:W-:Y:S04]  /*54cb0*/  @P3 STG.E desc[UR60][R184.64], R90 ;  /* 0x0000005ab8003986 */ /* 0x0085e8000c10193c */
[----:B-1----:R-:W3:Y:S04]  /*54cc0*/  LDL.LU.64 R80, [R1+0xe0] ;  /* 0x0000e00001507983 */ /* 0x002ee80000300a00 */
[----:B--2---:R-:W2:Y:S04]  /*54cd0*/  LDL.LU.64 R184, [R1+0xd8] ;  /* 0x0000d80001b87983 */ /* 0x004ea80000300a00 */
[----:B----4-:R1:W-:Y:S04]  /*54ce0*/  @P2 STG.E desc[UR60][R186.64], R71 ;  /* 0x00000047ba002986 */ /* 0x0103e8000c10193c */
[----:B-1----:R-:W4:Y:S01]  /*54cf0*/  LDL.LU.64 R186, [R1+0xd0] ;  /* 0x0000d00001ba7983 */ /* 0x002f220000300a00 */
[----:B------:R-:W-:-:S02]  /*54d00*/  ISETP.LT.AND P1, PT, R7, R58, !P0 ;  /* 0x0000003a0700720c */ /* 0x000fc40004721270 */
[----:B------:R-:W-:Y:S01]  /*54d10*/  ISETP.LT.AND P3, PT, R0, R56, !P0 ;  /* 0x000000380000720c */ /* 0x000fe20004761270 */
[C---:B------:R-:W-:Y:S01]  /*54d20*/  VIADD R0, R6.reuse, 0x199 ;  /* 0x0000019906007836 */ /* 0x040fe20000000000 */
[----:B------:R-:W1:Y:S01]  /*54d30*/  LDC R56, c[0x0][0x22c] ;  /* 0x00008b00ff387b82 */ /* 0x000e620000000800 */
[----:B------:R-:W-:-:S03]  /*54d40*/  VIADD R7, R6, 0x19a ;  /* 0x0000019a06077836 */ /* 0x000fc60000000000 */
[----:B------:R-:W-:Y:S01]  /*54d50*/  ISETP.LT.AND P2, PT, R0, R61, !P0 ;  /* 0x0000003d0000720c */ /* 0x000fe20004741270 */
[----:B------:R-:W-:Y:S01]  /*54d60*/  VIADD R0, R6, 0x19b ;  /* 0x0000019b06007836 */ /* 0x000fe20000000000 */
[----:B------:R-:W-:Y:S02]  /*54d70*/  ISETP.LT.AND P4, PT, R7, R60, !P0 ;  /* 0x0000003c0700720c */ /* 0x000fe40004781270 */
[----:B------:R-:W4:Y:S01]  /*54d80*/  LDC R58, c[0x0][0x22c] ;  /* 0x00008b00ff3a7b82 */ /* 0x000f220000000800 */
[----:B------:R1:W-:Y:S01]  /*54d90*/  @P1 STG.E desc[UR60][R64.64], R91 ;  /* 0x0000005b40001986 */ /* 0x0003e2000c10193c */
[----:B------:R-:W-:Y:S01]  /*54da0*/  ISETP.LT.AND P1, PT, R0, R57, !P0 ;  /* 0x000000390000720c */ /* 0x000fe20004721270 */
[----:B------:R-:W-:Y:S02]  /*54db0*/  VIADD R0, R6, 0x19c ;  /* 0x0000019c06007836 */ /* 0x000fe40000000000 */
[----:B------:R1:W-:Y:S03]  /*54dc0*/  @P3 STG.E desc[UR60][R74.64], R76 ;  /* 0x0000004c4a003986 */ /* 0x0003e6000c10193c */
[----:B------:R-:W-:Y:S01]  /*54dd0*/  ISETP.LT.AND P3, PT, R0, R59, !P0 ;  /* 0x0000003b0000720c */ /* 0x000fe20004761270 */
[----:B------:R-:W-:Y:S01]  /*54de0*/  VIADD R0, R6, 0x19d ;  /* 0x0000019d06007836 */ /* 0x000fe20000000000 */
[----:B------:R-:W4:Y:S01]  /*54df0*/  LDC R7, c[0x0][0x22c] ;  /* 0x00008b00ff077b82 */ /* 0x000f220000000800 */
[----:B-1----:R-:W4:Y:S04]  /*54e00*/  LDL.LU.64 R64, [R1+0xc8] ;  /* 0x0000c80001407983 */ /* 0x002f280000300a00 */
[----:B------:R-:W4:Y:S03]  /*54e10*/  LDL.LU.64 R74, [R1+0xc0] ;  /* 0x0000c000014a7983 */ /* 0x000f260000300a00 */
[----:B------:R-:W1:Y:S01]  /*54e20*/  LDC R57, c[0x0][0x22c] ;  /* 0x00008b00ff397b82 */ /* 0x000e620000000800 */
[----:B------:R1:W-:Y:S01]  /*54e30*/  @P2 STG.E desc[UR60][R66.64], R96 ;  /* 0x0000006042002986 */ /* 0x0003e2000c10193c */
[----:B------:R-:W-:-:S03]  /*54e40*/  ISETP.LT.AND P2, PT, R0, R56, !P0 ;  /* 0x000000380000720c */ /* 0x000fc60004741270 */
[----:B------:R1:W-:Y:S03]  /*54e50*/  @P4 STG.E desc[UR60][R72.64], R77 ;  /* 0x0000004d48004986 */ /* 0x0003e6000c10193c */
[----:B------:R-:W4:Y:S01]  /*54e60*/  LDC R61, c[0x0][0x22c] ;  /* 0x00008b00ff3d7b82 */ /* 0x000f220000000800 */
[----:B-1----:R-:W4:Y:S01]  /*54e70*/  LDL.LU.64 R66, [R1+0xb8] ;  /* 0x0000b80001427983 */ /* 0x002f220000300a00 */
[----:B------:R-:W-:-:S06]  /*54e80*/  VIADD R0, R6, 0x19e ;  /* 0x0000019e06007836 */ /* 0x000fcc0000000000 */
[----:B------:R-:W1:Y:S01]  /*54e90*/  LDC R56, c[0x0][0x22c] ;  /* 0x00008b00ff387b82 */ /* 0x000e620000000800 */
[----:B------:R-:W4:Y:S07]  /*54ea0*/  LDL.LU.64 R72, [R1+0x1f0] ;  /* 0x0001f00001487983 */ /* 0x000f2e0000300a00 */
[----:B------:R-:W1:Y:S08]  /*54eb0*/  LDC R60, c[0x0][0x22c] ;  /* 0x00008b00ff3c7b82 */ /* 0x000e700000000800 */
[----:B------:R-:W1:Y:S01]  /*54ec0*/  LDC R59, c[0x0][0x22c] ;  /* 0x00008b00ff3b7b82 */ /* 0x000e620000000800 */
[----:B---3--:R-:W-:Y:S04]  /*54ed0*/  @P1 STG.E desc[UR60][R80.64], R97 ;  /* 0x0000006150001986 */ /* 0x008fe8000c10193c */
[----:B--2---:R2:W-:Y:S04]  /*54ee0*/  @P3 STG.E desc[UR60][R184.64], R78 ;  /* 0x0000004eb8003986 */ /* 0x0045e8000c10193c */
[----:B--2---:R-:W2:Y:S04]  /*54ef0*/  LDL.LU.64 R184, [R1+0x200] ;  /* 0x0002000001b87983 */ /* 0x004ea80000300a00 */
[----:B----4-:R3:W-:Y:S04]  /*54f00*/  @P2 STG.E desc[UR60][R186.64], R98 ;  /* 0x00000062ba002986 */ /* 0x0107e8000c10193c */
[----:B------:R-:W4:Y:S04]  /*54f10*/  LDL.LU.64 R80, [R1+0x208] ;  /* 0x0002080001507983 */ /* 0x000f280000300a00 */
[----:B---3--:R-:W3:Y:S01]  /*54f20*/  LDL.LU.64 R186, [R1+0x268] ;  /* 0x0002680001ba7983 */ /* 0x008ee20000300a00 */
[----:B------:R-:W-:-:S02]  /*54f30*/  ISETP.LT.AND P1, PT, R0, R58, !P0 ;  /* 0x0000003a0000720c */ /* 0x000fc40004721270 */
[----:B------:R-:W-:Y:S01]  /*54f40*/  IADD3 R0, R6, 0x19f, RZ ;  /* 0x0000019f06007810 */ /* 0x000fe20007ffe0ff */
[----:B------:R-:W3:Y:S03]  /*54f50*/  LDC R58, c[0x0][0x22c] ;  /* 0x00008b00ff3a7b82 */ /* 0x000ee60000000800 */
[----:B------:R-:W-:Y:S01]  /*54f60*/  ISETP.LT.AND P4, PT, R0, R7, !P0 ;  /* 0x000000070000720c */ /* 0x000fe20004781270 */
[C---:B------:R-:W-:Y:S02]  /*54f70*/  VIADD R7, R6.reuse, 0x1a0 ;  /* 0x000001a006077836 */ /* 0x040fe40000000000 */
[----:B------:R-:W-:-:S03]  /*54f80*/  VIADD R0, R6, 0x1a1 ;  /* 0x000001a106007836 */ /* 0x000fc60000000000 */
[----:B------:R-:W-:Y:S02]  /*54f90*/  ISETP.LT.AND P2, PT, R7, R57, !P0 ;  /* 0x000000390700720c */ /* 0x000fe40004741270 */
[----:B------:R-:W-:Y:S01]  /*54fa0*/  ISETP.LT.AND P3, PT, R0, R62, !P0 ;  /* 0x0000003e0000720c */ /* 0x000fe20004761270 */
[C---:B------:R-:W-:Y:S01]  /*54fb0*/  VIADD R0, R6.reuse, 0x1a2 ;  /* 0x000001a206007836 */ /* 0x040fe20000000000 */
[----:B------:R1:W-:Y:S01]  /*54fc0*/  @P1 STG.E desc[UR60][R64.64], R79 ;  /* 0x0000004f40001986 */ /* 0x0003e2000c10193c */
[----:B------:R-:W-:Y:S01]  /*54fd0*/  VIADD R7, R6, 0x1a3 ;  /* 0x000001a306077836 */ /* 0x000fe20000000000 */
[----:B------:R-:W3:Y:S02]  /*54fe0*/  LDC R57, c[0x0][0x22c] ;  /* 0x00008b00ff397b82 */ /* 0x000ee40000000800 */
[----:B------:R1:W-:Y:S02]  /*54ff0*/  @P4 STG.E desc[UR60][R74.64], R99 ;  /* 0x000000634a004986 */ /* 0x0003e4000c10193c */
[----:B-1----:R-:W-:Y:S01]  /*55000*/  ISETP.LT.AND P1, PT, R0, R56, !P0 ;  /* 0x000000380000720c */ /* 0x002fe20004721270 */
[----:B------:R-:W-:-:S03]  /*55010*/  VIADD R0, R6, 0x1a4 ;  /* 0x000001a406007836 */ /* 0x000fc60000000000 */
[----:B------:R-:W1:Y:S01]  /*55020*/  LDC R56, c[0x0][0x22c] ;  /* 0x00008b00ff387b82 */ /* 0x000e620000000800 */
[----:B------:R-:W3:Y:S04]  /*55030*/  LDL.LU.64 R64, [R1+0x238] ;  /* 0x0002380001407983 */ /* 0x000ee80000300a00 */
[----:B------:R-:W3:Y:S04]  /*55040*/  LDL.LU.64 R74, [R1+0x248] ;  /* 0x00024800014a7983 */ /* 0x000ee80000300a00 */
[----:B------:R1:W-:Y:S01]  /*55050*/  @P2 STG.E desc[UR60][R66.64], R84 ;  /* 0x0000005442002986 */ /* 0x0003e2000c10193c */
[----:B------:R-:W-:-:S03]  /*55060*/  ISETP.LT.AND P2, PT, R7, R61, !P0 ;  /* 0x0000003d0700720c */ /* 0x000fc60004741270 */
[----:B------:R1:W-:Y:S01]  /*55070*/  @P3 STG.E desc[UR60][R72.64], R104 ;  /* 0x0000006848003986 */ /* 0x0003e2000c10193c */
[----:B------:R-:W-:-:S03]  /*55080*/  ISETP.LT.AND P3, PT, R0, R60, !P0 ;  /* 0x0000003c0000720c */ /* 0x000fc60004761270 */
[----:B-1----:R-:W3:Y:S01]  /*55090*/  LDL.LU.64 R66, [R1+0x258] ;  /* 0x0002580001427983 */ /* 0x002ee20000300a00 */
[----:B------:R-:W1:Y:S03]  /*550a0*/  LDC R60, c[0x0][0x22c] ;  /* 0x00008b00ff3c7b82 */ /* 0x000e660000000800 */
[----:B------:R-:W3:Y:S01]  /*550b0*/  LDL.LU.64 R72, [R1+0x220] ;  /* 0x0002200001487983 */ /* 0x000ee20000300a00 */
[----:B------:R-:W-:-:S04]  /*550c0*/  VIADD R7, R6, 0x1a6 ;  /* 0x000001a606077836 */ /* 0x000fc80000000000 */
[----:B------:R-:W1:Y:S01]  /*550d0*/  LDC R61, c[0x0][0x22c] ;  /* 0x00008b00ff3d7b82 */ /* 0x000e620000000800 */
[----:B--2---:R2:W-:Y:S04]  /*550e0*/  @P1 STG.E desc[UR60][R184.64], R85 ;  /* 0x00000055b8001986 */ /* 0x0045e8000c10193c */
[----:B----4-:R4:W-:Y:S04]  /*550f0*/  @P2 STG.E desc[UR60][R80.64], R105 ;  /* 0x0000006950002986 */ /* 0x0109e8000c10193c */
[----:B--2---:R-:W2:Y:S04]  /*55100*/  LDL.LU.64 R184, [R1+0x250] ;  /* 0x0002500001b87983 */ /* 0x004ea80000300a00 */
[----:B---3--:R3:W-:Y:S04]  /*55110*/  @P3 STG.E desc[UR60][R186.64], R86 ;  /* 0x00000056ba003986 */ /* 0x0087e8000c10193c */
[----:B----4-:R-:W4:Y:S04]  /*55120*/  LDL.LU.64 R80, [R1+0x260] ;  /* 0x0002600001507983 */ /* 0x010f280000300a00 */
[----:B---3--:R-:W3:Y:S01]  /*55130*/  LDL.LU.64 R186, [R1+0x240] ;  /* 0x0002400001ba7983 */ /* 0x008ee20000300a00 */
[----:B------:R-:W-:Y:S01]  /*55140*/  VIADD R0, R6, 0x1a5 ;  /* 0x000001a506007836 */ /* 0x000fe20000000000 */
[----:B------:R-:W-:-:S02]  /*55150*/  ISETP.LT.AND P4, PT, R7, R58, !P0 ;  /* 0x0000003a0700720c */ /* 0x000fc40004781270 */
[----:B------:R-:W1:Y:S02]  /*55160*/  LDC R58, c[0x0][0x22c] ;  /* 0x00008b00ff3a7b82 */ /* 0x000e640000000800 */
[----:B------:R-:W-:Y:S01]  /*55170*/  ISETP.LT.AND P1, PT, R0, R59, !P0 ;  /* 0x0000003b0000720c */ /* 0x000fe20004721270 */
[----:B------:R-:W-:-:S05]  /*55180*/  VIADD R0, R6, 0x1a7 ;  /* 0x000001a706007836 */ /* 0x000fca0000000000 */
[----:B------:R-:W1:Y:S01]  /*55190*/  LDC R59, c[0x0][0x22c] ;  /* 0x00008b00ff3b7b82 */ /* 0x000e620000000800 */
[----:B------:R-:W-:Y:S01]  /*551a0*/  VIADD R7, R6, 0x1a8 ;  /* 0x000001a806077836 */ /* 0x000fe20000000000 */
[----:B------:R-:W-:Y:S01]  /*551b0*/  ISETP.LT.AND P2, PT, R0, R57, !P0 ;  /* 0x000000390000720c */ /* 0x000fe20004741270 */
[----:B------:R-:W-:-:S03]  /*551c0*/  VIADD R0, R6, 0x1a9 ;  /* 0x000001a906007836 */ /* 0x000fc60000000000 */
[----:B------:R-:W-:Y:S01]  /*551d0*/  ISETP.LT.AND P3, PT, R7, R56, !P0 ;  /* 0x000000380700720c */ /* 0x000fe20004761270 */
[----:B------:R1:W-:Y:S02]  /*551e0*/  @P1 STG.E desc[UR60][R64.64], R106 ;  /* 0x0000006a40001986 */ /* 0x0003e4000c10193c */
[----:B-1----:R-:W-:Y:S01]  /*551f0*/  ISETP.LT.AND P1, PT, R0, R60, !P0 ;  /* 0x0000003c0000720c */ /* 0x002fe20004721270 */
[C---:B------:R-:W-:Y:S01]  /*55200*/  VIADD R0, R6.reuse, 0x1aa ;  /* 0x000001aa06007836 */ /* 0x040fe20000000000 */
[----:B------:R-:W1:Y:S01]  /*55210*/  LDC R57, c[0x0][0x22c] ;  /* 0x00008b00ff397b82 */ /* 0x000e620000000800 */
[----:B------:R1:W-:Y:S01]  /*55220*/  @P4 STG.E desc[UR60][R74.64], R87 ;  /* 0x000000574a004986 */ /* 0x0003e2000c10193c */
[----:B------:R-:W-:-:S06]  /*55230*/  VIADD R7, R6, 0x1ab ;  /* 0x000001ab06077836 */ /* 0x000fcc0000000000 */
[----:B------:R-:W3:Y:S01]  /*55240*/  LDC R56, c[0x0][0x22c] ;  /* 0x00008b00ff387b82 */ /* 0x000ee20000000800 */
[----:B------:R-:W3:Y:S04]  /*55250*/  LDL.LU.64 R64, [R1+0x230] ;  /* 0x0002300001407983 */ /* 0x000ee80000300a00 */
[----:B-1----:R-:W3:Y:S03]  /*55260*/  LDL.LU.64 R74, [R1+0x228] ;  /* 0x00022800014a7983 */ /* 0x002ee60000300a00 */
[----:B------:R-:W1:Y:S01]  /*55270*/  LDC R60, c[0x0][0x22c] ;  /* 0x00008b00ff3c7b82 */ /* 0x000e620000000800 */
[----:B------:R1:W-:Y:S01]  /*55280*/  @P2 STG.E desc[UR60][R66.64], R107 ;  /* 0x0000006b42002986 */ /* 0x0003e2000c10193c */
[----:B------:R-:W-:-:S03]  /*55290*/  ISETP.LT.AND P2, PT, R0, R59, !P0 ;  /* 0x0000003b0000720c */ /* 0x000fc60004741270 */
[----:B------:R1:W-:Y:S01]  /*552a0*/  @P3 STG.E desc[UR60][R72.64], R92 ;  /* 0x0000005c48003986 */ /* 0x0003e2000c10193c */
[----:B------:R-:W-:-:S03]  /*552b0*/  ISETP.LT.AND P3, PT, R7, R58, !P0 ;  /* 0x0000003a0700720c */ /* 0x000fc60004761270 */
[----:B-1----:R-:W3:Y:S01]  /*552c0*/  LDL.LU.64 R66, [R1+0x218] ;  /* 0x0002180001427983 */ /* 0x002ee20000300a00 */
[----:B------:R-:W1:Y:S03]  /*552d0*/  LDC R59, c[0x0][0x22c] ;  /* 0x00008b00ff3b7b82 */ /* 0x000e660000000800 */
[----:B------:R-:W3:Y:S04]  /*552e0*/  LDL.LU.64 R72, [R1+0x210] ;  /* 0x0002100001487983 */ /* 0x000ee80000300a00 */
[----:B--2---:R2:W-:Y:S01]  /*552f0*/  @P1 STG.E desc[UR60][R184.64], R112 ;  /* 0x00000070b8001986 */ /* 0x0045e2000c10193c */
[C---:B------:R-:W-:Y:S01]  /*55300*/  VIADD R0, R6.reuse, 0x1ad ;  /* 0x000001ad06007836 */ /* 0x040fe20000000000 */
[----:B------:R-:W1:Y:S02]  /*55310*/  LDC R58, c[0x0][0x22c] ;  /* 0x00008b00ff3a7b82 */ /* 0x000e640000000800 */
[----:B----4-:R4:W-:Y:S04]  /*55320*/  @P2 STG.E desc[UR60][R80.64], R93 ;  /* 0x0000005d50002986 */ /* 0x0109e8000c10193c */
[----:B--2---:R-:W2:Y:S04]  /*55330*/  LDL.LU.64 R184, [R1+0x1f8] ;  /* 0x0001f80001b87983 */ /* 0x004ea80000300a00 */
[----:B---3--:R3:W-:Y:S04]  /*55340*/  @P3 STG.E desc[UR60][R186.64], R113 ;  /* 0x00000071ba003986 */ /* 0x0087e8000c10193c */
[----:B----4-:R-:W4:Y:S04]  /*55350*/  LDL.LU.64 R80, [R1+0xb0] ;  /* 0x0000b00001507983 */ /* 0x010f280000300a00 */
[----:B---3--:R-:W3:Y:S01]  /*55360*/  LDL.LU.64 R186, [R1+0xa8] ;  /* 0x0000a80001ba7983 */ /* 0x008ee20000300a00 */
[----:B------:R-:W-:Y:S01]  /*55370*/  VIADD R7, R6, 0x1ac ;  /* 0x000001ac06077836 */ /* 0x000fe20000000000 */
[----:B------:R-:W-:Y:S01]  /*55380*/  ISETP.LT.AND P4, PT, R0, R57, !P0 ;  /* 0x000000390000720c */ /* 0x000fe20004781270 */
[----:B------:R-:W-:Y:S01]  /*55390*/  VIADD R0, R6, 0x1ae ;  /* 0x000001ae06007836 */ /* 0x000fe20000000000 */
[----:B------:R-:W1:Y:S02]  /*553a0*/  LDC R57, c[0x0][0x22c] ;  /* 0x00008b00ff397b82 */ /* 0x000e640000000800 */
[----:B------:R-:W-:-:S02]  /*553b0*/  ISETP.LT.AND P1, PT, R7, R61, !P0 ;  /* 0x0000003d0700720c */ /* 0x000fc40004721270 */
[----:B------:R-:W-:Y:S01]  /*553c0*/  ISETP.LT.AND P2, PT, R0, R56, !P0 ;  /* 0x000000380000720c */ /* 0x000fe20004741270 */
[----:B------:R-:W-:-:S03]  /*553d0*/  VIADD R0, R6, 0x1af ;  /* 0x000001af06007836 */ /* 0x000fc60000000000 */
[----:B------:R-:W3:Y:S02]  /*553e0*/  LDC R56, c[0x0][0x22c] ;  /* 0x00008b00ff387b82 */ /* 0x000ee40000000800 */
[----:B------:R-:W-:Y:S01]  /*553f0*/  ISETP.LT.AND P3, PT, R0, R60, !P0 ;  /* 0x0000003c0000720c */ /* 0x000fe20004761270 */
[----:B------:R-:W-:-:S04]  /*55400*/  VIADD R0, R6, 0x1b0 ;  /* 0x000001b006007836 */ /* 0x000fc80000000000 */
        /* <DEDUP_REMOVED lines=8> */
[----:B-1----:R-:W3:Y:S01]  /*55490*/  LDL.LU.64 R74, [R1+0x98] ;  /* 0x00009800014a7983 */ /* 0x002ee20000300a00 */
[----:B------:R-:W-:Y:S02]  /*554a0*/  ISETP.LT.AND P4, PT, R60, R57, !P0 ;  /* 0x000000393c00720c */ /* 0x000fe40004781270 */
[----:B------:R-:W1:Y:S01]  /*554b0*/  LDC R0, c[0x0][0x22c] ;  /* 0x00008b00ff007b82 */ /* 0x000e620000000800 */
[----:B------:R1:W-:Y:S01]  /*554c0*/  @P2 STG.E desc[UR60][R66.64], R95 ;  /* 0x0000005f42002986 */ /* 0x0003e2000c10193c */
[----:B------:R-:W-:Y:S01]  /*554d0*/  ISETP.LT.AND P2, PT, R59, R58, !P0 ;  /* 0x0000003a3b00720c */ /* 0x000fe20004741270 */
[----:B------:R-:W-:-:S05]  /*554e0*/  VIADD R60, R6, 0x1b4 ;  /* 0x000001b4063c7836 */ /* 0x000fca0000000000 */
[----:B------:R-:W3:Y:S01]  /*554f0*/  LDC R57, c[0x0][0x22c] ;  /* 0x00008b00ff397b82 */ /* 0x000ee20000000800 */
[----:B-1----:R-:W3:Y:S04]  /*55500*/  LDL.LU.64 R66, [R1+0x90] ;  /* 0x0000900001427983 */ /* 0x002ee80000300a00 */
[----:B------:R1:W-:Y:S03]  /*55510*/  @P3 STG.E desc[UR60][R72.64], R115 ;  /* 0x0000007348003986 */ /* 0x0003e6000c10193c */
[----:B------:R-:W3:Y:S01]  /*55520*/  LDC R58, c[0x0][0x22c] ;  /* 0x00008b00ff3a7b82 */ /* 0x000ee20000000800 */
[----:B-1----:R-:W3:Y:S04]  /*55530*/  LDL.LU.64 R72, [R1+0x88] ;  /* 0x0000880001487983 */ /* 0x002ee80000300a00 */
[----:B--2---:R1:W-:Y:S04]  /*55540*/  @P1 STG.E desc[UR60][R184.64], R100 ;  /* 0x00000064b8001986 */ /* 0x0043e8000c10193c */
[----:B----4-:R-:W-:Y:S04]  /*55550*/  @P2 STG.E desc[UR60][R80.64], R116 ;  /* 0x0000007450002986 */ /* 0x010fe8000c10193c */
[----:B-1----:R-:W2:Y:S04]  /*55560*/  LDL.LU.64 R184, [R1+0x80] ;  /* 0x0000800001b87983 */ /* 0x002ea80000300a00 */
[----:B---3--:R1:W-:Y:S04]  /*55570*/  @P4 STG.E desc[UR60][R186.64], R101 ;  /* 0x00000065ba004986 */ /* 0x0083e8000c10193c */
[----:B------:R-:W3:Y:S04]  /*55580*/  LDL.LU.64 R82, [R1+0x78] ;  /* 0x0000780001527983 */ /* 0x000ee80000300a00 */
[----:B-1----:R-:W4:Y:S01]  /*55590*/  LDL.LU.64 R186, [R1+0x70] ;  /* 0x0000700001ba7983 */ /* 0x002f220000300a00 */
[----:B------:R-:W-:Y:S01]  /*555a0*/  VIADD R59, R6, 0x1b3 ;  /* 0x000001b3063b7836 */ /* 0x000fe20000000000 */
[----:B------:R-:W-:-:S02]  /*555b0*/  ISETP.LT.AND P3, PT, R60, R7, !P0 ;  /* 0x000000073c00720c */ /* 0x000fc40004761270 */
[----:B------:R-:W4:Y:S02]  /*555c0*/  LDL.LU.64 R80, [R1+0x68] ;  /* 0x0000680001507983 */ /* 0x000f240000300a00 */
[----:B------:R-:W-:Y:S01]  /*555d0*/  ISETP.LT.AND P1, PT, R59, R56, !P0 ;  /* 0x000000383b00720c */ /* 0x000fe20004721270 */
[----:B------:R-:W1:Y:S01]  /*555e0*/  LDC R60, c[0x0][0x22c] ;  /* 0x00008b00ff3c7b82 */ /* 0x000e620000000800 */
[----:B------:R-:W-:-:S07]  /*555f0*/  VIADD R7, R6, 0x1b5 ;  /* 0x000001b506077836 */ /* 0x000fce0000000000 */
[----:B------:R-:W1:Y:S08]  /*55600*/  LDC R56, c[0x0][0x22c] ;  /* 0x00008b00ff387b82 */ /* 0x000e700000000800 */
[----:B------:R-:W1:Y:S01]  /*55610*/  LDC R59, c[0x0][0x22c] ;  /* 0x00008b00ff3b7b82 */ /* 0x000e620000000800 */
[----:B------:R-:W-:Y:S01]  /*55620*/  ISETP.LT.AND P2, PT, R7, R0, !P0 ;  /* 0x000000000700720c */ /* 0x000fe20004741270 */
[C---:B------:R-:W-:Y:S01]  /*55630*/  VIADD R7, R6.reuse, 0x1b6 ;  /* 0x000001b606077836 */ /* 0x040fe20000000000 */
[----:B------:R-:W-:Y:S01]  /*55640*/  IADD3 R0, R6, 0x1b7, RZ ;  /* 0x000001b706007810 */ /* 0x000fe20007ffe0ff */
[----:B------:R1:W-:Y:S03]  /*55650*/  @P1 STG.E desc[UR60][R64.64], R117 ;  /* 0x0000007540001986 */ /* 0x0003e6000c10193c */
[----:B------:R-:W-:Y:S01]  /*55660*/  ISETP.LT.AND P1, PT, R7, R58, !P0 ;  /* 0x0000003a0700720c */ /* 0x000fe20004721270 */
[----:B------:R1:W-:Y:S01]  /*55670*/  @P3 STG.E desc[UR60][R74.64], R102 ;  /* 0x000000664a003986 */ /* 0x0003e2000c10193c */
[----:B------:R-:W-:Y:S01]  /*55680*/  ISETP.LT.AND P3, PT, R0, R57, !P0 ;  /* 0x000000390000720c */ /* 0x000fe20004761270 */
[C---:B------:R-:W-:Y:S01]  /*55690*/  VIADD R7, R6.reuse, 0x1b8 ;  /* 0x000001b806077836 */ /* 0x040fe20000000000 */
[----:B------:R-:W4:Y:S01]  /*556a0*/  LDC R57, c[0x0][0x22c] ;  /* 0x00008b00ff397b82 */ /* 0x000f220000000800 */
[----:B------:R-:W-:-:S02]  /*556b0*/  VIADD R0, R6, 0x1b9 ;  /* 0x000001b906007836 */ /* 0x000fc40000000000 */
[----:B------:R1:W-:Y:S02]  /*556c0*/  @P2 STG.E desc[UR60][R66.64], R118 ;  /* 0x0000007642002986 */ /* 0x0003e4000c10193c */
[----:B-1----:R-:W-:-:S03]  /*556d0*/  ISETP.LT.AND P2, PT, R7, R56, !P0 ;  /* 0x000000380700720c */ /* 0x002fc60004741270 */
[----:B------:R-:W1:Y:S01]  /*556e0*/  LDC R65, c[0x0][0x22c] ;  /* 0x00008b00ff417b82 */ /* 0x000e620000000800 */
[----:B------:R-:W4:Y:S01]  /*556f0*/  LDL.LU.64 R74, [R1+0x60] ;  /* 0x00006000014a7983 */ /* 0x000f220000300a00 */
[----:B------:R-:W-:-:S06]  /*55700*/  ISETP.LT.AND P4, PT, R0, R59, !P0 ;  /* 0x0000003b0000720c */ /* 0x000fcc0004781270 */
[----:B------:R-:W1:Y:S01]  /*55710*/  LDC R7, c[0x0][0x22c] ;  /* 0x00008b00ff077b82 */ /* 0x000e620000000800 */
[----:B------:R-:W4:Y:S04]  /*55720*/  LDL.LU.64 R66, [R1+0x58] ;  /* 0x0000580001427983 */ /* 0x000f280000300a00 */
[----:B------:R1:W-:Y:S01]  /*55730*/  @P1 STG.E desc[UR60][R72.64], R103 ;  /* 0x0000006748001986 */ /* 0x0003e2000c10193c */
[----:B------:R-:W-:Y:S02]  /*55740*/  VIADD R0, R6, 0x1ba ;  /* 0x000001ba06007836 */ /* 0x000fe40000000000 */
[----:B------:R-:W4:Y:S08]  /*55750*/  LDC R56, c[0x0][0x22c] ;  /* 0x00008b00ff387b82 */ /* 0x000f300000000800 */
[----:B------:R-:W4:Y:S01]  /*55760*/  LDC R59, c[0x0][0x22c] ;  /* 0x00008b00ff3b7b82 */ /* 0x000f220000000800 */
[----:B-1----:R-:W4:Y:S07]  /*55770*/  LDL.LU.64 R72, [R1+0x50] ;  /* 0x0000500001487983 */ /* 0x002f2e0000300a00 */
[----:B------:R-:W1:Y:S01]  /*55780*/  LDC R58, c[0x0][0x22c] ;  /* 0x00008b00ff3a7b82 */ /* 0x000e620000000800 */
[----:B--2---:R2:W-:Y:S04]  /*55790*/  @P3 STG.E desc[UR60][R184.64], R119 ;  /* 0x00000077b8003986 */ /* 0x0045e8000c10193c */
[----:B---3--:R-:W-:Y:S04]  /*557a0*/  @P2 STG.E desc[UR60][R82.64], R108 ;  /* 0x0000006c52002986 */ /* 0x008fe8000c10193c */
[----:B--2---:R-:W2:Y:S04]  /*557b0*/  LDL.LU.64 R184, [R1+0x48] ;  /* 0x0000480001b87983 */ /* 0x004ea80000300a00 */
[----:B----4-:R3:W-:Y:S04]  /*557c0*/  @P4 STG.E desc[UR60][R186.64], R120 ;  /* 0x00000078ba004986 */ /* 0x0107e8000c10193c */
[----:B---3--:R-:W3:Y:S01]  /*557d0*/  LDL.LU.64 R186, [R1+0x40] ;  /* 0x0000400001ba7983 */ /* 0x008ee20000300a00 */
[----:B------:R-:W-:Y:S01]  /*557e0*/  ISETP.LT.AND P1, PT, R0, R61, !P0 ;  /* 0x0000003d0000720c */ /* 0x000fe20004721270 */
[----:B------:R-:W-:Y:S01]  /*557f0*/  VIADD R0, R6, 0x1bb ;  /* 0x000001bb06007836 */ /* 0x000fe20000000000 */
[----:B------:R-:W4:Y:S01]  /*55800*/  LDC R61, c[0x0][0x22c] ;  /* 0x00008b00ff3d7b82 */ /* 0x000f220000000800 */
[----:B------:R-:W4:Y:S03]  /*55810*/  LDL.LU.64 R68, [R1+0x38] ;  /* 0x0000380001447983 */ /* 0x000f260000300a00 */
[----:B------:R-:W-:Y:S01]  /*55820*/  ISETP.LT.AND P3, PT, R0, R63, !P0 ;  /* 0x0000003f0000720c */ /* 0x000fe20004761270 */
[----:B------:R-:W-:Y:S01]  /*55830*/  VIADD R0, R6, 0x1bc ;  /* 0x000001bc06007836 */ /* 0x000fe20000000000 */
[----:B------:R-:W4:Y:S02]  /*55840*/  LDL.LU.64 R82, [R1+0x30] ;  /* 0x0000300001527983 */ /* 0x000f240000300a00 */
[----:B------:R-:W1:Y:S02]  /*55850*/  LDC R63, c[0x0][0x22c] ;  /* 0x00008b00ff3f7b82 */ /* 0x000e640000000800 */
[----:B------:R-:W-:Y:S01]  /*55860*/  ISETP.LT.AND P2, PT, R0, R57, !P0 ;  /* 0x000000390000720c */ /* 0x000fe20004741270 */
[----:B------:R-:W-:Y:S01]  /*55870*/  VIADD R0, R6, 0x1bd ;  /* 0x000001bd06007836 */ /* 0x000fe20000000000 */
[----:B------:R1:W-:Y:S04]  /*55880*/  @P1 STG.E desc[UR60][R80.64], R109 ;  /* 0x0000006d50001986 */ /* 0x0003e8000c10193c */
[----:B------:R-:W-:Y:S01]  /*55890*/  ISETP.LT.AND P1, PT, R0, R65, !P0 ;  /* 0x000000410000720c */ /* 0x000fe20004721270 */
[----:B------:R-:W-:Y:S01]  /*558a0*/  VIADD R0, R6, 0x1be ;  /* 0x000001be06007836 */ /* 0x000fe20000000000 */
[----:B------:R-:W3:Y:S04]  /*558b0*/  LDC R57, c[0x0][0x22c] ;  /* 0x00008b00ff397b82 */ /* 0x000ee80000000800 */
[----:B------:R-:W-:Y:S01]  /*558c0*/  ISETP.LT.AND P4, PT, R0, R7, !P0 ;  /* 0x000000070000720c */ /* 0x000fe20004781270 */
[C---:B------:R-:W-:Y:S01]  /*558d0*/  VIADD R7, R6.reuse, 0x1bf ;  /* 0x000001bf06077836 */ /* 0x040fe20000000000 */
[----:B-1----:R-:W4:Y:S04]  /*558e0*/  LDL.LU.64 R80, [R1+0x28] ;  /* 0x0000280001507983 */ /* 0x002f280000300a00 */
[----:B------:R1:W-:Y:S01]  /*558f0*/  @P3 STG.E desc[UR60][R74.64], R121 ;  /* 0x000000794a003986 */ /* 0x0003e2000c10193c */
[----:B------:R-:W4:Y:S03]  /*55900*/  LDC R65, c[0x0][0x22c] ;  /* 0x00008b00ff417b82 */ /* 0x000f260000000800 */
[----:B------:R1:W-:Y:S01]  /*55910*/  @P2 STG.E desc[UR60][R66.64], R110 ;  /* 0x0000006e42002986 */ /* 0x0003e2000c10193c */
[----:B------:R-:W-:Y:S01]  /*55920*/  ISETP.LT.AND P2, PT, R7, R56, !P0 ;  /* 0x000000380700720c */ /* 0x000fe20004741270 */
[----:B------:R-:W-:-:S03]  /*55930*/  VIADD R0, R6, 0x1c0 ;  /* 0x000001c006007836 */ /* 0x000fc60000000000 */
[----:B------:R-:W4:Y:S01]  /*55940*/  LDC R56, c[0x0][0x22c] ;  /* 0x00008b00ff387b82 */ /* 0x000f220000000800 */
[----:B-1----:R-:W4:Y:S04]  /*55950*/  LDL.LU.64 R74, [R1+0x20] ;  /* 0x00002000014a7983 */ /* 0x002f280000300a00 */
[----:B------:R-:W4:Y:S04]  /*55960*/  LDL.LU.64 R66, [R1+0x18] ;  /* 0x0000180001427983 */ /* 0x000f280000300a00 */
[----:B------:R1:W-:Y:S04]  /*55970*/  @P1 STG.E desc[UR60][R72.64], R122 ;  /* 0x0000007a48001986 */ /* 0x0003e8000c10193c */
[----:B-1----:R-:W4:Y:S04]  /*55980*/  LDL.LU.64 R72, [R1+0x10] ;  /* 0x0000100001487983 */ /* 0x002f280000300a00 */
[----:B--2---:R1:W-:Y:S04]  /*55990*/  @P4 STG.E desc[UR60][R184.64], R111 ;  /* 0x0000006fb8004986 */ /* 0x0043e8000c10193c */
[----:B-1----:R-:W2:Y:S04]  /*559a0*/  LDL.LU.64 R184, [R1+0x8] ;  /* 0x0000080001b87983 */ /* 0x002ea80000300a00 */
[----:B---3--:R1:W-:Y:S04]  /*559b0*/  @P2 STG.E desc[UR60][R186.64], R123 ;  /* 0x0000007bba002986 */ /* 0x0083e8000c10193c */
[----:B-1----:R-:W3:Y:S01]  /*559c0*/  LDL.LU.64 R186, [R1] ;  /* 0x0000000001ba7983 */ /* 0x002ee20000300a00 */
[----:B------:R-:W-:Y:S01]  /*559d0*/  ISETP.LT.AND P3, PT, R0, R59, !P0 ;  /* 0x0000003b0000720c */ /* 0x000fe20004761270 */
[----:B------:R-:W-:Y:S01]  /*559e0*/  VIADD R0, R6, 0x1c1 ;  /* 0x000001c106007836 */ /* 0x000fe20000000000 */
[----:B------:R-:W1:Y:S04]  /*559f0*/  LDC R59, c[0x0][0x22c] ;  /* 0x00008b00ff3b7b82 */ /* 0x000e680000000800 */
[----:B------:R-:W-:-:S04]  /*55a00*/  ISETP.LT.AND P1, PT, R0, R57, !P0 ;  /* 0x000000390000720c */ /* 0x000fc80004721270 */
[----:B------:R-:W1:Y:S01]  /*55a10*/  LDC R57, c[0x0][0x22c] ;  /* 0x00008b00ff397b82 */ /* 0x000e620000000800 */
[C---:B------:R-:W-:Y:S02]  /*55a20*/  VIADD R7, R6.reuse, 0x1c2 ;  /* 0x000001c206077836 */ /* 0x040fe40000000000 */
[C---:B------:R-:W-:Y:S01]  /*55a30*/  VIADD R0, R6.reuse, 0x1c3 ;  /* 0x000001c306007836 */ /* 0x040fe20000000000 */
[----:B----4-:R-:W-:Y:S02]  /*55a40*/  @P3 STG.E desc[UR60][R68.64], R152 ;  /* 0x0000009844003986 */ /* 0x010fe4000c10193c */
[----:B------:R-:W-:Y:S01]  /*55a50*/  ISETP.LT.AND P2, PT, R7, R58, !P0 ;  /* 0x0000003a0700720c */ /* 0x000fe20004741270 */
[----:B------:R-:W-:Y:S01]  /*55a60*/  VIADD R7, R6, 0x1c4 ;  /* 0x000001c406077836 */ /* 0x000fe20000000000 */
[----:B------:R-:W-:Y:S01]  /*55a70*/  ISETP.LT.AND P3, PT, R0, R61, !P0 ;  /* 0x0000003d0000720c */ /* 0x000fe20004761270 */
[----:B------:R-:W-:Y:S01]  /*55a80*/  VIADD R0, R6, 0x1c5 ;  /* 0x000001c506007836 */ /* 0x000fe20000000000 */
[----:B------:R-:W-:Y:S01]  /*55a90*/  @P1 STG.E desc[UR60][R82.64], R124 ;  /* 0x0000007c52001986 */ /* 0x000fe2000c10193c */
[----:B------:R-:W4:Y:S01]  /*55aa0*/  LDC R61, c[0x0][0x22c] ;  /* 0x00008b00ff3d7b82 */ /* 0x000f220000000800 */
[----:B------:R-:W-:-:S02]  /*55ab0*/  ISETP.LT.AND P1, PT, R7, R56, !P0 ;  /* 0x000000380700720c */ /* 0x000fc40004721270 */
[----:B------:R-:W-:Y:S01]  /*55ac0*/  ISETP.LT.AND P4, PT, R0, R63, !P0 ;  /* 0x0000003f0000720c */ /* 0x000fe20004781270 */
[----:B------:R-:W-:-:S04]  /*55ad0*/  VIADD R0, R6, 0x1c7 ;  /* 0x000001c706007836 */ /* 0x000fc80000000000 */
[----:B------:R-:W2:Y:S01]  /*55ae0*/  LDC R56, c[0x0][0x22c] ;  /* 0x00008b00ff387b82 */ /* 0x000ea20000000800 */
[----:B------:R-:W-:Y:S01]  /*55af0*/  VIADD R7, R6, 0x1c6 ;  /* 0x000001c606077836 */ /* 0x000fe20000000000 */
[----:B------:R-:W-:Y:S04]  /*55b00*/  @P2 STG.E desc[UR60][R80.64], R153 ;  /* 0x0000009950002986 */ /* 0x000fe8000c10193c */
[----:B------:R-:W-:Y:S01]  /*55b10*/  @P3 STG.E desc[UR60][R74.64], R125 ;  /* 0x0000007d4a003986 */ /* 0x000fe2000c10193c */
[----:B-1----:R-:W-:Y:S01]  /*55b20*/  ISETP.LT.AND P3, PT, R0, R57, !P0 ;  /* 0x000000390000720c */ /* 0x002fe20004761270 */
[----:B------:R-:W1:Y:S01]  /*55b30*/  LDC R58, c[0x0][0x22c] ;  /* 0x00008b00ff3a7b82 */ /* 0x000e620000000800 */
[----:B------:R-:W-:Y:S01]  /*55b40*/  ISETP.LT.AND P2, PT, R7, R60, !P0 ;  /* 0x0000003c0700720c */ /* 0x000fe20004741270 */
[----:B------:R-:W-:-:S06]  /*55b50*/  VIADD R0, R6, 0x1c8 ;  /* 0x000001c806007836 */ /* 0x000fcc0000000000 */
[----:B------:R-:W1:Y:S01]  /*55b60*/  LDC R57, c[0x0][0x22c] ;  /* 0x00008b00ff397b82 */ /* 0x000e620000000800 */
[----:B------:R-:W-:Y:S01]  /*55b70*/  @P1 STG.E desc[UR60][R66.64], R154 ;  /* 0x0000009a42001986 */ /* 0x000fe2000c10193c */
[----:B------:R-:W-:Y:S01]  /*55b80*/  ISETP.LT.AND P1, PT, R0, R59, !P0 ;  /* 0x0000003b0000720c */ /* 0x000fe20004721270 */
[----:B------:R-:W-:-:S05]  /*55b90*/  VIADD R7, R6, 0x1c9 ;  /* 0x000001c906077836 */ /* 0x000fca0000000000 */
[----:B------:R-:W1:Y:S01]  /*55ba0*/  LDC R63, c[0x0][0x22c] ;  /* 0x00008b00ff3f7b82 */ /* 0x000e620000000800 */
[C---:B------:R-:W-:Y:S01]  /*55bb0*/  VIADD R0, R6.reuse, 0x1ca ;  /* 0x000001ca06007836 */ /* 0x040fe20000000000 */
[----:B------:R-:W-:Y:S06]  /*55bc0*/  @P4 STG.E desc[UR60][R72.64], R126 ;  /* 0x0000007e48004986 */ /* 0x000fec000c10193c */
[----:B------:R-:W1:Y:S08]  /*55bd0*/  LDC R59, c[0x0][0x22c] ;  /* 0x00008b00ff3b7b82 */ /* 0x000e700000000800 */
[----:B------:R-:W1:Y:S01]  /*55be0*/  LDC R60, c[0x0][0x22c] ;  /* 0x00008b00ff3c7b82 */ /* 0x000e620000000800 */
[----:B--2---:R-:W-:Y:S01]  /*55bf0*/  @P2 STG.E desc[UR60][R184.64], R155 ;  /* 0x0000009bb8002986 */ /* 0x004fe2000c10193c */
[----:B------:R-:W-:Y:S01]  /*55c00*/  ISETP.LT.AND P2, PT, R7, R56, !P0 ;  /* 0x000000380700720c */ /* 0x000fe20004741270 */
[----:B------:R-:W-:-:S05]  /*55c10*/  VIADD R7, R6, 0x1cb ;  /* 0x000001cb06077836 */ /* 0x000fca0000000000 */
[----:B------:R-:W2:Y:S01]  /*55c20*/  LDC R56, c[0x0][0x22c] ;  /* 0x00008b00ff387b82 */ /* 0x000ea20000000800 */
[----:B---3--:R-:W-:Y:S01]  /*55c30*/  @P3 STG.E desc[UR60][R186.64], R127 ;  /* 0x0000007fba003986 */ /* 0x008fe2000c10193c */
[----:B----4-:R-:W-:-:S06]  /*55c40*/  ISETP.LT.AND P3, PT, R0, R61, !P0 ;  /* 0x0000003d0000720c */ /* 0x010fcc0004761270 */
[----:B------:R-:W3:Y:S01]  /*55c50*/  LDC R61, c[0x0][0x22c] ;  /* 0x00008b00ff3d7b82 */ /* 0x000ee20000000800 */
[----:B------:R-:W-:Y:S01]  /*55c60*/  VIADD R0, R6, 0x1cc ;  /* 0x000001cc06007836 */ /* 0x000fe20000000000 */
[----:B------:R-:W-:Y:S01]  /*55c70*/  @P1 STG.E desc[UR60][R250.64], R156 ;  /* 0x0000009cfa001986 */ /* 0x000fe2000c10193c */
[----:B-1----:R-:W-:-:S03]  /*55c80*/  ISETP.LT.AND P1, PT, R7, R58, !P0 ;  /* 0x0000003a0700720c */ /* 0x002fc60004721270 */
[----:B------:R-:W-:Y:S01]  /*55c90*/  ISETP.LT.AND P4, PT, R0, R57, !P0 ;  /* 0x000000390000720c */ /* 0x000fe20004781270 */
[----:B------:R-:W-:Y:S01]  /*55ca0*/  VIADD R0, R6, 0x1cd ;  /* 0x000001cd06007836 */ /* 0x000fe20000000000 */
[----:B------:R-:W1:Y:S01]  /*55cb0*/  LDC R7, c[0x0][0x22c] ;  /* 0x00008b00ff077b82 */ /* 0x000e620000000800 */
[----:B------:R-:W-:Y:S03]  /*55cc0*/  @P2 STG.E desc[UR60][R248.64], R128 ;  /* 0x00000080f8002986 */ /* 0x000fe6000c10193c */
[----:B------:R-:W-:Y:S01]  /*55cd0*/  ISETP.LT.AND P2, PT, R0, R63, !P0 ;  /* 0x0000003f0000720c */ /* 0x000fe20004741270 */
[----:B------:R-:W-:Y:S01]  /*55ce0*/  VIADD R0, R6, 0x1ce ;  /* 0x000001ce06007836 */ /* 0x000fe20000000000 */
[----:B------:R-:W-:Y:S02]  /*55cf0*/  @P3 STG.E desc[UR60][R246.64], R157 ;  /* 0x0000009df6003986 */ /* 0x000fe4000c10193c */
[----:B------:R-:W4:Y:S02]  /*55d00*/  LDC R57, c[0x0][0x22c] ;  /* 0x00008b00ff397b82 */ /* 0x000f240000000800 */
[----:B------:R-:W-:-:S02]  /*55d10*/  ISETP.LT.AND P3, PT, R0, R59, !P0 ;  /* 0x0000003b0000720c */ /* 0x000fc40004761270 */
[----:B------:R-:W-:Y:S01]  /*55d20*/  IADD3 R0, R6, 0x1cf, RZ ;  /* 0x000001cf06007810 */ /* 0x000fe20007ffe0ff */
[----:B------:R-:W-:Y:S03]  /*55d30*/  @P1 STG.E desc[UR60][R244.64], R129 ;  /* 0x00000081f4001986 */ /* 0x000fe6000c10193c */
[----:B---3--:R-:W-:Y:S01]  /*55d40*/  ISETP.LT.AND P1, PT, R0, R61, !P0 ;  /* 0x0000003d0000720c */ /* 0x008fe20004721270 */
[----:B------:R-:W-:Y:S01]  /*55d50*/  VIADD R0, R6, 0x1d0 ;  /* 0x000001d006007836 */ /* 0x000fe20000000000 */
[----:B------:R-:W-:Y:S01]  /*55d60*/  @P4 STG.E desc[UR60][R242.64], R158 ;  /* 0x0000009ef2004986 */ /* 0x000fe2000c10193c */
[----:B------:R-:W3:Y:S03]  /*55d70*/  LDC R59, c[0x0][0x22c] ;  /* 0x00008b00ff3b7b82 */ /* 0x000ee60000000800 */
[----:B------:R-:W-:Y:S01]  /*55d80*/  @P2 STG.E desc[UR60][R240.64], R130 ;  /* 0x00000082f0002986 */ /* 0x000fe2000c10193c */
[----:B------:R-:W-:Y:S01]  /*55d90*/  ISETP.LT.AND P2, PT, R0, R65, !P0 ;  /* 0x000000410000720c */ /* 0x000fe20004741270 */
[----:B------:R-:W-:-:S03]  /*55da0*/  VIADD R0, R6, 0x1d1 ;  /* 0x000001d106007836 */ /* 0x000fc60000000000 */
[----:B------:R-:W3:Y:S02]  /*55db0*/  LDC R58, c[0x0][0x22c] ;  /* 0x00008b00ff3a7b82 */ /* 0x000ee40000000800 */
[----:B-1----:R-:W-:Y:S01]  /*55dc0*/  ISETP.LT.AND P4, PT, R0, R7, !P0 ;  /* 0x000000070000720c */ /* 0x002fe20004781270 */
[----:B------:R-:W-:-:S05]  /*55dd0*/  VIADD R0, R6, 0x1d3 ;  /* 0x000001d306007836 */ /* 0x000fca0000000000 */
[----:B------:R-:W1:Y:S01]  /*55de0*/  LDC R61, c[0x0][0x22c] ;  /* 0x00008b00ff3d7b82 */ /* 0x000e620000000800 */
[----:B------:R-:W-:Y:S01]  /*55df0*/  VIADD R7, R6, 0x1d2 ;  /* 0x000001d206077836 */ /* 0x000fe20000000000 */
[----:B------:R-:W-:Y:S01]  /*55e00*/  @P3 STG.E desc[UR60][R238.64], R159 ;  /* 0x0000009fee003986 */ /* 0x000fe2000c10193c */
[----:B----4-:R-:W-:-:S03]  /*55e10*/  ISETP.LT.AND P3, PT, R0, R57, !P0 ;  /* 0x000000390000720c */ /* 0x010fc60004761270 */
[----:B------:R-:W-:Y:S02]  /*55e20*/  @P1 STG.E desc[UR60][R236.64], R131 ;  /* 0x00000083ec001986 */ /* 0x000fe4000c10193c */
[----:B------:R-:W4:Y:S01]  /*55e30*/  LDC R57, c[0x0][0x22c] ;  /* 0x00008b00ff397b82 */ /* 0x000f220000000800 */
[----:B--2---:R-:W-:Y:S01]  /*55e40*/  ISETP.LT.AND P1, PT, R7, R56, !P0 ;  /* 0x000000380700720c */ /* 0x004fe20004721270 */
[----:B------:R-:W-:-:S06]  /*55e50*/  VIADD R0, R6, 0x1d4 ;  /* 0x000001d406007836 */ /* 0x000fcc0000000000 */
[----:B------:R-:W2:Y:S01]  /*55e60*/  LDC R56, c[0x0][0x22c] ;  /* 0x00008b00ff387b82 */ /* 0x000ea20000000800 */
[----:B------:R-:W-:Y:S01]  /*55e70*/  @P2 STG.E desc[UR60][R234.64], R160 ;  /* 0x000000a0ea002986 */ /* 0x000fe2000c10193c */
[----:B---3--:R-:W-:Y:S01]  /*55e80*/  ISETP.LT.AND P2, PT, R0, R59, !P0 ;  /* 0x0000003b0000720c */ /* 0x008fe20004741270 */
[----:B------:R-:W-:-:S05]  /*55e90*/  VIADD R7, R6, 0x1d5 ;  /* 0x000001d506077836 */ /* 0x000fca0000000000 */
[----:B------:R-:W3:Y:S01]  /*55ea0*/  LDC R63, c[0x0][0x22c] ;  /* 0x00008b00ff3f7b82 */ /* 0x000ee20000000800 */
[----:B------:R-:W-:Y:S01]  /*55eb0*/  VIADD R0, R6, 0x1d6 ;  /* 0x000001d606007836 */ /* 0x000fe20000000000 */
[----:B------:R-:W-:Y:S06]  /*55ec0*/  @P4 STG.E desc[UR60][R232.64], R132 ;  /* 0x00000084e8004986 */ /* 0x000fec000c10193c */
[----:B------:R-:W3:Y:S01]  /*55ed0*/  LDC R59, c[0x0][0x22c] ;  /* 0x00008b00ff3b7b82 */ /* 0x000ee20000000800 */
[----:B------:R-:W-:Y:S01]  /*55ee0*/  @P1 STG.E desc[UR60][R230.64], R161 ;  /* 0x000000a1e6001986 */ /* 0x000fe2000c10193c */
[----:B------:R-:W-:-:S03]  /*55ef0*/  ISETP.LT.AND P1, PT, R7, R58, !P0 ;  /* 0x0000003a0700720c */ /* 0x000fc60004721270 */
[----:B------:R-:W-:Y:S01]  /*55f00*/  @P3 STG.E desc[UR60][R228.64], R133 ;  /* 0x00000085e4003986 */ /* 0x000fe2000c10193c */
[----:B-1----:R-:W-:Y:S01]  /*55f10*/  ISETP.LT.AND P3, PT, R0, R61, !P0 ;  /* 0x0000003d0000720c */ /* 0x002fe20004761270 */
[C---:B------:R-:W-:Y:S01]  /*55f20*/  VIADD R0, R6.reuse, 0x1d8 ;  /* 0x000001d806007836 */ /* 0x040fe20000000000 */
[----:B------:R-:W1:Y:S01]  /*55f30*/  LDC R61, c[0x0][0x22c] ;  /* 0x00008b00ff3d7b82 */ /* 0x000e620000000800 */
[----:B------:R-:W-:-:S03]  /*55f40*/  VIADD R7, R6, 0x1d7 ;  /* 0x000001d706077836 */ /* 0x000fc60000000000 */
[----:B----4-:R-:W-:Y:S01]  /*55f50*/  ISETP.LT.AND P4, PT, R0, R57, !P0 ;  /* 0x000000390000720c */ /* 0x010fe20004781270 */
[----:B------:R-:W-:-:S03]  /*55f60*/  VIADD R0, R6, 0x1d9 ;  /* 0x000001d906007836 */ /* 0x000fc60000000000 */
[----:B------:R-:W4:Y:S01]  /*55f70*/  LDC R65, c[0x0][0x22c] ;  /* 0x00008b00ff417b82 */ /* 0x000f220000000800 */
[----:B------:R-:W-:Y:S01]  /*55f80*/  @P2 STG.E desc[UR60][R226.64], R162 ;  /* 0x000000a2e2002986 */ /* 0x000fe2000c10193c */
[----:B--2---:R-:W-:-:S03]  /*55f90*/  ISETP.LT.AND P2, PT, R7, R56, !P0 ;  /* 0x000000380700720c */ /* 0x004fc60004741270 */
[----:B------:R-:W-:Y:S01]  /*55fa0*/  @P1 STG.E desc[UR60][R224.64], R134 ;  /* 0x00000086e0001986 */ /* 0x000fe2000c10193c */
[----:B---3--:R-:W-:Y:S01]  /*55fb0*/  ISETP.LT.AND P1, PT, R0, R63, !P0 ;  /* 0x0000003f0000720c */ /* 0x008fe20004721270 */
[----:B------:R-:W-:Y:S01]  /*55fc0*/  VIADD R0, R6, 0x1da ;  /* 0x000001da06007836 */ /* 0x000fe20000000000 */
[----:B------:R-:W2:Y:S01]  /*55fd0*/  LDC R7, c[0x0][0x22c] ;  /* 0x00008b00ff077b82 */ /* 0x000ea20000000800 */
[----:B------:R-:W-:Y:S03]  /*55fe0*/  @P3 STG.E desc[UR60][R222.64], R163 ;  /* 0x000000a3de003986 */ /* 0x000fe6000c10193c */
[----:B------:R-:W-:Y:S01]  /*55ff0*/  ISETP.LT.AND P3, PT, R0, R59, !P0 ;  /* 0x0000003b0000720c */ /* 0x000fe20004761270 */
[----:B------:R-:W-:-:S03]  /*56000*/  VIADD R0, R6, 0x1db ;  /* 0x000001db06007836 */ /* 0x000fc60000000000 */
[----:B------:R-:W3:Y:S01]  /*56010*/  LDC R56, c[0x0][0x22c] ;  /* 0x00008b00ff387b82 */ /* 0x000ee20000000800 */
[----:B------:R-:W-:Y:S01]  /*56020*/  @P2 STG.E desc[UR60][R220.64], R135 ;  /* 0x00000087dc002986 */ /* 0x000fe2000c10193c */
[----:B-1----:R-:W-:Y:S01]  /*56030*/  ISETP.LT.AND P2, PT, R0, R61, !P0 ;  /* 0x0000003d0000720c */ /* 0x002fe20004741270 */
[----:B------:R-:W-:-:S05]  /*56040*/  VIADD R0, R6, 0x1dc ;  /* 0x000001dc06007836 */ /* 0x000fca0000000000 */
[----:B------:R-:W1:Y:S01]  /*56050*/  LDC R57, c[0x0][0x22c] ;  /* 0x00008b00ff397b82 */ /* 0x000e620000000800 */
[----:B------:R-:W-:Y:S04]  /*56060*/  @P4 STG.E desc[UR60][R218.64], R164 ;  /* 0x000000a4da004986 */ /* 0x000fe8000c10193c */
[----:B------:R-:W-:Y:S01]  /*56070*/  @P1 STG.E desc[UR60][R216.64], R136 ;  /* 0x00000088d8001986 */ /* 0x000fe2000c10193c */
[----:B----4-:R-:W-:Y:S02]  /*56080*/  ISETP.LT.AND P1, PT, R0, R65, !P0 ;  /* 0x000000410000720c */ /* 0x010fe40004721270 */
[----:B------:R-:W4:Y:S01]  /*56090*/  LDC R59, c[0x0][0x22c] ;  /* 0x00008b00ff3b7b82 */ /* 0x000f220000000800 */
[----:B------:R-:W-:Y:S01]  /*560a0*/  VIADD R0, R6, 0x1dd ;  /* 0x000001dd06007836 */ /* 0x000fe20000000000 */
[----:B------:R-:W-:Y:S04]  /*560b0*/  @P3 STG.E desc[UR60][R214.64], R165 ;  /* 0x000000a5d6003986 */ /* 0x000fe8000c10193c */
[----:B--2---:R-:W-:Y:S01]  /*560c0*/  ISETP.LT.AND P4, PT, R0, R7, !P0 ;  /* 0x000000070000720c */ /* 0x004fe20004781270 */
[C---:B------:R-:W-:Y:S01]  /*560d0*/  VIADD R7, R6.reuse, 0x1de ;  /* 0x000001de06077836 */ /* 0x040fe20000000000 */
[----:B------:R-:W2:Y:S01]  /*560e0*/  LDC R58, c[0x0][0x22c] ;  /* 0x00008b00ff3a7b82 */ /* 0x000ea20000000800 */
[----:B------:R-:W-:Y:S01]  /*560f0*/  @P2 STG.E desc[UR60][R212.64], R137 ;  /* 0x00000089d4002986 */ /* 0x000fe2000c10193c */
[----:B------:R-:W-:-:S06]  /*56100*/  VIADD R0, R6, 0x1df ;  /* 0x000001df06007836 */ /* 0x000fcc0000000000 */
[----:B------:R-:W2:Y:S01]  /*56110*/  LDC R61, c[0x0][0x22c] ;  /* 0x00008b00ff3d7b82 */ /* 0x000ea20000000800 */
[----:B---3--:R-:W-:Y:S02]  /*56120*/  ISETP.LT.AND P2, PT, R7, R56, !P0 ;  /* 0x000000380700720c */ /* 0x008fe40004741270 */
[----:B-1----:R-:W-:-:S05]  /*56130*/  ISETP.LT.AND P3, PT, R0, R57, !P0 ;  /* 0x000000390000720c */ /* 0x002fca0004761270 */
[----:B------:R-:W1:Y:S01]  /*56140*/  LDC R56, c[0x0][0x22c] ;  /* 0x00008b00ff387b82 */ /* 0x000e620000000800 */
[----:B------:R-:W-:-:S07]  /*56150*/  VIADD R0, R6, 0x1e0 ;  /* 0x000001e006007836 */ /* 0x000fce0000000000 */
[----:B------:R-:W3:Y:S01]  /*56160*/  LDC R63, c[0x0][0x22c] ;  /* 0x00008b00ff3f7b82 */ /* 0x000ee20000000800 */
[----:B------:R-:W-:Y:S01]  /*56170*/  @P1 STG.E desc[UR60][R210.64], R166 ;  /* 0x000000a6d2001986 */ /* 0x000fe2000c10193c */
[----:B----4-:R-:W-:Y:S01]  /*56180*/  ISETP.LT.AND P1, PT, R0, R59, !P0 ;  /* 0x0000003b0000720c */ /* 0x010fe20004721270 */
[----:B------:R-:W-:-:S05]  /*56190*/  VIADD R7, R6, 0x1e1 ;  /* 0x000001e106077836 */ /* 0x000fca0000000000 */
[----:B------:R-:W4:Y:S01]  /*561a0*/  LDC R57, c[0x0][0x22c] ;  /* 0x00008b00ff397b82 */ /* 0x000f220000000800 */
[C---:B------:R-:W-:Y:S01]  /*561b0*/  VIADD R0, R6.reuse, 0x1e2 ;  /* 0x000001e206007836 */ /* 0x040fe20000000000 */
[----:B------:R-:W-:Y:S04]  /*561c0*/  @P4 STG.E desc[UR60][R208.64], R138 ;  /* 0x0000008ad0004986 */ /* 0x000fe8000c10193c */
[----:B------:R-:W-:Y:S01]  /*561d0*/  @P2 STG.E desc[UR60][R206.64], R167 ;  /* 0x000000a7ce002986 */ /* 0x000fe2000c10193c */
[----:B--2---:R-:W-:Y:S01]  /*561e0*/  ISETP.LT.AND P2, PT, R7, R58, !P0 ;  /* 0x0000003a0700720c */ /* 0x004fe20004741270 */
[----:B------:R-:W-:Y:S01]  /*561f0*/  VIADD R7, R6, 0x1e3 ;  /* 0x000001e306077836 */ /* 0x000fe20000000000 */
[----:B------:R-:W2:Y:S01]  /*56200*/  LDC R59, c[0x0][0x22c] ;  /* 0x00008b00ff3b7b82 */ /* 0x000ea20000000800 */
[----:B------:R-:W-:Y:S01]  /*56210*/  @P3 STG.E desc[UR60][R204.64], R139 ;  /* 0x0000008bcc003986 */ /* 0x000fe2000c10193c */
[----:B------:R-:W-:Y:S01]  /*56220*/  ISETP.LT.AND P3, PT, R0, R61, !P0 ;  /* 0x0000003d0000720c */ /* 0x000fe20004761270 */
[----:B------:R-:W-:-:S02]  /*56230*/  VIADD R0, R6, 0x1e4 ;  /* 0x000001e406007836 */ /* 0x000fc40000000000 */
[----:B------:R-:W-:Y:S01]  /*56240*/  @P1 STG.E desc[UR60][R202.64], R172 ;  /* 0x000000acca001986 */ /* 0x000fe2000c10193c */
[----:B-1----:R-:W-:Y:S02]  /*56250*/  ISETP.LT.AND P1, PT, R7, R56, !P0 ;  /* 0x000000380700720c */ /* 0x002fe40004721270 */
[----:B------:R-:W1:Y:S01]  /*56260*/  LDC R56, c[0x0][0x22c] ;  /* 0x00008b00ff387b82 */ /* 0x000e620000000800 */
[----:B---3--:R-:W-:Y:S01]  /*56270*/  ISETP.LT.AND P4, PT, R0, R63, !P0 ;  /* 0x0000003f0000720c */ /* 0x008fe20004781270 */
[C---:B------:R-:W-:Y:S01]  /*56280*/  VIADD R0, R6.reuse, 0x1e6 ;  /* 0x000001e606007836 */ /* 0x040fe20000000000 */
[----:B------:R-:W-:Y:S01]  /*56290*/  @P2 STG.E desc[UR60][R200.64], R140 ;  /* 0x0000008cc8002986 */ /* 0x000fe2000c10193c */
[----:B------:R-:W-:-:S04]  /*562a0*/  VIADD R7, R6, 0x1e5 ;  /* 0x000001e506077836 */ /* 0x000fc80000000000 */
[----:B------:R-:W3:Y:S01]  /*562b0*/  LDC R61, c[0x0][0x22c] ;  /* 0x00008b00ff3d7b82 */ /* 0x000ee20000000800 */
[----:B------:R-:W-:Y:S01]  /*562c0*/  @P3 STG.E desc[UR60][R198.64], R173 ;  /* 0x000000adc6003986 */ /* 0x000fe2000c10193c */
[----:B----4-:R-:W-:Y:S02]  /*562d0*/  ISETP.LT.AND P3, PT, R0, R57, !P0 ;  /* 0x000000390000720c */ /* 0x010fe40004761270 */
[----:B------:R-:W-:-:S04]  /*562e0*/  ISETP.LT.AND P2, PT, R7, R60, !P0 ;  /* 0x0000003c0700720c */ /* 0x000fc80004741270 */
[----:B------:R-:W4:Y:S01]  /*562f0*/  LDC R57, c[0x0][0x22c] ;  /* 0x00008b00ff397b82 */ /* 0x000f220000000800 */
[----:B------:R-:W-:-:S07]  /*56300*/  IADD3 R0, R6, 0x1e7, RZ ;  /* 0x000001e706007810 */ /* 0x000fce0007ffe0ff */
[----:B------:R-:W4:Y:S01]  /*56310*/  LDC R58, c[0x0][0x22c] ;  /* 0x00008b00ff3a7b82 */ /* 0x000f220000000800 */
[----:B------:R-:W-:Y:S01]  /*56320*/  @P1 STG.E desc[UR60][R196.64], R141 ;  /* 0x0000008dc4001986 */ /* 0x000fe2000c10193c */
[----:B--2---:R-:W-:Y:S01]  /*56330*/  ISETP.LT.AND P1, PT, R0, R59, !P0 ;  /* 0x0000003b0000720c */ /* 0x004fe20004721270 */
[----:B------:R-:W-:-:S05]  /*56340*/  VIADD R7, R6, 0x1e8 ;  /* 0x000001e806077836 */ /* 0x000fca0000000000 */
[----:B------:R-:W2:Y:S01]  /*56350*/  LDC R63, c[0x0][0x22c] ;  /* 0x00008b00ff3f7b82 */ /* 0x000ea20000000800 */
[----:B------:R-:W-:Y:S01]  /*56360*/  @P4 STG.E desc[UR60][R194.64], R174 ;  /* 0x000000aec2004986 */ /* 0x000fe2000c10193c */
[----:B------:R-:W-:-:S03]  /*56370*/  VIADD R0, R6, 0x1e9 ;  /* 0x000001e906007836 */ /* 0x000fc60000000000 */
[----:B------:R-:W-:Y:S03]  /*56380*/  @P2 STG.E desc[UR60][R192.64], R142 ;  /* 0x0000008ec0002986 */ /* 0x000fe6000c10193c */
[----:B------:R-:W2:Y:S01]  /*56390*/  LDC R59, c[0x0][0x22c] ;  /* 0x00008b00ff3b7b82 */ /* 0x000ea20000000800 */
[----:B------:R2:W-:Y:S01]  /*563a0*/  @P3 STG.E desc[UR60][R54.64], R175 ;  /* 0x000000af36003986 */ /* 0x0005e2000c10193c */
[----:B-1----:R-:W-:Y:S02]  /*563b0*/  ISETP.LT.AND P3, PT, R7, R56, !P0 ;  /* 0x000000380700720c */ /* 0x002fe40004761270 */
[----:B---3--:R-:W-:Y:S01]  /*563c0*/  ISETP.LT.AND P2, PT, R0, R61, !P0 ;  /* 0x0000003d0000720c */ /* 0x008fe20004741270 */
[----:B------:R-:W-:-:S03]  /*563d0*/  VIADD R0, R6, 0x1eb ;  /* 0x000001eb06007836 */ /* 0x000fc60000000000 */
[----:B------:R-:W1:Y:S01]  /*563e0*/  LDC R56, c[0x0][0x22c] ;  /* 0x00008b00ff387b82 */ /* 0x000e620000000800 */
[----:B------:R-:W-:Y:S01]  /*563f0*/  VIADD R7, R6, 0x1ea ;  /* 0x000001ea06077836 */ /* 0x000fe20000000000 */
[----:B------:R-:W-:Y:S01]  /*56400*/  @P1 STG.E desc[UR60][R50.64], R143 ;  /* 0x0000008f32001986 */ /* 0x000fe2000c10193c */
[----:B----4-:R-:W-:-:S05]  /*56410*/  ISETP.LT.AND P4, PT, R0, R57, !P0 ;  /* 0x000000390000720c */ /* 0x010fca0004781270 */
[----:B------:R-:W3:Y:S01]  /*56420*/  LDC R61, c[0x0][0x22c] ;  /* 0x00008b00ff3d7b82 */ /* 0x000ee20000000800 */
[----:B------:R-:W-:Y:S01]  /*56430*/  ISETP.LT.AND P1, PT, R7, R58, !P0 ;  /* 0x0000003a0700720c */ /* 0x000fe20004721270 */
[----:B------:R-:W-:Y:S01]  /*56440*/  VIADD R0, R6, 0x1ec ;  /* 0x000001ec06007836 */ /* 0x000fe20000000000 */
[----:B------:R-:W-:Y:S05]  /*56450*/  @P3 STG.E desc[UR60][R40.64], R176 ;  /* 0x000000b028003986 */ /* 0x000fea000c10193c */
[----:B------:R-:W4:Y:S01]  /*56460*/  LDC R58, c[0x0][0x22c] ;  /* 0x00008b00ff3a7b82 */ /* 0x000f220000000800 */
[----:B--2---:R-:W-:Y:S01]  /*56470*/  ISETP.LT.AND P3, PT, R0, R63, !P0 ;  /* 0x0000003f0000720c */ /* 0x004fe20004761270 */
[----:B------:R-:W-:-:S06]  /*56480*/  VIADD R0, R6, 0x1ed ;  /* 0x000001ed06007836 */ /* 0x000fcc0000000000 */
[----:B------:R-:W2:Y:S01]  /*56490*/  LDC R55, c[0x0][0x22c] ;  /* 0x00008b00ff377b82 */ /* 0x000ea20000000800 */
[----:B------:R2:W-:Y:S01]  /*564a0*/  @P2 STG.E desc[UR60][R34.64], R144 ;  /* 0x0000009022002986 */ /* 0x0005e2000c10193c */
[----:B------:R-:W-:Y:S01]  /*564b0*/  ISETP.LT.AND P2, PT, R0, R59, !P0 ;  /* 0x0000003b0000720c */ /* 0x000fe20004741270 */
[----:B------:R-:W-:-:S05]  /*564c0*/  VIADD R7, R6, 0x1ee ;  /* 0x000001ee06077836 */ /* 0x000fca0000000000 */
[----:B------:R-:W2:Y:S01]  /*564d0*/  LDC R57, c[0x0][0x22c] ;  /* 0x00008b00ff397b82 */ /* 0x000ea20000000800 */
[C---:B------:R-:W-:Y:S01]  /*564e0*/  VIADD R0, R6.reuse, 0x1ef ;  /* 0x000001ef06007836 */ /* 0x040fe20000000000 */
[----:B------:R-:W-:Y:S01]  /*564f0*/  @P1 STG.E desc[UR60][R48.64], R177 ;  /* 0x000000b130001986 */ /* 0x000fe2000c10193c */
[----:B-1----:R-:W-:Y:S01]  /*56500*/  ISETP.LT.AND P1, PT, R7, R56, !P0 ;  /* 0x000000380700720c */ /* 0x002fe20004721270 */
[----:B------:R-:W-:Y:S02]  /*56510*/  VIADD R7, R6, 0x1f0 ;  /* 0x000001f006077836 */ /* 0x000fe40000000000 */
[----:B------:R-:W-:Y:S01]  /*56520*/  @P4 STG.E desc[UR60][R46.64], R145 ;  /* 0x000000912e004986 */ /* 0x000fe2000c10193c */
[----:B---3--:R-:W-:Y:S01]  /*56530*/  ISETP.LT.AND P4, PT, R0, R61, !P0 ;  /* 0x0000003d0000720c */ /* 0x008fe20004781270 */
[----:B------:R-:W-:Y:S02]  /*56540*/  VIADD R0, R6, 0x1f1 ;  /* 0x000001f106007836 */ /* 0x000fe40000000000 */
[----:B------:R-:W-:Y:S01]  /*56550*/  @P3 STG.E desc[UR60][R44.64], R178 ;  /* 0x000000b22c003986 */ /* 0x000fe2000c10193c */
[----:B----4-:R-:W-:-:S03]  /*56560*/  ISETP.LT.AND P3, PT, R7, R58, !P0 ;  /* 0x0000003a0700720c */ /* 0x010fc60004761270 */
[----:B------:R-:W-:Y:S01]  /*56570*/  @P2 STG.E desc[UR60][R42.64], R146 ;  /* 0x000000922a002986 */ /* 0x000fe2000c10193c */
[----:B--2---:R-:W-:Y:S01]  /*56580*/  ISETP.LT.AND P2, PT, R0, R55, !P0 ;  /* 0x000000370000720c */ /* 0x004fe20004741270 */
[C---:B------:R-:W-:Y:S02]  /*56590*/  VIADD R0, R6.reuse, 0x1f2 ;  /* 0x000001f206007836 */ /* 0x040fe40000000000 */
[----:B------:R-:W-:Y:S01]  /*565a0*/  @P1 STG.E desc[UR60][R38.64], R179 ;  /* 0x000000b326001986 */ /* 0x000fe2000c10193c */
[----:B------:R-:W-:-:S03]  /*565b0*/  VIADD R7, R6, 0x1f5 ;  /* 0x000001f506077836 */ /* 0x000fc60000000000 */
[----:B------:R-:W1:Y:S01]  /*565c0*/  LDS.128 R44, [R170] ;  /* 0x00000000aa2c7984 */ /* 0x000e620000000c00 */
[----:B------:R-:W-:-:S03]  /*565d0*/  ISETP.LT.AND P1, PT, R0, R57, !P0 ;  /* 0x000000390000720c */ /* 0x000fc60004721270 */
[----:B------:R-:W-:Y:S01]  /*565e0*/  @P4 STG.E desc[UR60][R36.64], R147 ;  /* 0x0000009324004986 */ /* 0x000fe2000c10193c */
[----:B------:R-:W-:Y:S01]  /*565f0*/  ISETP.LT.AND P4, PT, R7, R168, !P0 ;  /* 0x000000a80700720c */ /* 0x000fe20004781270 */
[C---:B------:R-:W-:Y:S02]  /*56600*/  VIADD R7, R6.reuse, 0x1f7 ;  /* 0x000001f706077836 */ /* 0x040fe40000000000 */
[----:B------:R-:W-:Y:S01]  /*56610*/  @P3 STG.E desc[UR60][R16.64], R180 ;  /* 0x000000b410003986 */ /* 0x000fe2000c10193c */
[----:B------:R-:W-:-:S03]  /*56620*/  VIADD R35, R6, 0x1f6 ;  /* 0x000001f606237836 */ /* 0x000fc60000000000 */
[----:B------:R2:W-:Y:S01]  /*56630*/  @P2 STG.E desc[UR60][R4.64], R188 ;  /* 0x000000bc04002986 */ /* 0x0005e2000c10193c */
[-C--:B------:R-:W-:Y:S01]  /*56640*/  ISETP.LT.AND P2, PT, R7, R168.reuse, !P0 ;  /* 0x000000a80700720c */ /* 0x080fe20004741270 */
[C---:B------:R-:W-:Y:S01]  /*56650*/  VIADD R7, R6.reuse, 0x1f9 ;  /* 0x000001f906077836 */ /* 0x040fe20000000000 */
[----:B------:R-:W-:Y:S01]  /*56660*/  ISETP.LT.AND P3, PT, R35, R168, !P0 ;  /* 0x000000a82300720c */ /* 0x000fe20004761270 */
[----:B------:R3:W-:Y:S01]  /*56670*/  @P1 STG.E desc[UR60][R30.64], R181 ;  /* 0x000000b51e001986 */ /* 0x0007e2000c10193c */
[----:B------:R-:W-:-:S03]  /*56680*/  VIADD R35, R6, 0x1f8 ;  /* 0x000001f806237836 */ /* 0x000fc60000000000 */
[----:B------:R3:W-:Y:S01]  /*56690*/  @P6 STG.E desc[UR60][R32.64], R189 ;  /* 0x000000bd20006986 */ /* 0x0007e2000c10193c */
[-C--:B------:R-:W-:Y:S01]  /*566a0*/  ISETP.LT.AND P6, PT, R7, R168.reuse, !P0 ;  /* 0x000000a80700720c */ /* 0x080fe200047c1270 */
[C---:B------:R-:W-:Y:S01]  /*566b0*/  VIADD R7, R6.reuse, 0x1fb ;  /* 0x000001fb06077836 */ /* 0x040fe20000000000 */
[----:B------:R-:W-:Y:S01]  /*566c0*/  ISETP.LT.AND P1, PT, R35, R168, !P0 ;  /* 0x000000a82300720c */ /* 0x000fe20004721270 */
[----:B------:R3:W-:Y:S01]  /*566d0*/  @P5 STG.E desc[UR60][R26.64], R182 ;  /* 0x000000b61a005986 */ /* 0x0007e2000c10193c */
[----:B--2---:R-:W-:-:S03]  /*566e0*/  VIADD R5, R6, 0x1fd ;  /* 0x000001fd06057836 */ /* 0x004fc60000000000 */
[----:B------:R3:W-:Y:S01]  /*566f0*/  @P4 STG.E desc[UR60][R28.64], R190 ;  /* 0x000000be1c004986 */ /* 0x0007e2000c10193c */
[-C--:B------:R-:W-:Y:S01]  /*56700*/  ISETP.LT.AND P4, PT, R7, R168.reuse, !P0 ;  /* 0x000000a80700720c */ /* 0x080fe20004781270 */
[C---:B------:R-:W-:Y:S02]  /*56710*/  VIADD R7, R6.reuse, 0x1fc ;  /* 0x000001fc06077836 */ /* 0x040fe40000000000 */
[C---:B------:R-:W-:Y:S01]  /*56720*/  VIADD R17, R6.reuse, 0x1fa ;  /* 0x000001fa06117836 */ /* 0x040fe20000000000 */
[----:B------:R3:W-:Y:S02]  /*56730*/  @P3 STG.E desc[UR60][R22.64], R183 ;  /* 0x000000b716003986 */ /* 0x0007e4000c10193c */
[-C--:B------:R-:W-:Y:S01]  /*56740*/  ISETP.LT.AND P3, PT, R7, R168.reuse, !P0 ;  /* 0x000000a80700720c */ /* 0x080fe20004761270 */
[C---:B------:R-:W-:Y:S01]  /*56750*/  VIADD R7, R6.reuse, 0x1fe ;  /* 0x000001fe06077836 */ /* 0x040fe20000000000 */
[----:B------:R3:W-:Y:S01]  /*56760*/  @P2 STG.E desc[UR60][R24.64], R191 ;  /* 0x000000bf18002986 */ /* 0x0007e2000c10193c */
[-C--:B------:R-:W-:Y:S01]  /*56770*/  ISETP.LT.AND P2, PT, R5, R168.reuse, !P0 ;  /* 0x000000a80500720c */ /* 0x080fe20004741270 */
[----:B------:R-:W-:Y:S01]  /*56780*/  VIADD R5, R6, 0x1ff ;  /* 0x000001ff06057836 */ /* 0x000fe20000000000 */
[-C--:B------:R-:W-:Y:S01]  /*56790*/  ISETP.LT.AND P5, PT, R17, R168.reuse, !P0 ;  /* 0x000000a81100720c */ /* 0x080fe200047a1270 */
[----:B------:R3:W-:Y:S01]  /*567a0*/  @P1 STG.E desc[UR60][R20.64], R148 ;  /* 0x0000009414001986 */ /* 0x0007e2000c10193c */
[----:B------:R-:W-:-:S02]  /*567b0*/  ISETP.LT.AND P1, PT, R7, R168, !P0 ;  /* 0x000000a80700720c */ /* 0x000fc40004721270 */
[----:B------:R-:W-:Y:S01]  /*567c0*/  ISETP.LT.AND P0, PT, R5, R168, !P0 ;  /* 0x000000a80500720c */ /* 0x000fe20004701270 */
[----:B-1----:R3:W-:Y:S08]  /*567d0*/  @P6 STG.E desc[UR60][R18.64], R44 ;  /* 0x0000002c12006986 */ /* 0x0027f0000c10193c */
[----:B------:R3:W-:Y:S04]  /*567e0*/  @P5 STG.E desc[UR60][R14.64], R149 ;  /* 0x000000950e005986 */ /* 0x0007e8000c10193c */
[----:B------:R3:W-:Y:S04]  /*567f0*/  @P4 STG.E desc[UR60][R12.64], R45 ;  /* 0x0000002d0c004986 */ /* 0x0007e8000c10193c */
[----:B------:R3:W-:Y:S04]  /*56800*/  @P3 STG.E desc[UR60][R10.64], R150 ;  /* 0x000000960a003986 */ /* 0x0007e8000c10193c */
[----:B------:R3:W-:Y:S04]  /*56810*/  @P2 STG.E desc[UR60][R8.64], R46 ;  /* 0x0000002e08002986 */ /* 0x0007e8000c10193c */
[----:B------:R3:W-:Y:S01]  /*56820*/  @P1 STG.E desc[UR60][R2.64], R151 ;  /* 0x0000009702001986 */ /* 0x0007e2000c10193c */
[----:B------:R-:W-:Y:S05]  /*56830*/  @!P0 EXIT ;  /* 0x000000000000894d */ /* 0x000fea0003800000 */
[----:B-----5:R-:W-:Y:S01]  /*56840*/  STG.E desc[UR60][R52.64], R47 ;  /* 0x0000002f34007986 */ /* 0x020fe2000c10193c */
[----:B------:R-:W-:Y:S05]  /*56850*/  EXIT ;  /* 0x000000000000794d */ /* 0x000fea0003800000 */
.L_x_2:
[----:B------:R-:W-:-:S00]  /*56860*/  BRA `(.L_x_2) ;  /* 0xfffffffc00fc7947 */ /* 0x000fc0000383ffff */
[----:B------:R-:W-:-:S00]  /*56870*/  NOP ;  /* 0x0000000000007918 */ /* 0x000fc00000000000 */
        /* <DEDUP_REMOVED lines=8> */
.L_x_3:


//--------------------- .nv.shared.matmul_kernel  --------------------------
	.section	.nv.shared.matmul_kernel,"aw",@nobits
	.sectionflags	@""
	.align	16
	.zero		1024


//--------------------- .nv.shared.reserved.0     --------------------------
	.section	.nv.shared.reserved.0,"aw",@nobits
	.weak		__nv_reservedSMEM_offset_0_alias
	.size		__nv_reservedSMEM_offset_0_alias, 0, 0
	.other		__nv_reservedSMEM_offset_0_alias,@"STO_CUDA_RESERVED_SHARED STV_DEFAULT"
__nv_reservedSMEM_offset_0_alias:
	.zero		0


//--------------------- .nv.constant0.matmul_kernel --------------------------
	.section	.nv.constant0.matmul_kernel,"a",@progbits
	.sectionflags	@""
	.align	4
.nv.constant0.matmul_kernel:
	.zero		608


//--------------------- SYMBOLS --------------------------

	.type		.nv.reservedSmem.offset0,@object
	.size		.nv.reservedSmem.offset0,0x4
